//
// Generated by NVIDIA NVVM Compiler
//
// Compiler Build ID: CL-36424714
// Cuda compilation tools, release 13.0, V13.0.88
// Based on NVVM 20.0.0
//

.version 9.0
.target sm_100
.address_size 64

	// .globl	_Z17activeResetKernelPii
// _ZZN3cub18CUB_300001_SM_10006detail4scan16DeviceScanKernelINS2_10policy_hubIiiijN4cuda3std3__44plusIvEEE10Policy1000EN6thrust24THRUST_300001_SM_1000_NS10device_ptrIiEESF_NS0_13ScanTileStateIiLb1EEES9_NS1_10InputValueIiPiEEjiLb0EiEEvT0_T1_T2_iT3_T4_T5_E12temp_storage has been demoted
// _ZZN3cub18CUB_300001_SM_10006detail4scan16DeviceScanKernelINS2_10policy_hubIiiimN4cuda3std3__44plusIvEEE10Policy1000EN6thrust24THRUST_300001_SM_1000_NS10device_ptrIiEESF_NS0_13ScanTileStateIiLb1EEES9_NS1_10InputValueIiPiEEmiLb0EiEEvT0_T1_T2_iT3_T4_T5_E12temp_storage has been demoted
.global .align 1 .b8 _ZN34_INTERNAL_567eefdf_4_k_cu_55f434c74cuda3std3__45__cpo5beginE[1];
.global .align 1 .b8 _ZN34_INTERNAL_567eefdf_4_k_cu_55f434c74cuda3std3__45__cpo3endE[1];
.global .align 1 .b8 _ZN34_INTERNAL_567eefdf_4_k_cu_55f434c74cuda3std3__45__cpo6cbeginE[1];
.global .align 1 .b8 _ZN34_INTERNAL_567eefdf_4_k_cu_55f434c74cuda3std3__45__cpo4cendE[1];
.global .align 1 .b8 _ZN34_INTERNAL_567eefdf_4_k_cu_55f434c74cuda3std3__45__cpo6rbeginE[1];
.global .align 1 .b8 _ZN34_INTERNAL_567eefdf_4_k_cu_55f434c74cuda3std3__45__cpo4rendE[1];
.global .align 1 .b8 _ZN34_INTERNAL_567eefdf_4_k_cu_55f434c74cuda3std3__45__cpo7crbeginE[1];
.global .align 1 .b8 _ZN34_INTERNAL_567eefdf_4_k_cu_55f434c74cuda3std3__45__cpo5crendE[1];
.global .align 1 .b8 _ZN34_INTERNAL_567eefdf_4_k_cu_55f434c74cuda3std3__436_GLOBAL__N__567eefdf_4_k_cu_55f434c76ignoreE[1];
.global .align 1 .b8 _ZN34_INTERNAL_567eefdf_4_k_cu_55f434c74cuda3std3__419piecewise_constructE[1];
.global .align 1 .b8 _ZN34_INTERNAL_567eefdf_4_k_cu_55f434c74cuda3std3__48in_placeE[1];
.global .align 1 .b8 _ZN34_INTERNAL_567eefdf_4_k_cu_55f434c74cuda3std3__420unreachable_sentinelE[1];
.global .align 1 .b8 _ZN34_INTERNAL_567eefdf_4_k_cu_55f434c74cuda3std3__47nulloptE[1];
.global .align 1 .b8 _ZN34_INTERNAL_567eefdf_4_k_cu_55f434c74cuda3std3__48unexpectE[1];
.global .align 1 .b8 _ZN34_INTERNAL_567eefdf_4_k_cu_55f434c74cuda3std6ranges3__45__cpo4swapE[1];
.global .align 1 .b8 _ZN34_INTERNAL_567eefdf_4_k_cu_55f434c74cuda3std6ranges3__45__cpo9iter_moveE[1];
.global .align 1 .b8 _ZN34_INTERNAL_567eefdf_4_k_cu_55f434c74cuda3std6ranges3__45__cpo5beginE[1];
.global .align 1 .b8 _ZN34_INTERNAL_567eefdf_4_k_cu_55f434c74cuda3std6ranges3__45__cpo3endE[1];
.global .align 1 .b8 _ZN34_INTERNAL_567eefdf_4_k_cu_55f434c74cuda3std6ranges3__45__cpo6cbeginE[1];
.global .align 1 .b8 _ZN34_INTERNAL_567eefdf_4_k_cu_55f434c74cuda3std6ranges3__45__cpo4cendE[1];
.global .align 1 .b8 _ZN34_INTERNAL_567eefdf_4_k_cu_55f434c74cuda3std6ranges3__45__cpo7advanceE[1];
.global .align 1 .b8 _ZN34_INTERNAL_567eefdf_4_k_cu_55f434c74cuda3std6ranges3__45__cpo9iter_swapE[1];
.global .align 1 .b8 _ZN34_INTERNAL_567eefdf_4_k_cu_55f434c74cuda3std6ranges3__45__cpo4nextE[1];
.global .align 1 .b8 _ZN34_INTERNAL_567eefdf_4_k_cu_55f434c74cuda3std6ranges3__45__cpo4prevE[1];
.global .align 1 .b8 _ZN34_INTERNAL_567eefdf_4_k_cu_55f434c74cuda3std6ranges3__45__cpo4dataE[1];
.global .align 1 .b8 _ZN34_INTERNAL_567eefdf_4_k_cu_55f434c74cuda3std6ranges3__45__cpo5cdataE[1];
.global .align 1 .b8 _ZN34_INTERNAL_567eefdf_4_k_cu_55f434c74cuda3std6ranges3__45__cpo4sizeE[1];
.global .align 1 .b8 _ZN34_INTERNAL_567eefdf_4_k_cu_55f434c74cuda3std6ranges3__45__cpo5ssizeE[1];
.global .align 1 .b8 _ZN34_INTERNAL_567eefdf_4_k_cu_55f434c74cuda3std6ranges3__45__cpo8distanceE[1];
.global .align 1 .b8 _ZN34_INTERNAL_567eefdf_4_k_cu_55f434c76thrust24THRUST_300001_SM_1000_NS8cuda_cub3parE[1];
.global .align 1 .b8 _ZN34_INTERNAL_567eefdf_4_k_cu_55f434c76thrust24THRUST_300001_SM_1000_NS8cuda_cub10par_nosyncE[1];
.global .align 1 .b8 _ZN34_INTERNAL_567eefdf_4_k_cu_55f434c76thrust24THRUST_300001_SM_1000_NS6system6detail10sequential3seqE[1];
.global .align 1 .b8 _ZN34_INTERNAL_567eefdf_4_k_cu_55f434c76thrust24THRUST_300001_SM_1000_NS6system3cpp3parE[1];
.global .align 1 .b8 _ZN34_INTERNAL_567eefdf_4_k_cu_55f434c76thrust24THRUST_300001_SM_1000_NS12placeholders2_1E[1];
.global .align 1 .b8 _ZN34_INTERNAL_567eefdf_4_k_cu_55f434c76thrust24THRUST_300001_SM_1000_NS12placeholders2_2E[1];
.global .align 1 .b8 _ZN34_INTERNAL_567eefdf_4_k_cu_55f434c76thrust24THRUST_300001_SM_1000_NS12placeholders2_3E[1];
.global .align 1 .b8 _ZN34_INTERNAL_567eefdf_4_k_cu_55f434c76thrust24THRUST_300001_SM_1000_NS12placeholders2_4E[1];
.global .align 1 .b8 _ZN34_INTERNAL_567eefdf_4_k_cu_55f434c76thrust24THRUST_300001_SM_1000_NS12placeholders2_5E[1];
.global .align 1 .b8 _ZN34_INTERNAL_567eefdf_4_k_cu_55f434c76thrust24THRUST_300001_SM_1000_NS12placeholders2_6E[1];
.global .align 1 .b8 _ZN34_INTERNAL_567eefdf_4_k_cu_55f434c76thrust24THRUST_300001_SM_1000_NS12placeholders2_7E[1];
.global .align 1 .b8 _ZN34_INTERNAL_567eefdf_4_k_cu_55f434c76thrust24THRUST_300001_SM_1000_NS12placeholders2_8E[1];
.global .align 1 .b8 _ZN34_INTERNAL_567eefdf_4_k_cu_55f434c76thrust24THRUST_300001_SM_1000_NS12placeholders2_9E[1];
.global .align 1 .b8 _ZN34_INTERNAL_567eefdf_4_k_cu_55f434c76thrust24THRUST_300001_SM_1000_NS12placeholders3_10E[1];
.global .align 1 .b8 _ZN34_INTERNAL_567eefdf_4_k_cu_55f434c76thrust24THRUST_300001_SM_1000_NS3seqE[1];
.global .align 1 .b8 _ZN34_INTERNAL_567eefdf_4_k_cu_55f434c76thrust24THRUST_300001_SM_1000_NS6deviceE[1];
.extern .shared .align 16 .b8 _ZN6thrust24THRUST_300001_SM_1000_NS8cuda_cub4core6detail5shmemE[];

.visible .entry _Z17activeResetKernelPii(
	.param .u64 .ptr .align 1 _Z17activeResetKernelPii_param_0,
	.param .u32 _Z17activeResetKernelPii_param_1
)
{
	.reg .pred 	%p<2>;
	.reg .b32 	%r<7>;
	.reg .b64 	%rd<5>;

	ld.param.u64 	%rd1, [_Z17activeResetKernelPii_param_0];
	ld.param.u32 	%r2, [_Z17activeResetKernelPii_param_1];
	mov.u32 	%r3, %ctaid.x;
	mov.u32 	%r4, %ntid.x;
	mov.u32 	%r5, %tid.x;
	mad.lo.s32 	%r1, %r3, %r4, %r5;
	setp.ge.s32 	%p1, %r1, %r2;
	@%p1 bra 	$L__BB0_2;
	cvta.to.global.u64 	%rd2, %rd1;
	mul.wide.s32 	%rd3, %r1, 4;
	add.s64 	%rd4, %rd2, %rd3;
	mov.b32 	%r6, 0;
	st.global.u32 	[%rd4], %r6;
$L__BB0_2:
	ret;

}
	// .globl	_Z10copyKernelP6SudokuS0_PiS1_S1_ii
.visible .entry _Z10copyKernelP6SudokuS0_PiS1_S1_ii(
	.param .u64 .ptr .align 1 _Z10copyKernelP6SudokuS0_PiS1_S1_ii_param_0,
	.param .u64 .ptr .align 1 _Z10copyKernelP6SudokuS0_PiS1_S1_ii_param_1,
	.param .u64 .ptr .align 1 _Z10copyKernelP6SudokuS0_PiS1_S1_ii_param_2,
	.param .u64 .ptr .align 1 _Z10copyKernelP6SudokuS0_PiS1_S1_ii_param_3,
	.param .u64 .ptr .align 1 _Z10copyKernelP6SudokuS0_PiS1_S1_ii_param_4,
	.param .u32 _Z10copyKernelP6SudokuS0_PiS1_S1_ii_param_5,
	.param .u32 _Z10copyKernelP6SudokuS0_PiS1_S1_ii_param_6
)
{
	.reg .pred 	%p<6>;
	.reg .b16 	%rs<2>;
	.reg .b32 	%r<10>;
	.reg .b64 	%rd<27>;

	ld.param.u64 	%rd6, [_Z10copyKernelP6SudokuS0_PiS1_S1_ii_param_0];
	ld.param.u64 	%rd7, [_Z10copyKernelP6SudokuS0_PiS1_S1_ii_param_1];
	ld.param.u64 	%rd8, [_Z10copyKernelP6SudokuS0_PiS1_S1_ii_param_2];
	ld.param.u64 	%rd9, [_Z10copyKernelP6SudokuS0_PiS1_S1_ii_param_3];
	ld.param.u64 	%rd10, [_Z10copyKernelP6SudokuS0_PiS1_S1_ii_param_4];
	ld.param.u32 	%r2, [_Z10copyKernelP6SudokuS0_PiS1_S1_ii_param_5];
	mov.u32 	%r3, %ctaid.x;
	mov.u32 	%r4, %ntid.x;
	mov.u32 	%r5, %tid.x;
	mad.lo.s32 	%r1, %r3, %r4, %r5;
	setp.eq.s32 	%p1, %r1, 0;
	setp.ge.s32 	%p2, %r1, %r2;
	or.pred  	%p3, %p1, %p2;
	@%p3 bra 	$L__BB1_5;
	cvta.to.global.u64 	%rd11, %rd10;
	mul.wide.s32 	%rd12, %r1, 4;
	add.s64 	%rd13, %rd11, %rd12;
	ld.global.u32 	%r6, [%rd13];
	setp.ne.s32 	%p4, %r6, 1;
	@%p4 bra 	$L__BB1_5;
	cvta.to.global.u64 	%rd15, %rd9;
	add.s64 	%rd1, %rd15, %rd12;
	ld.global.u32 	%r7, [%rd1];
	cvta.to.global.u64 	%rd17, %rd7;
	mul.wide.s32 	%rd18, %r7, 164;
	add.s64 	%rd2, %rd17, %rd18;
	cvta.to.global.u64 	%rd19, %rd6;
	mul.wide.s32 	%rd20, %r1, 164;
	add.s64 	%rd3, %rd19, %rd20;
	mov.b64 	%rd26, 0;
$L__BB1_3:
	add.s64 	%rd21, %rd3, %rd26;
	ld.global.u8 	%rs1, [%rd21];
	add.s64 	%rd22, %rd2, %rd26;
	st.global.u8 	[%rd22], %rs1;
	add.s64 	%rd5, %rd26, 1;
	setp.lt.u64 	%p5, %rd26, 163;
	mov.u64 	%rd26, %rd5;
	@%p5 bra 	$L__BB1_3;
	ld.global.u32 	%r8, [%rd1];
	cvta.to.global.u64 	%rd23, %rd8;
	mul.wide.s32 	%rd24, %r8, 4;
	add.s64 	%rd25, %rd23, %rd24;
	mov.b32 	%r9, 1;
	st.global.u32 	[%rd25], %r9;
$L__BB1_5:
	ret;

}
	// .globl	_Z16copyActiveKernelPiS_i
.visible .entry _Z16copyActiveKernelPiS_i(
	.param .u64 .ptr .align 1 _Z16copyActiveKernelPiS_i_param_0,
	.param .u64 .ptr .align 1 _Z16copyActiveKernelPiS_i_param_1,
	.param .u32 _Z16copyActiveKernelPiS_i_param_2
)
{
	.reg .pred 	%p<2>;
	.reg .b32 	%r<7>;
	.reg .b64 	%rd<8>;

	ld.param.u64 	%rd1, [_Z16copyActiveKernelPiS_i_param_0];
	ld.param.u64 	%rd2, [_Z16copyActiveKernelPiS_i_param_1];
	ld.param.u32 	%r2, [_Z16copyActiveKernelPiS_i_param_2];
	mov.u32 	%r3, %ctaid.x;
	mov.u32 	%r4, %ntid.x;
	mov.u32 	%r5, %tid.x;
	mad.lo.s32 	%r1, %r3, %r4, %r5;
	setp.ge.s32 	%p1, %r1, %r2;
	@%p1 bra 	$L__BB2_2;
	cvta.to.global.u64 	%rd3, %rd1;
	cvta.to.global.u64 	%rd4, %rd2;
	mul.wide.s32 	%rd5, %r1, 4;
	add.s64 	%rd6, %rd3, %rd5;
	ld.global.u32 	%r6, [%rd6];
	add.s64 	%rd7, %rd4, %rd5;
	st.global.u32 	[%rd7], %r6;
$L__BB2_2:
	ret;

}
	// .globl	_Z12sudokuKernelP6SudokuPii
.visible .entry _Z12sudokuKernelP6SudokuPii(
	.param .u64 .ptr .align 1 _Z12sudokuKernelP6SudokuPii_param_0,
	.param .u64 .ptr .align 1 _Z12sudokuKernelP6SudokuPii_param_1,
	.param .u32 _Z12sudokuKernelP6SudokuPii_param_2
)
{
	.local .align 2 .b8 	__local_depot3[164];
	.reg .b64 	%SP;
	.reg .b64 	%SPL;
	.reg .pred 	%p<86>;
	.reg .b16 	%rs<403>;
	.reg .b32 	%r<83>;
	.reg .b64 	%rd<133>;

	mov.u64 	%SPL, __local_depot3;
	ld.param.u64 	%rd51, [_Z12sudokuKernelP6SudokuPii_param_0];
	ld.param.u64 	%rd52, [_Z12sudokuKernelP6SudokuPii_param_1];
	ld.param.u32 	%r3, [_Z12sudokuKernelP6SudokuPii_param_2];
	cvta.to.global.u64 	%rd1, %rd51;
	cvta.to.global.u64 	%rd2, %rd52;
	add.u64 	%rd3, %SPL, 0;
	mov.u32 	%r4, %ctaid.x;
	mov.u32 	%r5, %ntid.x;
	mov.u32 	%r6, %tid.x;
	mad.lo.s32 	%r1, %r4, %r5, %r6;
	setp.gt.s32 	%p1, %r1, %r3;
	@%p1 bra 	$L__BB3_81;
	ld.global.u32 	%r7, [%rd2];
	setp.eq.s32 	%p2, %r7, 1;
	@%p2 bra 	$L__BB3_81;
	mul.wide.s32 	%rd55, %r1, 164;
	add.s64 	%rd4, %rd1, %rd55;
	mov.b64 	%rd121, 0;
$L__BB3_3:
	add.s64 	%rd56, %rd4, %rd121;
	ld.global.u8 	%rs49, [%rd56];
	add.s64 	%rd57, %rd3, %rd121;
	st.local.u8 	[%rd57], %rs49;
	add.s64 	%rd6, %rd121, 1;
	setp.lt.u64 	%p3, %rd121, 163;
	mov.u64 	%rd121, %rd6;
	@%p3 bra 	$L__BB3_3;
	mul.wide.s32 	%rd58, %r1, 4;
	add.s64 	%rd7, %rd2, %rd58;
	ld.global.u32 	%r8, [%rd7];
	setp.eq.s32 	%p4, %r8, 0;
	@%p4 bra 	$L__BB3_81;
	ld.local.v2.u8 	{%rs50, %rs51}, [%rd3+136];
	setp.gt.u16 	%p5, %rs50, 8;
	selp.b16 	%rs52, -1, %rs50, %p5;
	selp.s16 	%rs53, -1, 0, %p5;
	cvt.u32.u16 	%r9, %rs51;
	cvt.u32.u16 	%r10, %rs52;
	cvt.s32.s8 	%r11, %r10;
	setp.gt.s32 	%p6, %r9, %r11;
	setp.lt.u16 	%p7, %rs51, 9;
	and.pred  	%p8, %p6, %p7;
	selp.b16 	%rs54, %rs51, %rs52, %p8;
	selp.b16 	%rs55, 1, %rs53, %p8;
	ld.local.v2.u8 	{%rs56, %rs57}, [%rd3+138];
	cvt.u32.u16 	%r12, %rs56;
	cvt.u32.u16 	%r13, %rs54;
	cvt.s32.s8 	%r14, %r13;
	setp.gt.s32 	%p9, %r12, %r14;
	setp.lt.u16 	%p10, %rs56, 9;
	and.pred  	%p11, %p9, %p10;
	selp.b16 	%rs58, %rs56, %rs54, %p11;
	selp.b16 	%rs59, 2, %rs55, %p11;
	cvt.u32.u16 	%r15, %rs57;
	cvt.u32.u16 	%r16, %rs58;
	cvt.s32.s8 	%r17, %r16;
	setp.gt.s32 	%p12, %r15, %r17;
	setp.lt.u16 	%p13, %rs57, 9;
	and.pred  	%p14, %p12, %p13;
	selp.b16 	%rs60, %rs57, %rs58, %p14;
	selp.b16 	%rs61, 3, %rs59, %p14;
	ld.local.v2.u8 	{%rs62, %rs63}, [%rd3+140];
	cvt.u32.u16 	%r18, %rs62;
	cvt.u32.u16 	%r19, %rs60;
	cvt.s32.s8 	%r20, %r19;
	setp.gt.s32 	%p15, %r18, %r20;
	setp.lt.u16 	%p16, %rs62, 9;
	and.pred  	%p17, %p15, %p16;
	selp.b16 	%rs64, %rs62, %rs60, %p17;
	selp.b16 	%rs65, 4, %rs61, %p17;
	cvt.u32.u16 	%r21, %rs63;
	cvt.u32.u16 	%r22, %rs64;
	cvt.s32.s8 	%r23, %r22;
	setp.gt.s32 	%p18, %r21, %r23;
	setp.lt.u16 	%p19, %rs63, 9;
	and.pred  	%p20, %p18, %p19;
	selp.b16 	%rs66, %rs63, %rs64, %p20;
	selp.b16 	%rs67, 5, %rs65, %p20;
	ld.local.v2.u8 	{%rs68, %rs69}, [%rd3+142];
	cvt.u32.u16 	%r24, %rs68;
	cvt.u32.u16 	%r25, %rs66;
	cvt.s32.s8 	%r26, %r25;
	setp.gt.s32 	%p21, %r24, %r26;
	setp.lt.u16 	%p22, %rs68, 9;
	and.pred  	%p23, %p21, %p22;
	selp.b16 	%rs70, %rs68, %rs66, %p23;
	selp.b16 	%rs71, 6, %rs67, %p23;
	cvt.u32.u16 	%r27, %rs69;
	cvt.u32.u16 	%r28, %rs70;
	cvt.s32.s8 	%r29, %r28;
	setp.gt.s32 	%p24, %r27, %r29;
	setp.lt.u16 	%p25, %rs69, 9;
	and.pred  	%p26, %p24, %p25;
	selp.b16 	%rs72, %rs69, %rs70, %p26;
	selp.b16 	%rs73, 7, %rs71, %p26;
	ld.local.u8 	%r30, [%rd3+144];
	setp.lt.u32 	%p27, %r30, 9;
	cvt.u32.u16 	%r31, %rs72;
	cvt.s32.s8 	%r32, %r31;
	setp.gt.s32 	%p28, %r30, %r32;
	selp.b16 	%rs74, 8, %rs73, %p27;
	selp.b16 	%rs1, %rs74, %rs73, %p28;
	and.b16  	%rs75, %rs1, 255;
	setp.eq.s16 	%p29, %rs75, 255;
	@%p29 bra 	$L__BB3_75;
	cvt.u64.u16 	%rd59, %rs1;
	and.b64  	%rd8, %rd59, 255;
	cvt.u32.u16 	%r33, %rs1;
	and.b32  	%r34, %r33, 255;
	mul.wide.u32 	%rd60, %r34, 9;
	add.s64 	%rd9, %rd3, %rd60;
	ld.local.u8 	%rs76, [%rd9];
	setp.ne.s16 	%p30, %rs76, 0;
	ld.local.u8 	%rs77, [%rd3+145];
	selp.b16 	%rs383, -1, %rs77, %p30;
	selp.s16 	%rs384, -1, 0, %p30;
	ld.local.u8 	%rs78, [%rd9+1];
	setp.eq.s16 	%p31, %rs78, 0;
	@%p31 bra 	$L__BB3_7;
	bra.uni 	$L__BB3_8;
$L__BB3_7:
	ld.local.u8 	%rs79, [%rd3+146];
	cvt.u32.u16 	%r35, %rs79;
	and.b32  	%r36, %r35, 255;
	cvt.u32.u16 	%r37, %rs383;
	cvt.s32.s8 	%r38, %r37;
	setp.gt.s32 	%p32, %r36, %r38;
	selp.b16 	%rs383, %rs79, %rs383, %p32;
	selp.b16 	%rs384, 1, %rs384, %p32;
$L__BB3_8:
	ld.local.u8 	%rs80, [%rd9+2];
	setp.ne.s16 	%p33, %rs80, 0;
	@%p33 bra 	$L__BB3_10;
	ld.local.u8 	%rs81, [%rd3+147];
	cvt.u32.u16 	%r39, %rs81;
	and.b32  	%r40, %r39, 255;
	cvt.u32.u16 	%r41, %rs383;
	cvt.s32.s8 	%r42, %r41;
	setp.gt.s32 	%p34, %r40, %r42;
	selp.b16 	%rs383, %rs81, %rs383, %p34;
	selp.b16 	%rs384, 2, %rs384, %p34;
$L__BB3_10:
	ld.local.u8 	%rs82, [%rd9+3];
	setp.ne.s16 	%p35, %rs82, 0;
	@%p35 bra 	$L__BB3_12;
	ld.local.u8 	%rs83, [%rd3+148];
	cvt.u32.u16 	%r43, %rs83;
	and.b32  	%r44, %r43, 255;
	cvt.u32.u16 	%r45, %rs383;
	cvt.s32.s8 	%r46, %r45;
	setp.gt.s32 	%p36, %r44, %r46;
	selp.b16 	%rs383, %rs83, %rs383, %p36;
	selp.b16 	%rs384, 3, %rs384, %p36;
$L__BB3_12:
	ld.local.u8 	%rs84, [%rd9+4];
	setp.ne.s16 	%p37, %rs84, 0;
	@%p37 bra 	$L__BB3_14;
	ld.local.u8 	%rs85, [%rd3+149];
	cvt.u32.u16 	%r47, %rs85;
	and.b32  	%r48, %r47, 255;
	cvt.u32.u16 	%r49, %rs383;
	cvt.s32.s8 	%r50, %r49;
	setp.gt.s32 	%p38, %r48, %r50;
	selp.b16 	%rs383, %rs85, %rs383, %p38;
	selp.b16 	%rs384, 4, %rs384, %p38;
$L__BB3_14:
	ld.local.u8 	%rs86, [%rd9+5];
	setp.ne.s16 	%p39, %rs86, 0;
	@%p39 bra 	$L__BB3_16;
	ld.local.u8 	%rs87, [%rd3+150];
	cvt.u32.u16 	%r51, %rs87;
	and.b32  	%r52, %r51, 255;
	cvt.u32.u16 	%r53, %rs383;
	cvt.s32.s8 	%r54, %r53;
	setp.gt.s32 	%p40, %r52, %r54;
	selp.b16 	%rs383, %rs87, %rs383, %p40;
	selp.b16 	%rs384, 5, %rs384, %p40;
$L__BB3_16:
	ld.local.u8 	%rs88, [%rd9+6];
	setp.ne.s16 	%p41, %rs88, 0;
	@%p41 bra 	$L__BB3_18;
	ld.local.u8 	%rs89, [%rd3+151];
	cvt.u32.u16 	%r55, %rs89;
	and.b32  	%r56, %r55, 255;
	cvt.u32.u16 	%r57, %rs383;
	cvt.s32.s8 	%r58, %r57;
	setp.gt.s32 	%p42, %r56, %r58;
	selp.b16 	%rs383, %rs89, %rs383, %p42;
	selp.b16 	%rs384, 6, %rs384, %p42;
$L__BB3_18:
	ld.local.u8 	%rs90, [%rd9+7];
	setp.ne.s16 	%p43, %rs90, 0;
	@%p43 bra 	$L__BB3_20;
	ld.local.u8 	%rs91, [%rd3+152];
	cvt.u32.u16 	%r59, %rs91;
	and.b32  	%r60, %r59, 255;
	cvt.u32.u16 	%r61, %rs383;
	cvt.s32.s8 	%r62, %r61;
	setp.gt.s32 	%p44, %r60, %r62;
	selp.b16 	%rs383, %rs91, %rs383, %p44;
	selp.b16 	%rs384, 7, %rs384, %p44;
$L__BB3_20:
	ld.local.u8 	%rs92, [%rd9+8];
	setp.eq.s16 	%p45, %rs92, 0;
	ld.local.u8 	%rs93, [%rd3+153];
	cvt.u32.u16 	%r63, %rs93;
	and.b32  	%r64, %r63, 255;
	cvt.u32.u16 	%r65, %rs383;
	cvt.s32.s8 	%r66, %r65;
	setp.gt.s32 	%p46, %r64, %r66;
	selp.b16 	%rs95, 8, %rs384, %p46;
	selp.b16 	%rs96, %rs95, %rs384, %p45;
	mul.lo.s16 	%rs98, %rs75, 171;
	shr.u16 	%rs99, %rs98, 9;
	and.b16  	%rs100, %rs96, 255;
	mul.lo.s16 	%rs101, %rs100, 171;
	shr.u16 	%rs102, %rs101, 9;
	mad.lo.s16 	%rs103, %rs99, 3, %rs102;
	mad.lo.s64 	%rd16, %rd8, -7, %rd9;
	cvt.u64.u16 	%rd61, %rs96;
	and.b64  	%rd62, %rd61, 255;
	cvt.u32.u16 	%r67, %rs96;
	and.b32  	%r68, %r67, 255;
	mul.wide.u32 	%rd63, %r68, 2;
	add.s64 	%rd17, %rd3, %rd63;
	cvt.u64.u16 	%rd64, %rs103;
	and.b64  	%rd65, %rd64, 255;
	cvt.u32.u16 	%r69, %rs103;
	and.b32  	%r70, %r69, 255;
	mul.wide.u32 	%rd66, %r70, 2;
	add.s64 	%rd18, %rd3, %rd66;
	add.s64 	%rd19, %rd9, %rd62;
	sub.s64 	%rd20, %rd16, %rd8;
	sub.s64 	%rd21, %rd17, %rd62;
	sub.s64 	%rd22, %rd18, %rd65;
	mad.lo.s32 	%r71, %r1, 9, %r3;
	add.s32 	%r2, %r71, -9;
	ld.local.u16 	%rs396, [%rd16+82];
	and.b16  	%rs104, %rs396, 2;
	setp.ne.s16 	%p47, %rs104, 0;
	mul.wide.s32 	%rd67, %r2, 4;
	add.s64 	%rd23, %rd2, %rd67;
	@%p47 bra 	$L__BB3_26;
	ld.local.u8 	%rs105, [%rd17+100];
	and.b16  	%rs106, %rs105, 2;
	setp.ne.s16 	%p48, %rs106, 0;
	@%p48 bra 	$L__BB3_26;
	ld.local.u8 	%rs107, [%rd18+118];
	and.b16  	%rs108, %rs107, 2;
	setp.ne.s16 	%p49, %rs108, 0;
	@%p49 bra 	$L__BB3_26;
	mov.b16 	%rs109, 1;
	st.local.u8 	[%rd19], %rs109;
	ld.local.u16 	%rs110, [%rd16+82];
	or.b16  	%rs111, %rs110, 2;
	st.local.u16 	[%rd16+82], %rs111;
	ld.local.u16 	%rs112, [%rd17+100];
	or.b16  	%rs113, %rs112, 2;
	st.local.u16 	[%rd17+100], %rs113;
	ld.local.u16 	%rs114, [%rd18+118];
	or.b16  	%rs115, %rs114, 2;
	st.local.u16 	[%rd18+118], %rs115;
	ld.local.u8 	%rs116, [%rd20+136];
	add.s16 	%rs117, %rs116, 1;
	st.local.u8 	[%rd20+136], %rs117;
	ld.local.u8 	%rs118, [%rd21+145];
	add.s16 	%rs119, %rs118, 1;
	st.local.u8 	[%rd21+145], %rs119;
	ld.local.u8 	%rs120, [%rd22+154];
	add.s16 	%rs121, %rs120, 1;
	st.local.u8 	[%rd22+154], %rs121;
	mul.wide.s32 	%rd69, %r2, 164;
	add.s64 	%rd70, %rd69, %rd1;
	add.s64 	%rd24, %rd70, 164;
	mov.b64 	%rd124, 0;
$L__BB3_24:
	add.s64 	%rd71, %rd3, %rd124;
	ld.local.u8 	%rs122, [%rd71];
	add.s64 	%rd72, %rd24, %rd124;
	st.global.u8 	[%rd72], %rs122;
	add.s64 	%rd26, %rd124, 1;
	setp.lt.u64 	%p50, %rd124, 163;
	mov.u64 	%rd124, %rd26;
	@%p50 bra 	$L__BB3_24;
	mov.b32 	%r72, 1;
	st.global.u32 	[%rd23+4], %r72;
	ld.local.u16 	%rs123, [%rd16+82];
	and.b16  	%rs124, %rs123, -3;
	st.local.u16 	[%rd16+82], %rs124;
	ld.local.u16 	%rs125, [%rd17+100];
	and.b16  	%rs126, %rs125, -3;
	st.local.u16 	[%rd17+100], %rs126;
	ld.local.u16 	%rs127, [%rd18+118];
	and.b16  	%rs128, %rs127, -3;
	st.local.u16 	[%rd18+118], %rs128;
	ld.local.u8 	%rs129, [%rd20+136];
	add.s16 	%rs130, %rs129, -1;
	st.local.u8 	[%rd20+136], %rs130;
	ld.local.u8 	%rs131, [%rd21+145];
	add.s16 	%rs132, %rs131, -1;
	st.local.u8 	[%rd21+145], %rs132;
	ld.local.u8 	%rs133, [%rd22+154];
	add.s16 	%rs134, %rs133, -1;
	st.local.u8 	[%rd22+154], %rs134;
	mov.b16 	%rs135, 0;
	st.local.u8 	[%rd19], %rs135;
	ld.local.u16 	%rs396, [%rd16+82];
$L__BB3_26:
	and.b16  	%rs136, %rs396, 4;
	setp.ne.s16 	%p51, %rs136, 0;
	@%p51 bra 	$L__BB3_32;
	ld.local.u8 	%rs137, [%rd17+100];
	and.b16  	%rs138, %rs137, 4;
	setp.ne.s16 	%p52, %rs138, 0;
	@%p52 bra 	$L__BB3_32;
	ld.local.u8 	%rs139, [%rd18+118];
	and.b16  	%rs140, %rs139, 4;
	setp.ne.s16 	%p53, %rs140, 0;
	@%p53 bra 	$L__BB3_32;
	mov.b16 	%rs141, 2;
	st.local.u8 	[%rd19], %rs141;
	ld.local.u16 	%rs142, [%rd16+82];
	or.b16  	%rs143, %rs142, 4;
	st.local.u16 	[%rd16+82], %rs143;
	ld.local.u16 	%rs144, [%rd17+100];
	or.b16  	%rs145, %rs144, 4;
	st.local.u16 	[%rd17+100], %rs145;
	ld.local.u16 	%rs146, [%rd18+118];
	or.b16  	%rs147, %rs146, 4;
	st.local.u16 	[%rd18+118], %rs147;
	ld.local.u8 	%rs148, [%rd20+136];
	add.s16 	%rs149, %rs148, 1;
	st.local.u8 	[%rd20+136], %rs149;
	ld.local.u8 	%rs150, [%rd21+145];
	add.s16 	%rs151, %rs150, 1;
	st.local.u8 	[%rd21+145], %rs151;
	ld.local.u8 	%rs152, [%rd22+154];
	add.s16 	%rs153, %rs152, 1;
	st.local.u8 	[%rd22+154], %rs153;
	mul.wide.s32 	%rd74, %r2, 164;
	add.s64 	%rd75, %rd74, %rd1;
	add.s64 	%rd27, %rd75, 328;
	mov.b64 	%rd125, 0;
$L__BB3_30:
	add.s64 	%rd76, %rd3, %rd125;
	ld.local.u8 	%rs154, [%rd76];
	add.s64 	%rd77, %rd27, %rd125;
	st.global.u8 	[%rd77], %rs154;
	add.s64 	%rd29, %rd125, 1;
	setp.lt.u64 	%p54, %rd125, 163;
	mov.u64 	%rd125, %rd29;
	@%p54 bra 	$L__BB3_30;
	mov.b32 	%r73, 1;
	st.global.u32 	[%rd23+8], %r73;
	ld.local.u16 	%rs155, [%rd16+82];
	and.b16  	%rs156, %rs155, -5;
	st.local.u16 	[%rd16+82], %rs156;
	ld.local.u16 	%rs157, [%rd17+100];
	and.b16  	%rs158, %rs157, -5;
	st.local.u16 	[%rd17+100], %rs158;
	ld.local.u16 	%rs159, [%rd18+118];
	and.b16  	%rs160, %rs159, -5;
	st.local.u16 	[%rd18+118], %rs160;
	ld.local.u8 	%rs161, [%rd20+136];
	add.s16 	%rs162, %rs161, -1;
	st.local.u8 	[%rd20+136], %rs162;
	ld.local.u8 	%rs163, [%rd21+145];
	add.s16 	%rs164, %rs163, -1;
	st.local.u8 	[%rd21+145], %rs164;
	ld.local.u8 	%rs165, [%rd22+154];
	add.s16 	%rs166, %rs165, -1;
	st.local.u8 	[%rd22+154], %rs166;
	mov.b16 	%rs167, 0;
	st.local.u8 	[%rd19], %rs167;
	ld.local.u16 	%rs396, [%rd16+82];
$L__BB3_32:
	and.b16  	%rs168, %rs396, 8;
	setp.ne.s16 	%p55, %rs168, 0;
	@%p55 bra 	$L__BB3_38;
	ld.local.u8 	%rs169, [%rd17+100];
	and.b16  	%rs170, %rs169, 8;
	setp.ne.s16 	%p56, %rs170, 0;
	@%p56 bra 	$L__BB3_38;
	ld.local.u8 	%rs171, [%rd18+118];
	and.b16  	%rs172, %rs171, 8;
	setp.ne.s16 	%p57, %rs172, 0;
	@%p57 bra 	$L__BB3_38;
	mov.b16 	%rs173, 3;
	st.local.u8 	[%rd19], %rs173;
	ld.local.u16 	%rs174, [%rd16+82];
	or.b16  	%rs175, %rs174, 8;
	st.local.u16 	[%rd16+82], %rs175;
	ld.local.u16 	%rs176, [%rd17+100];
	or.b16  	%rs177, %rs176, 8;
	st.local.u16 	[%rd17+100], %rs177;
	ld.local.u16 	%rs178, [%rd18+118];
	or.b16  	%rs179, %rs178, 8;
	st.local.u16 	[%rd18+118], %rs179;
	ld.local.u8 	%rs180, [%rd20+136];
	add.s16 	%rs181, %rs180, 1;
	st.local.u8 	[%rd20+136], %rs181;
	ld.local.u8 	%rs182, [%rd21+145];
	add.s16 	%rs183, %rs182, 1;
	st.local.u8 	[%rd21+145], %rs183;
	ld.local.u8 	%rs184, [%rd22+154];
	add.s16 	%rs185, %rs184, 1;
	st.local.u8 	[%rd22+154], %rs185;
	mul.wide.s32 	%rd79, %r2, 164;
	add.s64 	%rd80, %rd79, %rd1;
	add.s64 	%rd30, %rd80, 492;
	mov.b64 	%rd126, 0;
$L__BB3_36:
	add.s64 	%rd81, %rd3, %rd126;
	ld.local.u8 	%rs186, [%rd81];
	add.s64 	%rd82, %rd30, %rd126;
	st.global.u8 	[%rd82], %rs186;
	add.s64 	%rd32, %rd126, 1;
	setp.lt.u64 	%p58, %rd126, 163;
	mov.u64 	%rd126, %rd32;
	@%p58 bra 	$L__BB3_36;
	mov.b32 	%r74, 1;
	st.global.u32 	[%rd23+12], %r74;
	ld.local.u16 	%rs187, [%rd16+82];
	and.b16  	%rs188, %rs187, -9;
	st.local.u16 	[%rd16+82], %rs188;
	ld.local.u16 	%rs189, [%rd17+100];
	and.b16  	%rs190, %rs189, -9;
	st.local.u16 	[%rd17+100], %rs190;
	ld.local.u16 	%rs191, [%rd18+118];
	and.b16  	%rs192, %rs191, -9;
	st.local.u16 	[%rd18+118], %rs192;
	ld.local.u8 	%rs193, [%rd20+136];
	add.s16 	%rs194, %rs193, -1;
	st.local.u8 	[%rd20+136], %rs194;
	ld.local.u8 	%rs195, [%rd21+145];
	add.s16 	%rs196, %rs195, -1;
	st.local.u8 	[%rd21+145], %rs196;
	ld.local.u8 	%rs197, [%rd22+154];
	add.s16 	%rs198, %rs197, -1;
	st.local.u8 	[%rd22+154], %rs198;
	mov.b16 	%rs199, 0;
	st.local.u8 	[%rd19], %rs199;
	ld.local.u16 	%rs396, [%rd16+82];
$L__BB3_38:
	and.b16  	%rs200, %rs396, 16;
	setp.ne.s16 	%p59, %rs200, 0;
	@%p59 bra 	$L__BB3_44;
	ld.local.u8 	%rs201, [%rd17+100];
	and.b16  	%rs202, %rs201, 16;
	setp.ne.s16 	%p60, %rs202, 0;
	@%p60 bra 	$L__BB3_44;
	ld.local.u8 	%rs203, [%rd18+118];
	and.b16  	%rs204, %rs203, 16;
	setp.ne.s16 	%p61, %rs204, 0;
	@%p61 bra 	$L__BB3_44;
	mov.b16 	%rs205, 4;
	st.local.u8 	[%rd19], %rs205;
	ld.local.u16 	%rs206, [%rd16+82];
	or.b16  	%rs207, %rs206, 16;
	st.local.u16 	[%rd16+82], %rs207;
	ld.local.u16 	%rs208, [%rd17+100];
	or.b16  	%rs209, %rs208, 16;
	st.local.u16 	[%rd17+100], %rs209;
	ld.local.u16 	%rs210, [%rd18+118];
	or.b16  	%rs211, %rs210, 16;
	st.local.u16 	[%rd18+118], %rs211;
	ld.local.u8 	%rs212, [%rd20+136];
	add.s16 	%rs213, %rs212, 1;
	st.local.u8 	[%rd20+136], %rs213;
	ld.local.u8 	%rs214, [%rd21+145];
	add.s16 	%rs215, %rs214, 1;
	st.local.u8 	[%rd21+145], %rs215;
	ld.local.u8 	%rs216, [%rd22+154];
	add.s16 	%rs217, %rs216, 1;
	st.local.u8 	[%rd22+154], %rs217;
	mul.wide.s32 	%rd84, %r2, 164;
	add.s64 	%rd85, %rd84, %rd1;
	add.s64 	%rd33, %rd85, 656;
	mov.b64 	%rd127, 0;
$L__BB3_42:
	add.s64 	%rd86, %rd3, %rd127;
	ld.local.u8 	%rs218, [%rd86];
	add.s64 	%rd87, %rd33, %rd127;
	st.global.u8 	[%rd87], %rs218;
	add.s64 	%rd35, %rd127, 1;
	setp.lt.u64 	%p62, %rd127, 163;
	mov.u64 	%rd127, %rd35;
	@%p62 bra 	$L__BB3_42;
	mov.b32 	%r75, 1;
	st.global.u32 	[%rd23+16], %r75;
	ld.local.u16 	%rs219, [%rd16+82];
	and.b16  	%rs220, %rs219, -17;
	st.local.u16 	[%rd16+82], %rs220;
	ld.local.u16 	%rs221, [%rd17+100];
	and.b16  	%rs222, %rs221, -17;
	st.local.u16 	[%rd17+100], %rs222;
	ld.local.u16 	%rs223, [%rd18+118];
	and.b16  	%rs224, %rs223, -17;
	st.local.u16 	[%rd18+118], %rs224;
	ld.local.u8 	%rs225, [%rd20+136];
	add.s16 	%rs226, %rs225, -1;
	st.local.u8 	[%rd20+136], %rs226;
	ld.local.u8 	%rs227, [%rd21+145];
	add.s16 	%rs228, %rs227, -1;
	st.local.u8 	[%rd21+145], %rs228;
	ld.local.u8 	%rs229, [%rd22+154];
	add.s16 	%rs230, %rs229, -1;
	st.local.u8 	[%rd22+154], %rs230;
	mov.b16 	%rs231, 0;
	st.local.u8 	[%rd19], %rs231;
	ld.local.u16 	%rs396, [%rd16+82];
$L__BB3_44:
	and.b16  	%rs232, %rs396, 32;
	setp.ne.s16 	%p63, %rs232, 0;
	@%p63 bra 	$L__BB3_50;
	ld.local.u8 	%rs233, [%rd17+100];
	and.b16  	%rs234, %rs233, 32;
	setp.ne.s16 	%p64, %rs234, 0;
	@%p64 bra 	$L__BB3_50;
	ld.local.u8 	%rs235, [%rd18+118];
	and.b16  	%rs236, %rs235, 32;
	setp.ne.s16 	%p65, %rs236, 0;
	@%p65 bra 	$L__BB3_50;
	mov.b16 	%rs237, 5;
	st.local.u8 	[%rd19], %rs237;
	ld.local.u16 	%rs238, [%rd16+82];
	or.b16  	%rs239, %rs238, 32;
	st.local.u16 	[%rd16+82], %rs239;
	ld.local.u16 	%rs240, [%rd17+100];
	or.b16  	%rs241, %rs240, 32;
	st.local.u16 	[%rd17+100], %rs241;
	ld.local.u16 	%rs242, [%rd18+118];
	or.b16  	%rs243, %rs242, 32;
	st.local.u16 	[%rd18+118], %rs243;
	ld.local.u8 	%rs244, [%rd20+136];
	add.s16 	%rs245, %rs244, 1;
	st.local.u8 	[%rd20+136], %rs245;
	ld.local.u8 	%rs246, [%rd21+145];
	add.s16 	%rs247, %rs246, 1;
	st.local.u8 	[%rd21+145], %rs247;
	ld.local.u8 	%rs248, [%rd22+154];
	add.s16 	%rs249, %rs248, 1;
	st.local.u8 	[%rd22+154], %rs249;
	mul.wide.s32 	%rd89, %r2, 164;
	add.s64 	%rd90, %rd89, %rd1;
	add.s64 	%rd36, %rd90, 820;
	mov.b64 	%rd128, 0;
$L__BB3_48:
	add.s64 	%rd91, %rd3, %rd128;
	ld.local.u8 	%rs250, [%rd91];
	add.s64 	%rd92, %rd36, %rd128;
	st.global.u8 	[%rd92], %rs250;
	add.s64 	%rd38, %rd128, 1;
	setp.lt.u64 	%p66, %rd128, 163;
	mov.u64 	%rd128, %rd38;
	@%p66 bra 	$L__BB3_48;
	mov.b32 	%r76, 1;
	st.global.u32 	[%rd23+20], %r76;
	ld.local.u16 	%rs251, [%rd16+82];
	and.b16  	%rs252, %rs251, -33;
	st.local.u16 	[%rd16+82], %rs252;
	ld.local.u16 	%rs253, [%rd17+100];
	and.b16  	%rs254, %rs253, -33;
	st.local.u16 	[%rd17+100], %rs254;
	ld.local.u16 	%rs255, [%rd18+118];
	and.b16  	%rs256, %rs255, -33;
	st.local.u16 	[%rd18+118], %rs256;
	ld.local.u8 	%rs257, [%rd20+136];
	add.s16 	%rs258, %rs257, -1;
	st.local.u8 	[%rd20+136], %rs258;
	ld.local.u8 	%rs259, [%rd21+145];
	add.s16 	%rs260, %rs259, -1;
	st.local.u8 	[%rd21+145], %rs260;
	ld.local.u8 	%rs261, [%rd22+154];
	add.s16 	%rs262, %rs261, -1;
	st.local.u8 	[%rd22+154], %rs262;
	mov.b16 	%rs263, 0;
	st.local.u8 	[%rd19], %rs263;
	ld.local.u16 	%rs396, [%rd16+82];
$L__BB3_50:
	and.b16  	%rs264, %rs396, 64;
	setp.ne.s16 	%p67, %rs264, 0;
	@%p67 bra 	$L__BB3_56;
	ld.local.u8 	%rs265, [%rd17+100];
	and.b16  	%rs266, %rs265, 64;
	setp.ne.s16 	%p68, %rs266, 0;
	@%p68 bra 	$L__BB3_56;
	ld.local.u8 	%rs267, [%rd18+118];
	and.b16  	%rs268, %rs267, 64;
	setp.ne.s16 	%p69, %rs268, 0;
	@%p69 bra 	$L__BB3_56;
	mov.b16 	%rs269, 6;
	st.local.u8 	[%rd19], %rs269;
	ld.local.u16 	%rs270, [%rd16+82];
	or.b16  	%rs271, %rs270, 64;
	st.local.u16 	[%rd16+82], %rs271;
	ld.local.u16 	%rs272, [%rd17+100];
	or.b16  	%rs273, %rs272, 64;
	st.local.u16 	[%rd17+100], %rs273;
	ld.local.u16 	%rs274, [%rd18+118];
	or.b16  	%rs275, %rs274, 64;
	st.local.u16 	[%rd18+118], %rs275;
	ld.local.u8 	%rs276, [%rd20+136];
	add.s16 	%rs277, %rs276, 1;
	st.local.u8 	[%rd20+136], %rs277;
	ld.local.u8 	%rs278, [%rd21+145];
	add.s16 	%rs279, %rs278, 1;
	st.local.u8 	[%rd21+145], %rs279;
	ld.local.u8 	%rs280, [%rd22+154];
	add.s16 	%rs281, %rs280, 1;
	st.local.u8 	[%rd22+154], %rs281;
	mul.wide.s32 	%rd94, %r2, 164;
	add.s64 	%rd95, %rd94, %rd1;
	add.s64 	%rd39, %rd95, 984;
	mov.b64 	%rd129, 0;
$L__BB3_54:
	add.s64 	%rd96, %rd3, %rd129;
	ld.local.u8 	%rs282, [%rd96];
	add.s64 	%rd97, %rd39, %rd129;
	st.global.u8 	[%rd97], %rs282;
	add.s64 	%rd41, %rd129, 1;
	setp.lt.u64 	%p70, %rd129, 163;
	mov.u64 	%rd129, %rd41;
	@%p70 bra 	$L__BB3_54;
	mov.b32 	%r77, 1;
	st.global.u32 	[%rd23+24], %r77;
	ld.local.u16 	%rs283, [%rd16+82];
	and.b16  	%rs284, %rs283, -65;
	st.local.u16 	[%rd16+82], %rs284;
	ld.local.u16 	%rs285, [%rd17+100];
	and.b16  	%rs286, %rs285, -65;
	st.local.u16 	[%rd17+100], %rs286;
	ld.local.u16 	%rs287, [%rd18+118];
	and.b16  	%rs288, %rs287, -65;
	st.local.u16 	[%rd18+118], %rs288;
	ld.local.u8 	%rs289, [%rd20+136];
	add.s16 	%rs290, %rs289, -1;
	st.local.u8 	[%rd20+136], %rs290;
	ld.local.u8 	%rs291, [%rd21+145];
	add.s16 	%rs292, %rs291, -1;
	st.local.u8 	[%rd21+145], %rs292;
	ld.local.u8 	%rs293, [%rd22+154];
	add.s16 	%rs294, %rs293, -1;
	st.local.u8 	[%rd22+154], %rs294;
	mov.b16 	%rs295, 0;
	st.local.u8 	[%rd19], %rs295;
	ld.local.u16 	%rs396, [%rd16+82];
$L__BB3_56:
	and.b16  	%rs296, %rs396, 128;
	setp.ne.s16 	%p71, %rs296, 0;
	@%p71 bra 	$L__BB3_62;
	ld.local.u8 	%rs297, [%rd17+100];
	and.b16  	%rs298, %rs297, 128;
	setp.ne.s16 	%p72, %rs298, 0;
	@%p72 bra 	$L__BB3_62;
	ld.local.u8 	%rs299, [%rd18+118];
	and.b16  	%rs300, %rs299, 128;
	setp.ne.s16 	%p73, %rs300, 0;
	@%p73 bra 	$L__BB3_62;
	mov.b16 	%rs301, 7;
	st.local.u8 	[%rd19], %rs301;
	ld.local.u16 	%rs302, [%rd16+82];
	or.b16  	%rs303, %rs302, 128;
	st.local.u16 	[%rd16+82], %rs303;
	ld.local.u16 	%rs304, [%rd17+100];
	or.b16  	%rs305, %rs304, 128;
	st.local.u16 	[%rd17+100], %rs305;
	ld.local.u16 	%rs306, [%rd18+118];
	or.b16  	%rs307, %rs306, 128;
	st.local.u16 	[%rd18+118], %rs307;
	ld.local.u8 	%rs308, [%rd20+136];
	add.s16 	%rs309, %rs308, 1;
	st.local.u8 	[%rd20+136], %rs309;
	ld.local.u8 	%rs310, [%rd21+145];
	add.s16 	%rs311, %rs310, 1;
	st.local.u8 	[%rd21+145], %rs311;
	ld.local.u8 	%rs312, [%rd22+154];
	add.s16 	%rs313, %rs312, 1;
	st.local.u8 	[%rd22+154], %rs313;
	mul.wide.s32 	%rd99, %r2, 164;
	add.s64 	%rd100, %rd99, %rd1;
	add.s64 	%rd42, %rd100, 1148;
	mov.b64 	%rd130, 0;
$L__BB3_60:
	add.s64 	%rd101, %rd3, %rd130;
	ld.local.u8 	%rs314, [%rd101];
	add.s64 	%rd102, %rd42, %rd130;
	st.global.u8 	[%rd102], %rs314;
	add.s64 	%rd44, %rd130, 1;
	setp.lt.u64 	%p74, %rd130, 163;
	mov.u64 	%rd130, %rd44;
	@%p74 bra 	$L__BB3_60;
	mov.b32 	%r78, 1;
	st.global.u32 	[%rd23+28], %r78;
	ld.local.u16 	%rs315, [%rd16+82];
	and.b16  	%rs316, %rs315, -129;
	st.local.u16 	[%rd16+82], %rs316;
	ld.local.u16 	%rs317, [%rd17+100];
	and.b16  	%rs318, %rs317, -129;
	st.local.u16 	[%rd17+100], %rs318;
	ld.local.u16 	%rs319, [%rd18+118];
	and.b16  	%rs320, %rs319, -129;
	st.local.u16 	[%rd18+118], %rs320;
	ld.local.u8 	%rs321, [%rd20+136];
	add.s16 	%rs322, %rs321, -1;
	st.local.u8 	[%rd20+136], %rs322;
	ld.local.u8 	%rs323, [%rd21+145];
	add.s16 	%rs324, %rs323, -1;
	st.local.u8 	[%rd21+145], %rs324;
	ld.local.u8 	%rs325, [%rd22+154];
	add.s16 	%rs326, %rs325, -1;
	st.local.u8 	[%rd22+154], %rs326;
	mov.b16 	%rs327, 0;
	st.local.u8 	[%rd19], %rs327;
	ld.local.u16 	%rs396, [%rd16+82];
$L__BB3_62:
	and.b16  	%rs328, %rs396, 256;
	setp.ne.s16 	%p75, %rs328, 0;
	@%p75 bra 	$L__BB3_68;
	ld.local.u8 	%rs329, [%rd17+101];
	and.b16  	%rs330, %rs329, 1;
	setp.eq.b16 	%p76, %rs330, 1;
	@%p76 bra 	$L__BB3_68;
	ld.local.u8 	%rs331, [%rd18+119];
	and.b16  	%rs332, %rs331, 1;
	setp.eq.b16 	%p77, %rs332, 1;
	@%p77 bra 	$L__BB3_68;
	mov.b16 	%rs333, 8;
	st.local.u8 	[%rd19], %rs333;
	ld.local.u16 	%rs334, [%rd16+82];
	or.b16  	%rs335, %rs334, 256;
	st.local.u16 	[%rd16+82], %rs335;
	ld.local.u16 	%rs336, [%rd17+100];
	or.b16  	%rs337, %rs336, 256;
	st.local.u16 	[%rd17+100], %rs337;
	ld.local.u16 	%rs338, [%rd18+118];
	or.b16  	%rs339, %rs338, 256;
	st.local.u16 	[%rd18+118], %rs339;
	ld.local.u8 	%rs340, [%rd20+136];
	add.s16 	%rs341, %rs340, 1;
	st.local.u8 	[%rd20+136], %rs341;
	ld.local.u8 	%rs342, [%rd21+145];
	add.s16 	%rs343, %rs342, 1;
	st.local.u8 	[%rd21+145], %rs343;
	ld.local.u8 	%rs344, [%rd22+154];
	add.s16 	%rs345, %rs344, 1;
	st.local.u8 	[%rd22+154], %rs345;
	mul.wide.s32 	%rd104, %r2, 164;
	add.s64 	%rd105, %rd104, %rd1;
	add.s64 	%rd45, %rd105, 1312;
	mov.b64 	%rd131, 0;
$L__BB3_66:
	add.s64 	%rd106, %rd3, %rd131;
	ld.local.u8 	%rs346, [%rd106];
	add.s64 	%rd107, %rd45, %rd131;
	st.global.u8 	[%rd107], %rs346;
	add.s64 	%rd47, %rd131, 1;
	setp.lt.u64 	%p78, %rd131, 163;
	mov.u64 	%rd131, %rd47;
	@%p78 bra 	$L__BB3_66;
	mov.b32 	%r79, 1;
	st.global.u32 	[%rd23+32], %r79;
	ld.local.u16 	%rs347, [%rd16+82];
	and.b16  	%rs348, %rs347, -257;
	st.local.u16 	[%rd16+82], %rs348;
	ld.local.u16 	%rs349, [%rd17+100];
	and.b16  	%rs350, %rs349, -257;
	st.local.u16 	[%rd17+100], %rs350;
	ld.local.u16 	%rs351, [%rd18+118];
	and.b16  	%rs352, %rs351, -257;
	st.local.u16 	[%rd18+118], %rs352;
	ld.local.u8 	%rs353, [%rd20+136];
	add.s16 	%rs354, %rs353, -1;
	st.local.u8 	[%rd20+136], %rs354;
	ld.local.u8 	%rs355, [%rd21+145];
	add.s16 	%rs356, %rs355, -1;
	st.local.u8 	[%rd21+145], %rs356;
	ld.local.u8 	%rs357, [%rd22+154];
	add.s16 	%rs358, %rs357, -1;
	st.local.u8 	[%rd22+154], %rs358;
	mov.b16 	%rs359, 0;
	st.local.u8 	[%rd19], %rs359;
	ld.local.u16 	%rs396, [%rd16+82];
$L__BB3_68:
	and.b16  	%rs360, %rs396, 512;
	setp.ne.s16 	%p79, %rs360, 0;
	@%p79 bra 	$L__BB3_74;
	ld.local.u8 	%rs361, [%rd17+101];
	and.b16  	%rs362, %rs361, 2;
	setp.ne.s16 	%p80, %rs362, 0;
	@%p80 bra 	$L__BB3_74;
	ld.local.u8 	%rs363, [%rd18+119];
	and.b16  	%rs364, %rs363, 2;
	setp.ne.s16 	%p81, %rs364, 0;
	@%p81 bra 	$L__BB3_74;
	mov.b16 	%rs365, 9;
	st.local.u8 	[%rd19], %rs365;
	ld.local.u16 	%rs366, [%rd16+82];
	or.b16  	%rs367, %rs366, 512;
	st.local.u16 	[%rd16+82], %rs367;
	ld.local.u16 	%rs368, [%rd17+100];
	or.b16  	%rs369, %rs368, 512;
	st.local.u16 	[%rd17+100], %rs369;
	ld.local.u16 	%rs370, [%rd18+118];
	or.b16  	%rs371, %rs370, 512;
	st.local.u16 	[%rd18+118], %rs371;
	ld.local.u8 	%rs372, [%rd20+136];
	add.s16 	%rs373, %rs372, 1;
	st.local.u8 	[%rd20+136], %rs373;
	ld.local.u8 	%rs374, [%rd21+145];
	add.s16 	%rs375, %rs374, 1;
	st.local.u8 	[%rd21+145], %rs375;
	ld.local.u8 	%rs376, [%rd22+154];
	add.s16 	%rs377, %rs376, 1;
	st.local.u8 	[%rd22+154], %rs377;
	mul.wide.s32 	%rd109, %r2, 164;
	add.s64 	%rd110, %rd109, %rd1;
	add.s64 	%rd48, %rd110, 1476;
	mov.b64 	%rd132, 0;
$L__BB3_72:
	add.s64 	%rd111, %rd3, %rd132;
	ld.local.u8 	%rs378, [%rd111];
	add.s64 	%rd112, %rd48, %rd132;
	st.global.u8 	[%rd112], %rs378;
	add.s64 	%rd50, %rd132, 1;
	setp.lt.u64 	%p82, %rd132, 163;
	mov.u64 	%rd132, %rd50;
	@%p82 bra 	$L__BB3_72;
	mov.b32 	%r80, 1;
	st.global.u32 	[%rd23+36], %r80;
$L__BB3_74:
	mov.b32 	%r81, 0;
	st.global.u32 	[%rd7], %r81;
	bra.uni 	$L__BB3_81;
$L__BB3_75:
	setp.lt.u64 	%p83, %rd4, %rd1;
	@%p83 bra 	$L__BB3_78;
	mov.b64 	%rd123, 0;
$L__BB3_77:
	add.s64 	%rd115, %rd4, %rd123;
	ld.global.u8 	%rs379, [%rd115];
	add.s64 	%rd116, %rd1, %rd123;
	st.global.u8 	[%rd116], %rs379;
	add.s64 	%rd15, %rd123, 1;
	setp.lt.u64 	%p84, %rd123, 163;
	mov.u64 	%rd123, %rd15;
	@%p84 bra 	$L__BB3_77;
	bra.uni 	$L__BB3_80;
$L__BB3_78:
	mov.b64 	%rd122, 163;
$L__BB3_79:
	add.s64 	%rd119, %rd4, %rd122;
	ld.global.u8 	%rs380, [%rd119];
	add.s64 	%rd120, %rd1, %rd122;
	st.global.u8 	[%rd120], %rs380;
	add.s64 	%rd122, %rd122, -1;
	setp.eq.s64 	%p85, %rd122, -1;
	@%p85 bra 	$L__BB3_80;
	bra.uni 	$L__BB3_79;
$L__BB3_80:
	mov.b32 	%r82, 1;
	st.global.u32 	[%rd2], %r82;
$L__BB3_81:
	ret;

}
	// .globl	_ZN6thrust24THRUST_300001_SM_1000_NS8cuda_cub4core6detail13_kernel_agentINS1_8__reduce11ReduceAgentINS0_12zip_iteratorIN4cuda3std3__45tupleIJNS0_10device_ptrIiEENS0_17counting_iteratorIlNS0_11use_defaultESF_SF_EEEEEEEPNSB_IJilEEESJ_iNS1_9__extrema9arg_max_fIilNSA_4lessIiEEEEEEJSI_SK_iSP_EEEvDpT0_
.visible .entry _ZN6thrust24THRUST_300001_SM_1000_NS8cuda_cub4core6detail13_kernel_agentINS1_8__reduce11ReduceAgentINS0_12zip_iteratorIN4cuda3std3__45tupleIJNS0_10device_ptrIiEENS0_17counting_iteratorIlNS0_11use_defaultESF_SF_EEEEEEEPNSB_IJilEEESJ_iNS1_9__extrema9arg_max_fIilNSA_4lessIiEEEEEEJSI_SK_iSP_EEEvDpT0_(
	.param .align 8 .b8 _ZN6thrust24THRUST_300001_SM_1000_NS8cuda_cub4core6detail13_kernel_agentINS1_8__reduce11ReduceAgentINS0_12zip_iteratorIN4cuda3std3__45tupleIJNS0_10device_ptrIiEENS0_17counting_iteratorIlNS0_11use_defaultESF_SF_EEEEEEEPNSB_IJilEEESJ_iNS1_9__extrema9arg_max_fIilNSA_4lessIiEEEEEEJSI_SK_iSP_EEEvDpT0__param_0[16],
	.param .u64 .ptr .align 1 _ZN6thrust24THRUST_300001_SM_1000_NS8cuda_cub4core6detail13_kernel_agentINS1_8__reduce11ReduceAgentINS0_12zip_iteratorIN4cuda3std3__45tupleIJNS0_10device_ptrIiEENS0_17counting_iteratorIlNS0_11use_defaultESF_SF_EEEEEEEPNSB_IJilEEESJ_iNS1_9__extrema9arg_max_fIilNSA_4lessIiEEEEEEJSI_SK_iSP_EEEvDpT0__param_1,
	.param .u32 _ZN6thrust24THRUST_300001_SM_1000_NS8cuda_cub4core6detail13_kernel_agentINS1_8__reduce11ReduceAgentINS0_12zip_iteratorIN4cuda3std3__45tupleIJNS0_10device_ptrIiEENS0_17counting_iteratorIlNS0_11use_defaultESF_SF_EEEEEEEPNSB_IJilEEESJ_iNS1_9__extrema9arg_max_fIilNSA_4lessIiEEEEEEJSI_SK_iSP_EEEvDpT0__param_2,
	.param .align 1 .b8 _ZN6thrust24THRUST_300001_SM_1000_NS8cuda_cub4core6detail13_kernel_agentINS1_8__reduce11ReduceAgentINS0_12zip_iteratorIN4cuda3std3__45tupleIJNS0_10device_ptrIiEENS0_17counting_iteratorIlNS0_11use_defaultESF_SF_EEEEEEEPNSB_IJilEEESJ_iNS1_9__extrema9arg_max_fIilNSA_4lessIiEEEEEEJSI_SK_iSP_EEEvDpT0__param_3[1]
)
.maxntid 256
{
	.reg .pred 	%p<213>;
	.reg .b32 	%r<641>;
	.reg .b64 	%rd<305>;

	ld.param.u64 	%rd195, [_ZN6thrust24THRUST_300001_SM_1000_NS8cuda_cub4core6detail13_kernel_agentINS1_8__reduce11ReduceAgentINS0_12zip_iteratorIN4cuda3std3__45tupleIJNS0_10device_ptrIiEENS0_17counting_iteratorIlNS0_11use_defaultESF_SF_EEEEEEEPNSB_IJilEEESJ_iNS1_9__extrema9arg_max_fIilNSA_4lessIiEEEEEEJSI_SK_iSP_EEEvDpT0__param_0+8];
	ld.param.u64 	%rd194, [_ZN6thrust24THRUST_300001_SM_1000_NS8cuda_cub4core6detail13_kernel_agentINS1_8__reduce11ReduceAgentINS0_12zip_iteratorIN4cuda3std3__45tupleIJNS0_10device_ptrIiEENS0_17counting_iteratorIlNS0_11use_defaultESF_SF_EEEEEEEPNSB_IJilEEESJ_iNS1_9__extrema9arg_max_fIilNSA_4lessIiEEEEEEJSI_SK_iSP_EEEvDpT0__param_0];
	ld.param.u32 	%r205, [_ZN6thrust24THRUST_300001_SM_1000_NS8cuda_cub4core6detail13_kernel_agentINS1_8__reduce11ReduceAgentINS0_12zip_iteratorIN4cuda3std3__45tupleIJNS0_10device_ptrIiEENS0_17counting_iteratorIlNS0_11use_defaultESF_SF_EEEEEEEPNSB_IJilEEESJ_iNS1_9__extrema9arg_max_fIilNSA_4lessIiEEEEEEJSI_SK_iSP_EEEvDpT0__param_2];
	setp.eq.s32 	%p1, %r205, 0;
	@%p1 bra 	$L__BB4_206;
	cvta.to.global.u64 	%rd1, %rd194;
	setp.gt.s32 	%p2, %r205, 1279;
	@%p2 bra 	$L__BB4_122;
	mov.u32 	%r1, %tid.x;
	setp.ge.s32 	%p96, %r1, %r205;
	mov.b32 	%r580, 0;
	mov.b64 	%rd246, 0;
	mov.u32 	%r572, %r1;
	@%p96 bra 	$L__BB4_4;
	cvt.u64.u32 	%rd222, %r1;
	mul.wide.u32 	%rd223, %r1, 4;
	add.s64 	%rd224, %rd1, %rd223;
	add.s64 	%rd246, %rd195, %rd222;
	ld.global.u32 	%r580, [%rd224];
	add.s32 	%r572, %r1, 256;
$L__BB4_4:
	setp.ge.s32 	%p97, %r572, %r205;
	@%p97 bra 	$L__BB4_26;
	not.b32 	%r338, %r572;
	add.s32 	%r6, %r205, %r338;
	and.b32  	%r339, %r6, 768;
	setp.eq.s32 	%p98, %r339, 768;
	@%p98 bra 	$L__BB4_11;
	cvt.u64.u32 	%rd226, %r572;
	add.s64 	%rd237, %rd195, %rd226;
	mul.wide.u32 	%rd227, %r572, 4;
	add.s64 	%rd236, %rd1, %rd227;
	shr.u32 	%r340, %r6, 8;
	add.s32 	%r341, %r340, 1;
	and.b32  	%r342, %r341, 3;
	neg.s32 	%r568, %r342;
$L__BB4_7:
	.pragma "nounroll";
	mov.u64 	%rd9, %rd246;
	mov.u32 	%r10, %r580;
	ld.global.u32 	%r11, [%rd236];
	setp.lt.s32 	%p99, %r10, %r11;
	mov.u64 	%rd246, %rd237;
	mov.u32 	%r580, %r11;
	@%p99 bra 	$L__BB4_10;
	setp.lt.s32 	%p100, %r11, %r10;
	mov.u64 	%rd246, %rd9;
	mov.u32 	%r580, %r10;
	@%p100 bra 	$L__BB4_10;
	setp.lt.s64 	%p101, %rd9, %rd237;
	min.s64 	%rd246, %rd9, %rd237;
	selp.b32 	%r580, %r10, %r11, %p101;
$L__BB4_10:
	add.s32 	%r572, %r572, 256;
	add.s64 	%rd237, %rd237, 256;
	add.s64 	%rd236, %rd236, 1024;
	add.s32 	%r568, %r568, 1;
	setp.ne.s32 	%p102, %r568, 0;
	@%p102 bra 	$L__BB4_7;
$L__BB4_11:
	setp.lt.u32 	%p103, %r6, 768;
	@%p103 bra 	$L__BB4_26;
	add.s32 	%r575, %r572, 512;
$L__BB4_13:
	mov.u32 	%r20, %r575;
	add.s32 	%r343, %r20, -512;
	cvt.s64.s32 	%rd228, %r343;
	mul.wide.s32 	%rd229, %r343, 4;
	add.s64 	%rd17, %rd1, %rd229;
	add.s64 	%rd18, %rd195, %rd228;
	ld.global.u32 	%r22, [%rd17];
	setp.lt.s32 	%p104, %r580, %r22;
	mov.u64 	%rd243, %rd18;
	mov.u32 	%r577, %r22;
	@%p104 bra 	$L__BB4_16;
	setp.lt.s32 	%p105, %r22, %r580;
	mov.u64 	%rd243, %rd246;
	mov.u32 	%r577, %r580;
	@%p105 bra 	$L__BB4_16;
	setp.lt.s64 	%p106, %rd246, %rd18;
	min.s64 	%rd243, %rd246, %rd18;
	selp.b32 	%r577, %r580, %r22, %p106;
$L__BB4_16:
	add.s32 	%r344, %r20, -256;
	cvt.s64.s32 	%rd230, %r344;
	add.s64 	%rd21, %rd195, %rd230;
	ld.global.u32 	%r25, [%rd17+1024];
	setp.lt.s32 	%p107, %r577, %r25;
	mov.u64 	%rd244, %rd21;
	mov.u32 	%r578, %r25;
	@%p107 bra 	$L__BB4_19;
	setp.lt.s32 	%p108, %r25, %r577;
	mov.u64 	%rd244, %rd243;
	mov.u32 	%r578, %r577;
	@%p108 bra 	$L__BB4_19;
	setp.lt.s64 	%p109, %rd243, %rd21;
	min.s64 	%rd244, %rd243, %rd21;
	selp.b32 	%r578, %r577, %r25, %p109;
$L__BB4_19:
	cvt.s64.s32 	%rd231, %r20;
	add.s64 	%rd24, %rd195, %rd231;
	ld.global.u32 	%r28, [%rd17+2048];
	setp.lt.s32 	%p110, %r578, %r28;
	mov.u64 	%rd245, %rd24;
	mov.u32 	%r579, %r28;
	@%p110 bra 	$L__BB4_22;
	setp.lt.s32 	%p111, %r28, %r578;
	mov.u64 	%rd245, %rd244;
	mov.u32 	%r579, %r578;
	@%p111 bra 	$L__BB4_22;
	setp.lt.s64 	%p112, %rd244, %rd24;
	min.s64 	%rd245, %rd244, %rd24;
	selp.b32 	%r579, %r578, %r28, %p112;
$L__BB4_22:
	add.s32 	%r345, %r20, 256;
	cvt.s64.s32 	%rd232, %r345;
	add.s64 	%rd27, %rd195, %rd232;
	ld.global.u32 	%r31, [%rd17+3072];
	setp.lt.s32 	%p113, %r579, %r31;
	mov.u64 	%rd246, %rd27;
	mov.u32 	%r580, %r31;
	@%p113 bra 	$L__BB4_25;
	setp.lt.s32 	%p114, %r31, %r579;
	mov.u64 	%rd246, %rd245;
	mov.u32 	%r580, %r579;
	@%p114 bra 	$L__BB4_25;
	setp.lt.s64 	%p115, %rd245, %rd27;
	min.s64 	%rd246, %rd245, %rd27;
	selp.b32 	%r580, %r579, %r31, %p115;
$L__BB4_25:
	add.s32 	%r575, %r20, 1024;
	add.s32 	%r346, %r20, 512;
	setp.lt.s32 	%p116, %r346, %r205;
	@%p116 bra 	$L__BB4_13;
$L__BB4_26:
	setp.lt.s32 	%p117, %r205, 256;
	@%p117 bra 	$L__BB4_71;
	// begin inline asm
	mov.u32 %r460, %laneid;
	// end inline asm
	mov.b32 	%r478, 1;
	mov.b32 	%r479, 31;
	mov.b32 	%r480, -1;
	// begin inline asm
	shfl.sync.down.b32 %r461, %r580, %r478, %r479, %r480;
	// end inline asm
	// begin inline asm
	shfl.sync.down.b32 %r466, %r467, %r478, %r479, %r480;
	// end inline asm
	mov.b64 	{%r472, %r477}, %rd246;
	// begin inline asm
	shfl.sync.down.b32 %r471, %r472, %r478, %r479, %r480;
	// end inline asm
	// begin inline asm
	shfl.sync.down.b32 %r476, %r477, %r478, %r479, %r480;
	// end inline asm
	mov.b64 	%rd31, {%r471, %r476};
	setp.gt.s32 	%p169, %r460, 30;
	mov.u64 	%rd248, %rd246;
	mov.u32 	%r582, %r580;
	@%p169 bra 	$L__BB4_31;
	setp.lt.s32 	%p170, %r580, %r461;
	mov.u64 	%rd248, %rd31;
	mov.u32 	%r582, %r461;
	@%p170 bra 	$L__BB4_31;
	setp.lt.s32 	%p171, %r461, %r580;
	mov.u64 	%rd248, %rd246;
	mov.u32 	%r582, %r580;
	@%p171 bra 	$L__BB4_31;
	setp.lt.s64 	%p172, %rd246, %rd31;
	min.s64 	%rd248, %rd246, %rd31;
	selp.b32 	%r582, %r580, %r461, %p172;
$L__BB4_31:
	mov.b32 	%r498, 2;
	mov.b32 	%r499, 31;
	mov.b32 	%r500, -1;
	// begin inline asm
	shfl.sync.down.b32 %r481, %r582, %r498, %r499, %r500;
	// end inline asm
	// begin inline asm
	shfl.sync.down.b32 %r486, %r487, %r498, %r499, %r500;
	// end inline asm
	mov.b64 	{%r492, %r497}, %rd248;
	// begin inline asm
	shfl.sync.down.b32 %r491, %r492, %r498, %r499, %r500;
	// end inline asm
	// begin inline asm
	shfl.sync.down.b32 %r496, %r497, %r498, %r499, %r500;
	// end inline asm
	mov.b64 	%rd34, {%r491, %r496};
	setp.gt.s32 	%p173, %r460, 29;
	mov.u64 	%rd249, %rd248;
	mov.u32 	%r583, %r582;
	@%p173 bra 	$L__BB4_35;
	setp.lt.s32 	%p174, %r582, %r481;
	mov.u64 	%rd249, %rd34;
	mov.u32 	%r583, %r481;
	@%p174 bra 	$L__BB4_35;
	setp.lt.s32 	%p175, %r481, %r582;
	mov.u64 	%rd249, %rd248;
	mov.u32 	%r583, %r582;
	@%p175 bra 	$L__BB4_35;
	setp.lt.s64 	%p176, %rd248, %rd34;
	min.s64 	%rd249, %rd248, %rd34;
	selp.b32 	%r583, %r582, %r481, %p176;
$L__BB4_35:
	mov.b32 	%r518, 4;
	mov.b32 	%r519, 31;
	mov.b32 	%r520, -1;
	// begin inline asm
	shfl.sync.down.b32 %r501, %r583, %r518, %r519, %r520;
	// end inline asm
	// begin inline asm
	shfl.sync.down.b32 %r506, %r507, %r518, %r519, %r520;
	// end inline asm
	mov.b64 	{%r512, %r517}, %rd249;
	// begin inline asm
	shfl.sync.down.b32 %r511, %r512, %r518, %r519, %r520;
	// end inline asm
	// begin inline asm
	shfl.sync.down.b32 %r516, %r517, %r518, %r519, %r520;
	// end inline asm
	mov.b64 	%rd37, {%r511, %r516};
	setp.gt.s32 	%p177, %r460, 27;
	mov.u64 	%rd250, %rd249;
	mov.u32 	%r584, %r583;
	@%p177 bra 	$L__BB4_39;
	setp.lt.s32 	%p178, %r583, %r501;
	mov.u64 	%rd250, %rd37;
	mov.u32 	%r584, %r501;
	@%p178 bra 	$L__BB4_39;
	setp.lt.s32 	%p179, %r501, %r583;
	mov.u64 	%rd250, %rd249;
	mov.u32 	%r584, %r583;
	@%p179 bra 	$L__BB4_39;
	setp.lt.s64 	%p180, %rd249, %rd37;
	min.s64 	%rd250, %rd249, %rd37;
	selp.b32 	%r584, %r583, %r501, %p180;
$L__BB4_39:
	mov.b32 	%r538, 8;
	mov.b32 	%r539, 31;
	mov.b32 	%r540, -1;
	// begin inline asm
	shfl.sync.down.b32 %r521, %r584, %r538, %r539, %r540;
	// end inline asm
	// begin inline asm
	shfl.sync.down.b32 %r526, %r527, %r538, %r539, %r540;
	// end inline asm
	mov.b64 	{%r532, %r537}, %rd250;
	// begin inline asm
	shfl.sync.down.b32 %r531, %r532, %r538, %r539, %r540;
	// end inline asm
	// begin inline asm
	shfl.sync.down.b32 %r536, %r537, %r538, %r539, %r540;
	// end inline asm
	mov.b64 	%rd40, {%r531, %r536};
	setp.gt.s32 	%p181, %r460, 23;
	mov.u64 	%rd251, %rd250;
	mov.u32 	%r585, %r584;
	@%p181 bra 	$L__BB4_43;
	setp.lt.s32 	%p182, %r584, %r521;
	mov.u64 	%rd251, %rd40;
	mov.u32 	%r585, %r521;
	@%p182 bra 	$L__BB4_43;
	setp.lt.s32 	%p183, %r521, %r584;
	mov.u64 	%rd251, %rd250;
	mov.u32 	%r585, %r584;
	@%p183 bra 	$L__BB4_43;
	setp.lt.s64 	%p184, %rd250, %rd40;
	min.s64 	%rd251, %rd250, %rd40;
	selp.b32 	%r585, %r584, %r521, %p184;
$L__BB4_43:
	mov.b32 	%r558, 16;
	mov.b32 	%r559, 31;
	mov.b32 	%r560, -1;
	// begin inline asm
	shfl.sync.down.b32 %r541, %r585, %r558, %r559, %r560;
	// end inline asm
	// begin inline asm
	shfl.sync.down.b32 %r546, %r547, %r558, %r559, %r560;
	// end inline asm
	mov.b64 	{%r552, %r557}, %rd251;
	// begin inline asm
	shfl.sync.down.b32 %r551, %r552, %r558, %r559, %r560;
	// end inline asm
	// begin inline asm
	shfl.sync.down.b32 %r556, %r557, %r558, %r559, %r560;
	// end inline asm
	mov.b64 	%rd43, {%r551, %r556};
	setp.gt.s32 	%p185, %r460, 15;
	mov.u64 	%rd304, %rd251;
	mov.u32 	%r640, %r585;
	@%p185 bra 	$L__BB4_47;
	setp.lt.s32 	%p186, %r585, %r541;
	mov.u64 	%rd304, %rd43;
	mov.u32 	%r640, %r541;
	@%p186 bra 	$L__BB4_47;
	setp.lt.s32 	%p187, %r541, %r585;
	mov.u64 	%rd304, %rd251;
	mov.u32 	%r640, %r585;
	@%p187 bra 	$L__BB4_47;
	setp.lt.s64 	%p188, %rd251, %rd43;
	min.s64 	%rd304, %rd251, %rd43;
	selp.b32 	%r640, %r585, %r541, %p188;
$L__BB4_47:
	setp.ne.s32 	%p189, %r460, 0;
	@%p189 bra 	$L__BB4_49;
	shr.u32 	%r561, %r1, 1;
	and.b32  	%r562, %r561, 496;
	mov.u32 	%r563, _ZN6thrust24THRUST_300001_SM_1000_NS8cuda_cub4core6detail5shmemE;
	add.s32 	%r564, %r563, %r562;
	st.shared.u32 	[%r564+8], %r640;
	st.shared.u64 	[%r564+16], %rd304;
$L__BB4_49:
	bar.sync 	0;
	setp.ne.s32 	%p190, %r1, 0;
	@%p190 bra 	$L__BB4_204;
	ld.shared.u32 	%r52, [_ZN6thrust24THRUST_300001_SM_1000_NS8cuda_cub4core6detail5shmemE+24];
	ld.shared.u64 	%rd46, [_ZN6thrust24THRUST_300001_SM_1000_NS8cuda_cub4core6detail5shmemE+32];
	setp.lt.s32 	%p191, %r640, %r52;
	mov.u64 	%rd253, %rd46;
	mov.u32 	%r587, %r52;
	@%p191 bra 	$L__BB4_53;
	setp.lt.s32 	%p192, %r52, %r640;
	mov.u64 	%rd253, %rd304;
	mov.u32 	%r587, %r640;
	@%p192 bra 	$L__BB4_53;
	setp.lt.s64 	%p193, %rd304, %rd46;
	min.s64 	%rd253, %rd304, %rd46;
	selp.b32 	%r587, %r640, %r52, %p193;
$L__BB4_53:
	ld.shared.u32 	%r55, [_ZN6thrust24THRUST_300001_SM_1000_NS8cuda_cub4core6detail5shmemE+40];
	ld.shared.u64 	%rd49, [_ZN6thrust24THRUST_300001_SM_1000_NS8cuda_cub4core6detail5shmemE+48];
	setp.lt.s32 	%p194, %r587, %r55;
	mov.u64 	%rd254, %rd49;
	mov.u32 	%r588, %r55;
	@%p194 bra 	$L__BB4_56;
	setp.lt.s32 	%p195, %r55, %r587;
	mov.u64 	%rd254, %rd253;
	mov.u32 	%r588, %r587;
	@%p195 bra 	$L__BB4_56;
	setp.lt.s64 	%p196, %rd253, %rd49;
	min.s64 	%rd254, %rd253, %rd49;
	selp.b32 	%r588, %r587, %r55, %p196;
$L__BB4_56:
	ld.shared.u32 	%r58, [_ZN6thrust24THRUST_300001_SM_1000_NS8cuda_cub4core6detail5shmemE+56];
	ld.shared.u64 	%rd52, [_ZN6thrust24THRUST_300001_SM_1000_NS8cuda_cub4core6detail5shmemE+64];
	setp.lt.s32 	%p197, %r588, %r58;
	mov.u64 	%rd255, %rd52;
	mov.u32 	%r589, %r58;
	@%p197 bra 	$L__BB4_59;
	setp.lt.s32 	%p198, %r58, %r588;
	mov.u64 	%rd255, %rd254;
	mov.u32 	%r589, %r588;
	@%p198 bra 	$L__BB4_59;
	setp.lt.s64 	%p199, %rd254, %rd52;
	min.s64 	%rd255, %rd254, %rd52;
	selp.b32 	%r589, %r588, %r58, %p199;
$L__BB4_59:
	ld.shared.u32 	%r61, [_ZN6thrust24THRUST_300001_SM_1000_NS8cuda_cub4core6detail5shmemE+72];
	ld.shared.u64 	%rd55, [_ZN6thrust24THRUST_300001_SM_1000_NS8cuda_cub4core6detail5shmemE+80];
	setp.lt.s32 	%p200, %r589, %r61;
	mov.u64 	%rd256, %rd55;
	mov.u32 	%r590, %r61;
	@%p200 bra 	$L__BB4_62;
	setp.lt.s32 	%p201, %r61, %r589;
	mov.u64 	%rd256, %rd255;
	mov.u32 	%r590, %r589;
	@%p201 bra 	$L__BB4_62;
	setp.lt.s64 	%p202, %rd255, %rd55;
	min.s64 	%rd256, %rd255, %rd55;
	selp.b32 	%r590, %r589, %r61, %p202;
$L__BB4_62:
	ld.shared.u32 	%r64, [_ZN6thrust24THRUST_300001_SM_1000_NS8cuda_cub4core6detail5shmemE+88];
	ld.shared.u64 	%rd58, [_ZN6thrust24THRUST_300001_SM_1000_NS8cuda_cub4core6detail5shmemE+96];
	setp.lt.s32 	%p203, %r590, %r64;
	mov.u64 	%rd257, %rd58;
	mov.u32 	%r591, %r64;
	@%p203 bra 	$L__BB4_65;
	setp.lt.s32 	%p204, %r64, %r590;
	mov.u64 	%rd257, %rd256;
	mov.u32 	%r591, %r590;
	@%p204 bra 	$L__BB4_65;
	setp.lt.s64 	%p205, %rd256, %rd58;
	min.s64 	%rd257, %rd256, %rd58;
	selp.b32 	%r591, %r590, %r64, %p205;
$L__BB4_65:
	ld.shared.u32 	%r67, [_ZN6thrust24THRUST_300001_SM_1000_NS8cuda_cub4core6detail5shmemE+104];
	ld.shared.u64 	%rd61, [_ZN6thrust24THRUST_300001_SM_1000_NS8cuda_cub4core6detail5shmemE+112];
	setp.lt.s32 	%p206, %r591, %r67;
	mov.u64 	%rd258, %rd61;
	mov.u32 	%r592, %r67;
	@%p206 bra 	$L__BB4_68;
	setp.lt.s32 	%p207, %r67, %r591;
	mov.u64 	%rd258, %rd257;
	mov.u32 	%r592, %r591;
	@%p207 bra 	$L__BB4_68;
	setp.lt.s64 	%p208, %rd257, %rd61;
	min.s64 	%rd258, %rd257, %rd61;
	selp.b32 	%r592, %r591, %r67, %p208;
$L__BB4_68:
	ld.shared.u32 	%r70, [_ZN6thrust24THRUST_300001_SM_1000_NS8cuda_cub4core6detail5shmemE+120];
	ld.shared.u64 	%rd64, [_ZN6thrust24THRUST_300001_SM_1000_NS8cuda_cub4core6detail5shmemE+128];
	setp.lt.s32 	%p209, %r592, %r70;
	mov.u32 	%r640, %r70;
	mov.u64 	%rd304, %rd64;
	@%p209 bra 	$L__BB4_204;
	setp.lt.s32 	%p210, %r70, %r592;
	mov.u32 	%r640, %r592;
	mov.u64 	%rd304, %rd258;
	@%p210 bra 	$L__BB4_204;
	setp.lt.s64 	%p211, %rd258, %rd64;
	min.s64 	%rd304, %rd258, %rd64;
	selp.b32 	%r640, %r592, %r70, %p211;
	bra.uni 	$L__BB4_204;
$L__BB4_71:
	// begin inline asm
	mov.u32 %r347, %laneid;
	// end inline asm
	and.b32  	%r368, %r1, 992;
	add.s32 	%r369, %r368, 32;
	setp.gt.s32 	%p118, %r369, %r205;
	not.b32 	%r370, %r368;
	add.s32 	%r371, %r205, %r370;
	selp.b32 	%r366, %r371, 31, %p118;
	mov.b32 	%r365, 1;
	mov.b32 	%r367, -1;
	// begin inline asm
	shfl.sync.down.b32 %r348, %r580, %r365, %r366, %r367;
	// end inline asm
	// begin inline asm
	shfl.sync.down.b32 %r353, %r354, %r365, %r366, %r367;
	// end inline asm
	mov.b64 	{%r359, %r364}, %rd246;
	// begin inline asm
	shfl.sync.down.b32 %r358, %r359, %r365, %r366, %r367;
	// end inline asm
	// begin inline asm
	shfl.sync.down.b32 %r363, %r364, %r365, %r366, %r367;
	// end inline asm
	mov.b64 	%rd66, {%r358, %r363};
	setp.ge.s32 	%p119, %r347, %r366;
	mov.u32 	%r593, %r580;
	mov.u64 	%rd259, %rd246;
	@%p119 bra 	$L__BB4_75;
	setp.lt.s32 	%p120, %r580, %r348;
	mov.u32 	%r593, %r348;
	mov.u64 	%rd259, %rd66;
	@%p120 bra 	$L__BB4_75;
	setp.lt.s32 	%p121, %r348, %r580;
	mov.u32 	%r593, %r580;
	mov.u64 	%rd259, %rd246;
	@%p121 bra 	$L__BB4_75;
	setp.lt.s64 	%p122, %rd246, %rd66;
	selp.b32 	%r593, %r580, %r348, %p122;
	min.s64 	%rd259, %rd246, %rd66;
$L__BB4_75:
	mov.b32 	%r389, 2;
	mov.b32 	%r391, -1;
	// begin inline asm
	shfl.sync.down.b32 %r372, %r593, %r389, %r366, %r391;
	// end inline asm
	// begin inline asm
	shfl.sync.down.b32 %r377, %r378, %r389, %r366, %r391;
	// end inline asm
	mov.b64 	{%r383, %r388}, %rd259;
	// begin inline asm
	shfl.sync.down.b32 %r382, %r383, %r389, %r366, %r391;
	// end inline asm
	// begin inline asm
	shfl.sync.down.b32 %r387, %r388, %r389, %r366, %r391;
	// end inline asm
	mov.b64 	%rd69, {%r382, %r387};
	add.s32 	%r392, %r347, 2;
	setp.gt.s32 	%p123, %r392, %r366;
	mov.u32 	%r594, %r593;
	mov.u64 	%rd260, %rd259;
	@%p123 bra 	$L__BB4_79;
	setp.lt.s32 	%p124, %r593, %r372;
	mov.u32 	%r594, %r372;
	mov.u64 	%rd260, %rd69;
	@%p124 bra 	$L__BB4_79;
	setp.lt.s32 	%p125, %r372, %r593;
	mov.u32 	%r594, %r593;
	mov.u64 	%rd260, %rd259;
	@%p125 bra 	$L__BB4_79;
	setp.lt.s64 	%p126, %rd259, %rd69;
	selp.b32 	%r594, %r593, %r372, %p126;
	min.s64 	%rd260, %rd259, %rd69;
$L__BB4_79:
	mov.b32 	%r410, 4;
	mov.b32 	%r412, -1;
	// begin inline asm
	shfl.sync.down.b32 %r393, %r594, %r410, %r366, %r412;
	// end inline asm
	// begin inline asm
	shfl.sync.down.b32 %r398, %r399, %r410, %r366, %r412;
	// end inline asm
	mov.b64 	{%r404, %r409}, %rd260;
	// begin inline asm
	shfl.sync.down.b32 %r403, %r404, %r410, %r366, %r412;
	// end inline asm
	// begin inline asm
	shfl.sync.down.b32 %r408, %r409, %r410, %r366, %r412;
	// end inline asm
	mov.b64 	%rd72, {%r403, %r408};
	add.s32 	%r413, %r347, 4;
	setp.gt.s32 	%p127, %r413, %r366;
	mov.u32 	%r595, %r594;
	mov.u64 	%rd261, %rd260;
	@%p127 bra 	$L__BB4_83;
	setp.lt.s32 	%p128, %r594, %r393;
	mov.u32 	%r595, %r393;
	mov.u64 	%rd261, %rd72;
	@%p128 bra 	$L__BB4_83;
	setp.lt.s32 	%p129, %r393, %r594;
	mov.u32 	%r595, %r594;
	mov.u64 	%rd261, %rd260;
	@%p129 bra 	$L__BB4_83;
	setp.lt.s64 	%p130, %rd260, %rd72;
	selp.b32 	%r595, %r594, %r393, %p130;
	min.s64 	%rd261, %rd260, %rd72;
$L__BB4_83:
	mov.b32 	%r431, 8;
	mov.b32 	%r433, -1;
	// begin inline asm
	shfl.sync.down.b32 %r414, %r595, %r431, %r366, %r433;
	// end inline asm
	// begin inline asm
	shfl.sync.down.b32 %r419, %r420, %r431, %r366, %r433;
	// end inline asm
	mov.b64 	{%r425, %r430}, %rd261;
	// begin inline asm
	shfl.sync.down.b32 %r424, %r425, %r431, %r366, %r433;
	// end inline asm
	// begin inline asm
	shfl.sync.down.b32 %r429, %r430, %r431, %r366, %r433;
	// end inline asm
	mov.b64 	%rd75, {%r424, %r429};
	add.s32 	%r434, %r347, 8;
	setp.gt.s32 	%p131, %r434, %r366;
	mov.u32 	%r596, %r595;
	mov.u64 	%rd262, %rd261;
	@%p131 bra 	$L__BB4_87;
	setp.lt.s32 	%p132, %r595, %r414;
	mov.u32 	%r596, %r414;
	mov.u64 	%rd262, %rd75;
	@%p132 bra 	$L__BB4_87;
	setp.lt.s32 	%p133, %r414, %r595;
	mov.u32 	%r596, %r595;
	mov.u64 	%rd262, %rd261;
	@%p133 bra 	$L__BB4_87;
	setp.lt.s64 	%p134, %rd261, %rd75;
	selp.b32 	%r596, %r595, %r414, %p134;
	min.s64 	%rd262, %rd261, %rd75;
$L__BB4_87:
	mov.b32 	%r452, 16;
	mov.b32 	%r454, -1;
	// begin inline asm
	shfl.sync.down.b32 %r435, %r596, %r452, %r366, %r454;
	// end inline asm
	// begin inline asm
	shfl.sync.down.b32 %r440, %r441, %r452, %r366, %r454;
	// end inline asm
	mov.b64 	{%r446, %r451}, %rd262;
	// begin inline asm
	shfl.sync.down.b32 %r445, %r446, %r452, %r366, %r454;
	// end inline asm
	// begin inline asm
	shfl.sync.down.b32 %r450, %r451, %r452, %r366, %r454;
	// end inline asm
	mov.b64 	%rd78, {%r445, %r450};
	add.s32 	%r455, %r347, 16;
	setp.gt.s32 	%p135, %r455, %r366;
	mov.u32 	%r640, %r596;
	mov.u64 	%rd304, %rd262;
	@%p135 bra 	$L__BB4_91;
	setp.lt.s32 	%p136, %r596, %r435;
	mov.u32 	%r640, %r435;
	mov.u64 	%rd304, %rd78;
	@%p136 bra 	$L__BB4_91;
	setp.lt.s32 	%p137, %r435, %r596;
	mov.u32 	%r640, %r596;
	mov.u64 	%rd304, %rd262;
	@%p137 bra 	$L__BB4_91;
	setp.lt.s64 	%p138, %rd262, %rd78;
	selp.b32 	%r640, %r596, %r435, %p138;
	min.s64 	%rd304, %rd262, %rd78;
$L__BB4_91:
	setp.ne.s32 	%p139, %r347, 0;
	@%p139 bra 	$L__BB4_93;
	shr.u32 	%r456, %r1, 1;
	and.b32  	%r457, %r456, 496;
	mov.u32 	%r458, _ZN6thrust24THRUST_300001_SM_1000_NS8cuda_cub4core6detail5shmemE;
	add.s32 	%r459, %r458, %r457;
	st.shared.u32 	[%r459+8], %r640;
	st.shared.u64 	[%r459+16], %rd304;
$L__BB4_93:
	bar.sync 	0;
	setp.ne.s32 	%p140, %r1, 0;
	@%p140 bra 	$L__BB4_204;
	setp.lt.s32 	%p141, %r205, 33;
	mov.u32 	%r598, %r640;
	mov.u64 	%rd264, %rd304;
	@%p141 bra 	$L__BB4_98;
	ld.shared.u32 	%r89, [_ZN6thrust24THRUST_300001_SM_1000_NS8cuda_cub4core6detail5shmemE+24];
	ld.shared.u64 	%rd81, [_ZN6thrust24THRUST_300001_SM_1000_NS8cuda_cub4core6detail5shmemE+32];
	setp.lt.s32 	%p142, %r640, %r89;
	mov.u32 	%r598, %r89;
	mov.u64 	%rd264, %rd81;
	@%p142 bra 	$L__BB4_98;
	setp.lt.s32 	%p143, %r89, %r640;
	mov.u32 	%r598, %r640;
	mov.u64 	%rd264, %rd304;
	@%p143 bra 	$L__BB4_98;
	setp.lt.s64 	%p144, %rd304, %rd81;
	selp.b32 	%r598, %r640, %r89, %p144;
	min.s64 	%rd264, %rd304, %rd81;
$L__BB4_98:
	setp.lt.s32 	%p145, %r205, 65;
	mov.u32 	%r599, %r598;
	mov.u64 	%rd265, %rd264;
	@%p145 bra 	$L__BB4_102;
	ld.shared.u32 	%r92, [_ZN6thrust24THRUST_300001_SM_1000_NS8cuda_cub4core6detail5shmemE+40];
	ld.shared.u64 	%rd84, [_ZN6thrust24THRUST_300001_SM_1000_NS8cuda_cub4core6detail5shmemE+48];
	setp.lt.s32 	%p146, %r598, %r92;
	mov.u32 	%r599, %r92;
	mov.u64 	%rd265, %rd84;
	@%p146 bra 	$L__BB4_102;
	setp.lt.s32 	%p147, %r92, %r598;
	mov.u32 	%r599, %r598;
	mov.u64 	%rd265, %rd264;
	@%p147 bra 	$L__BB4_102;
	setp.lt.s64 	%p148, %rd264, %rd84;
	selp.b32 	%r599, %r598, %r92, %p148;
	min.s64 	%rd265, %rd264, %rd84;
$L__BB4_102:
	setp.lt.s32 	%p149, %r205, 97;
	mov.u32 	%r600, %r599;
	mov.u64 	%rd266, %rd265;
	@%p149 bra 	$L__BB4_106;
	ld.shared.u32 	%r95, [_ZN6thrust24THRUST_300001_SM_1000_NS8cuda_cub4core6detail5shmemE+56];
	ld.shared.u64 	%rd87, [_ZN6thrust24THRUST_300001_SM_1000_NS8cuda_cub4core6detail5shmemE+64];
	setp.lt.s32 	%p150, %r599, %r95;
	mov.u32 	%r600, %r95;
	mov.u64 	%rd266, %rd87;
	@%p150 bra 	$L__BB4_106;
	setp.lt.s32 	%p151, %r95, %r599;
	mov.u32 	%r600, %r599;
	mov.u64 	%rd266, %rd265;
	@%p151 bra 	$L__BB4_106;
	setp.lt.s64 	%p152, %rd265, %rd87;
	selp.b32 	%r600, %r599, %r95, %p152;
	min.s64 	%rd266, %rd265, %rd87;
$L__BB4_106:
	setp.lt.s32 	%p153, %r205, 129;
	mov.u32 	%r601, %r600;
	mov.u64 	%rd267, %rd266;
	@%p153 bra 	$L__BB4_110;
	ld.shared.u32 	%r98, [_ZN6thrust24THRUST_300001_SM_1000_NS8cuda_cub4core6detail5shmemE+72];
	ld.shared.u64 	%rd90, [_ZN6thrust24THRUST_300001_SM_1000_NS8cuda_cub4core6detail5shmemE+80];
	setp.lt.s32 	%p154, %r600, %r98;
	mov.u32 	%r601, %r98;
	mov.u64 	%rd267, %rd90;
	@%p154 bra 	$L__BB4_110;
	setp.lt.s32 	%p155, %r98, %r600;
	mov.u32 	%r601, %r600;
	mov.u64 	%rd267, %rd266;
	@%p155 bra 	$L__BB4_110;
	setp.lt.s64 	%p156, %rd266, %rd90;
	selp.b32 	%r601, %r600, %r98, %p156;
	min.s64 	%rd267, %rd266, %rd90;
$L__BB4_110:
	setp.lt.s32 	%p157, %r205, 161;
	mov.u32 	%r602, %r601;
	mov.u64 	%rd268, %rd267;
	@%p157 bra 	$L__BB4_114;
	ld.shared.u32 	%r101, [_ZN6thrust24THRUST_300001_SM_1000_NS8cuda_cub4core6detail5shmemE+88];
	ld.shared.u64 	%rd93, [_ZN6thrust24THRUST_300001_SM_1000_NS8cuda_cub4core6detail5shmemE+96];
	setp.lt.s32 	%p158, %r601, %r101;
	mov.u32 	%r602, %r101;
	mov.u64 	%rd268, %rd93;
	@%p158 bra 	$L__BB4_114;
	setp.lt.s32 	%p159, %r101, %r601;
	mov.u32 	%r602, %r601;
	mov.u64 	%rd268, %rd267;
	@%p159 bra 	$L__BB4_114;
	setp.lt.s64 	%p160, %rd267, %rd93;
	selp.b32 	%r602, %r601, %r101, %p160;
	min.s64 	%rd268, %rd267, %rd93;
$L__BB4_114:
	setp.lt.s32 	%p161, %r205, 193;
	mov.u32 	%r603, %r602;
	mov.u64 	%rd269, %rd268;
	@%p161 bra 	$L__BB4_118;
	ld.shared.u32 	%r104, [_ZN6thrust24THRUST_300001_SM_1000_NS8cuda_cub4core6detail5shmemE+104];
	ld.shared.u64 	%rd96, [_ZN6thrust24THRUST_300001_SM_1000_NS8cuda_cub4core6detail5shmemE+112];
	setp.lt.s32 	%p162, %r602, %r104;
	mov.u32 	%r603, %r104;
	mov.u64 	%rd269, %rd96;
	@%p162 bra 	$L__BB4_118;
	setp.lt.s32 	%p163, %r104, %r602;
	mov.u32 	%r603, %r602;
	mov.u64 	%rd269, %rd268;
	@%p163 bra 	$L__BB4_118;
	setp.lt.s64 	%p164, %rd268, %rd96;
	selp.b32 	%r603, %r602, %r104, %p164;
	min.s64 	%rd269, %rd268, %rd96;
$L__BB4_118:
	setp.lt.s32 	%p165, %r205, 225;
	mov.u32 	%r640, %r603;
	mov.u64 	%rd304, %rd269;
	@%p165 bra 	$L__BB4_204;
	ld.shared.u32 	%r107, [_ZN6thrust24THRUST_300001_SM_1000_NS8cuda_cub4core6detail5shmemE+120];
	ld.shared.u64 	%rd99, [_ZN6thrust24THRUST_300001_SM_1000_NS8cuda_cub4core6detail5shmemE+128];
	setp.lt.s32 	%p166, %r603, %r107;
	mov.u32 	%r640, %r107;
	mov.u64 	%rd304, %rd99;
	@%p166 bra 	$L__BB4_204;
	setp.lt.s32 	%p167, %r107, %r603;
	mov.u32 	%r640, %r603;
	mov.u64 	%rd304, %rd269;
	@%p167 bra 	$L__BB4_204;
	setp.lt.s64 	%p168, %rd269, %rd99;
	selp.b32 	%r640, %r603, %r107, %p168;
	min.s64 	%rd304, %rd269, %rd99;
	bra.uni 	$L__BB4_204;
$L__BB4_122:
	mov.u32 	%r109, %tid.x;
	cvt.u64.u32 	%rd101, %r109;
	mul.wide.u32 	%rd197, %r109, 4;
	add.s64 	%rd102, %rd1, %rd197;
	ld.global.u32 	%r206, [%rd102];
	add.s32 	%r207, %r109, 256;
	cvt.u64.u32 	%rd198, %r207;
	ld.global.u32 	%r208, [%rd102+1024];
	add.s32 	%r209, %r109, 512;
	cvt.u64.u32 	%rd199, %r209;
	ld.global.u32 	%r210, [%rd102+2048];
	add.s32 	%r211, %r109, 768;
	cvt.u64.u32 	%rd200, %r211;
	ld.global.u32 	%r212, [%rd102+3072];
	or.b32  	%r213, %r109, 1024;
	cvt.u64.u32 	%rd103, %r213;
	add.s64 	%rd291, %rd195, %rd103;
	ld.global.u32 	%r627, [%rd102+4096];
	setp.lt.s32 	%p3, %r206, %r208;
	max.s32 	%r214, %r206, %r208;
	selp.b64 	%rd201, %rd198, %rd101, %p3;
	setp.lt.s32 	%p4, %r214, %r210;
	max.s32 	%r215, %r214, %r210;
	selp.b64 	%rd202, %rd199, %rd201, %p4;
	setp.lt.s32 	%p5, %r215, %r212;
	max.s32 	%r111, %r215, %r212;
	selp.b64 	%rd105, %rd200, %rd202, %p5;
	setp.lt.s32 	%p6, %r111, %r627;
	@%p6 bra 	$L__BB4_124;
	setp.lt.s32 	%p7, %r627, %r111;
	setp.lt.u64 	%p8, %rd105, %rd103;
	or.pred  	%p9, %p7, %p8;
	selp.b32 	%r627, %r111, %r627, %p9;
	add.s64 	%rd203, %rd195, %rd105;
	selp.b64 	%rd291, %rd203, %rd291, %p9;
$L__BB4_124:
	setp.lt.u32 	%p10, %r205, 2560;
	mov.b32 	%r613, 1280;
	@%p10 bra 	$L__BB4_137;
	mov.b32 	%r605, 1280;
	mov.u32 	%r606, %r627;
	mov.u64 	%rd271, %rd291;
$L__BB4_126:
	cvt.u64.u32 	%rd204, %r605;
	add.s64 	%rd205, %rd101, %rd204;
	mul.wide.u32 	%rd206, %r605, 4;
	add.s64 	%rd207, %rd102, %rd206;
	add.s64 	%rd272, %rd205, %rd195;
	ld.global.u32 	%r607, [%rd207];
	add.s64 	%rd273, %rd272, 256;
	ld.global.u32 	%r608, [%rd207+1024];
	add.s64 	%rd274, %rd272, 512;
	ld.global.u32 	%r609, [%rd207+2048];
	add.s64 	%rd275, %rd272, 768;
	ld.global.u32 	%r610, [%rd207+3072];
	add.s64 	%rd291, %rd272, 1024;
	ld.global.u32 	%r627, [%rd207+4096];
	setp.lt.s32 	%p11, %r606, %r607;
	@%p11 bra 	$L__BB4_128;
	setp.lt.s32 	%p12, %r607, %r606;
	setp.lt.s64 	%p13, %rd271, %rd272;
	or.pred  	%p14, %p12, %p13;
	selp.b32 	%r607, %r606, %r607, %p14;
	selp.b64 	%rd272, %rd271, %rd272, %p14;
$L__BB4_128:
	setp.lt.s32 	%p15, %r607, %r608;
	@%p15 bra 	$L__BB4_130;
	setp.lt.s32 	%p16, %r608, %r607;
	setp.lt.s64 	%p17, %rd272, %rd273;
	or.pred  	%p18, %p16, %p17;
	selp.b32 	%r608, %r607, %r608, %p18;
	selp.b64 	%rd273, %rd272, %rd273, %p18;
$L__BB4_130:
	setp.lt.s32 	%p19, %r608, %r609;
	@%p19 bra 	$L__BB4_132;
	setp.lt.s32 	%p20, %r609, %r608;
	setp.lt.s64 	%p21, %rd273, %rd274;
	or.pred  	%p22, %p20, %p21;
	selp.b32 	%r609, %r608, %r609, %p22;
	selp.b64 	%rd274, %rd273, %rd274, %p22;
$L__BB4_132:
	setp.lt.s32 	%p23, %r609, %r610;
	@%p23 bra 	$L__BB4_134;
	setp.lt.s32 	%p24, %r610, %r609;
	setp.lt.s64 	%p25, %rd274, %rd275;
	or.pred  	%p26, %p24, %p25;
	selp.b32 	%r610, %r609, %r610, %p26;
	selp.b64 	%rd275, %rd274, %rd275, %p26;
$L__BB4_134:
	setp.lt.s32 	%p27, %r610, %r627;
	@%p27 bra 	$L__BB4_136;
	setp.lt.s32 	%p28, %r627, %r610;
	setp.lt.s64 	%p29, %rd275, %rd291;
	or.pred  	%p30, %p28, %p29;
	selp.b32 	%r627, %r610, %r627, %p30;
	selp.b64 	%rd291, %rd275, %rd291, %p30;
$L__BB4_136:
	add.s32 	%r613, %r605, 1280;
	add.s32 	%r218, %r605, 2560;
	setp.le.s32 	%p31, %r218, %r205;
	mov.u32 	%r605, %r613;
	mov.u32 	%r606, %r627;
	mov.u64 	%rd271, %rd291;
	@%p31 bra 	$L__BB4_126;
$L__BB4_137:
	setp.le.s32 	%p32, %r205, %r613;
	@%p32 bra 	$L__BB4_160;
	sub.s32 	%r134, %r205, %r613;
	setp.ge.s32 	%p33, %r109, %r134;
	@%p33 bra 	$L__BB4_160;
	not.b32 	%r220, %r109;
	add.s32 	%r221, %r205, %r220;
	sub.s32 	%r135, %r221, %r613;
	and.b32  	%r222, %r135, 768;
	setp.eq.s32 	%p34, %r222, 768;
	mov.u32 	%r618, %r109;
	@%p34 bra 	$L__BB4_145;
	add.s32 	%r223, %r109, %r613;
	cvt.u64.u32 	%rd209, %r223;
	add.s64 	%rd279, %rd195, %rd209;
	mul.wide.u32 	%rd210, %r223, 4;
	add.s64 	%rd278, %rd1, %rd210;
	shr.u32 	%r224, %r135, 8;
	add.s32 	%r225, %r224, 1;
	and.b32  	%r226, %r225, 3;
	neg.s32 	%r614, %r226;
	mov.u32 	%r618, %r109;
$L__BB4_141:
	.pragma "nounroll";
	mov.u64 	%rd129, %rd291;
	mov.u32 	%r139, %r627;
	ld.global.u32 	%r140, [%rd278];
	setp.lt.s32 	%p35, %r139, %r140;
	mov.u32 	%r627, %r140;
	mov.u64 	%rd291, %rd279;
	@%p35 bra 	$L__BB4_144;
	setp.lt.s32 	%p36, %r140, %r139;
	mov.u32 	%r627, %r139;
	mov.u64 	%rd291, %rd129;
	@%p36 bra 	$L__BB4_144;
	setp.lt.s64 	%p37, %rd129, %rd279;
	selp.b32 	%r627, %r139, %r140, %p37;
	min.s64 	%rd291, %rd129, %rd279;
$L__BB4_144:
	add.s32 	%r618, %r618, 256;
	add.s64 	%rd279, %rd279, 256;
	add.s64 	%rd278, %rd278, 1024;
	add.s32 	%r614, %r614, 1;
	setp.ne.s32 	%p38, %r614, 0;
	@%p38 bra 	$L__BB4_141;
$L__BB4_145:
	setp.lt.u32 	%p39, %r135, 768;
	@%p39 bra 	$L__BB4_160;
	add.s32 	%r621, %r618, %r613;
	cvt.u64.u32 	%rd211, %r621;
	add.s64 	%rd286, %rd195, %rd211;
	cvt.u64.u32 	%rd212, %r618;
	cvt.u64.u32 	%rd213, %r613;
	add.s64 	%rd214, %rd212, %rd213;
	shl.b64 	%rd215, %rd214, 2;
	add.s64 	%rd216, %rd215, %rd1;
	add.s64 	%rd285, %rd216, 3072;
	mul.wide.u32 	%rd217, %r621, 4;
	add.s64 	%rd284, %rd1, %rd217;
	add.s32 	%r622, %r618, 512;
$L__BB4_147:
	mov.u32 	%r151, %r622;
	ld.global.u32 	%r153, [%rd284];
	setp.lt.s32 	%p40, %r627, %r153;
	mov.u32 	%r624, %r153;
	mov.u64 	%rd288, %rd286;
	@%p40 bra 	$L__BB4_150;
	setp.lt.s32 	%p41, %r153, %r627;
	mov.u32 	%r624, %r627;
	mov.u64 	%rd288, %rd291;
	@%p41 bra 	$L__BB4_150;
	setp.lt.s64 	%p42, %rd291, %rd286;
	selp.b32 	%r624, %r627, %r153, %p42;
	min.s64 	%rd288, %rd291, %rd286;
$L__BB4_150:
	add.s32 	%r227, %r621, 256;
	cvt.u64.u32 	%rd218, %r227;
	add.s64 	%rd145, %rd195, %rd218;
	ld.global.u32 	%r156, [%rd285+-2048];
	setp.lt.s32 	%p43, %r624, %r156;
	mov.u32 	%r625, %r156;
	mov.u64 	%rd289, %rd145;
	@%p43 bra 	$L__BB4_153;
	setp.lt.s32 	%p44, %r156, %r624;
	mov.u32 	%r625, %r624;
	mov.u64 	%rd289, %rd288;
	@%p44 bra 	$L__BB4_153;
	setp.lt.s64 	%p45, %rd288, %rd145;
	selp.b32 	%r625, %r624, %r156, %p45;
	min.s64 	%rd289, %rd288, %rd145;
$L__BB4_153:
	add.s32 	%r228, %r621, 512;
	cvt.u64.u32 	%rd219, %r228;
	add.s64 	%rd148, %rd195, %rd219;
	ld.global.u32 	%r159, [%rd285+-1024];
	setp.lt.s32 	%p46, %r625, %r159;
	mov.u32 	%r626, %r159;
	mov.u64 	%rd290, %rd148;
	@%p46 bra 	$L__BB4_156;
	setp.lt.s32 	%p47, %r159, %r625;
	mov.u32 	%r626, %r625;
	mov.u64 	%rd290, %rd289;
	@%p47 bra 	$L__BB4_156;
	setp.lt.s64 	%p48, %rd289, %rd148;
	selp.b32 	%r626, %r625, %r159, %p48;
	min.s64 	%rd290, %rd289, %rd148;
$L__BB4_156:
	add.s32 	%r229, %r621, 768;
	cvt.u64.u32 	%rd220, %r229;
	add.s64 	%rd151, %rd195, %rd220;
	ld.global.u32 	%r162, [%rd285];
	setp.lt.s32 	%p49, %r626, %r162;
	mov.u32 	%r627, %r162;
	mov.u64 	%rd291, %rd151;
	@%p49 bra 	$L__BB4_159;
	setp.lt.s32 	%p50, %r162, %r626;
	mov.u32 	%r627, %r626;
	mov.u64 	%rd291, %rd290;
	@%p50 bra 	$L__BB4_159;
	setp.lt.s64 	%p51, %rd290, %rd151;
	selp.b32 	%r627, %r626, %r162, %p51;
	min.s64 	%rd291, %rd290, %rd151;
$L__BB4_159:
	add.s64 	%rd286, %rd286, 1024;
	add.s64 	%rd285, %rd285, 4096;
	add.s64 	%rd284, %rd284, 4096;
	add.s32 	%r622, %r151, 1024;
	add.s32 	%r230, %r151, 512;
	add.s32 	%r621, %r621, 1024;
	setp.lt.s32 	%p52, %r230, %r134;
	@%p52 bra 	$L__BB4_147;
$L__BB4_160:
	// begin inline asm
	mov.u32 %r231, %laneid;
	// end inline asm
	mov.b32 	%r249, 1;
	mov.b32 	%r250, 31;
	mov.b32 	%r251, -1;
	// begin inline asm
	shfl.sync.down.b32 %r232, %r627, %r249, %r250, %r251;
	// end inline asm
	// begin inline asm
	shfl.sync.down.b32 %r237, %r238, %r249, %r250, %r251;
	// end inline asm
	mov.b64 	{%r243, %r248}, %rd291;
	// begin inline asm
	shfl.sync.down.b32 %r242, %r243, %r249, %r250, %r251;
	// end inline asm
	// begin inline asm
	shfl.sync.down.b32 %r247, %r248, %r249, %r250, %r251;
	// end inline asm
	mov.b64 	%rd158, {%r242, %r247};
	setp.gt.s32 	%p53, %r231, 30;
	mov.u32 	%r629, %r627;
	mov.u64 	%rd293, %rd291;
	@%p53 bra 	$L__BB4_164;
	setp.lt.s32 	%p54, %r627, %r232;
	mov.u32 	%r629, %r232;
	mov.u64 	%rd293, %rd158;
	@%p54 bra 	$L__BB4_164;
	setp.lt.s32 	%p55, %r232, %r627;
	mov.u32 	%r629, %r627;
	mov.u64 	%rd293, %rd291;
	@%p55 bra 	$L__BB4_164;
	setp.lt.s64 	%p56, %rd291, %rd158;
	selp.b32 	%r629, %r627, %r232, %p56;
	min.s64 	%rd293, %rd291, %rd158;
$L__BB4_164:
	mov.b32 	%r269, 2;
	mov.b32 	%r270, 31;
	mov.b32 	%r271, -1;
	// begin inline asm
	shfl.sync.down.b32 %r252, %r629, %r269, %r270, %r271;
	// end inline asm
	// begin inline asm
	shfl.sync.down.b32 %r257, %r258, %r269, %r270, %r271;
	// end inline asm
	mov.b64 	{%r263, %r268}, %rd293;
	// begin inline asm
	shfl.sync.down.b32 %r262, %r263, %r269, %r270, %r271;
	// end inline asm
	// begin inline asm
	shfl.sync.down.b32 %r267, %r268, %r269, %r270, %r271;
	// end inline asm
	mov.b64 	%rd161, {%r262, %r267};
	setp.gt.s32 	%p57, %r231, 29;
	mov.u32 	%r630, %r629;
	mov.u64 	%rd294, %rd293;
	@%p57 bra 	$L__BB4_168;
	setp.lt.s32 	%p58, %r629, %r252;
	mov.u32 	%r630, %r252;
	mov.u64 	%rd294, %rd161;
	@%p58 bra 	$L__BB4_168;
	setp.lt.s32 	%p59, %r252, %r629;
	mov.u32 	%r630, %r629;
	mov.u64 	%rd294, %rd293;
	@%p59 bra 	$L__BB4_168;
	setp.lt.s64 	%p60, %rd293, %rd161;
	selp.b32 	%r630, %r629, %r252, %p60;
	min.s64 	%rd294, %rd293, %rd161;
$L__BB4_168:
	mov.b32 	%r289, 4;
	mov.b32 	%r290, 31;
	mov.b32 	%r291, -1;
	// begin inline asm
	shfl.sync.down.b32 %r272, %r630, %r289, %r290, %r291;
	// end inline asm
	// begin inline asm
	shfl.sync.down.b32 %r277, %r278, %r289, %r290, %r291;
	// end inline asm
	mov.b64 	{%r283, %r288}, %rd294;
	// begin inline asm
	shfl.sync.down.b32 %r282, %r283, %r289, %r290, %r291;
	// end inline asm
	// begin inline asm
	shfl.sync.down.b32 %r287, %r288, %r289, %r290, %r291;
	// end inline asm
	mov.b64 	%rd164, {%r282, %r287};
	setp.gt.s32 	%p61, %r231, 27;
	mov.u32 	%r631, %r630;
	mov.u64 	%rd295, %rd294;
	@%p61 bra 	$L__BB4_172;
	setp.lt.s32 	%p62, %r630, %r272;
	mov.u32 	%r631, %r272;
	mov.u64 	%rd295, %rd164;
	@%p62 bra 	$L__BB4_172;
	setp.lt.s32 	%p63, %r272, %r630;
	mov.u32 	%r631, %r630;
	mov.u64 	%rd295, %rd294;
	@%p63 bra 	$L__BB4_172;
	setp.lt.s64 	%p64, %rd294, %rd164;
	selp.b32 	%r631, %r630, %r272, %p64;
	min.s64 	%rd295, %rd294, %rd164;
$L__BB4_172:
	mov.b32 	%r309, 8;
	mov.b32 	%r310, 31;
	mov.b32 	%r311, -1;
	// begin inline asm
	shfl.sync.down.b32 %r292, %r631, %r309, %r310, %r311;
	// end inline asm
	// begin inline asm
	shfl.sync.down.b32 %r297, %r298, %r309, %r310, %r311;
	// end inline asm
	mov.b64 	{%r303, %r308}, %rd295;
	// begin inline asm
	shfl.sync.down.b32 %r302, %r303, %r309, %r310, %r311;
	// end inline asm
	// begin inline asm
	shfl.sync.down.b32 %r307, %r308, %r309, %r310, %r311;
	// end inline asm
	mov.b64 	%rd167, {%r302, %r307};
	setp.gt.s32 	%p65, %r231, 23;
	mov.u32 	%r632, %r631;
	mov.u64 	%rd296, %rd295;
	@%p65 bra 	$L__BB4_176;
	setp.lt.s32 	%p66, %r631, %r292;
	mov.u32 	%r632, %r292;
	mov.u64 	%rd296, %rd167;
	@%p66 bra 	$L__BB4_176;
	setp.lt.s32 	%p67, %r292, %r631;
	mov.u32 	%r632, %r631;
	mov.u64 	%rd296, %rd295;
	@%p67 bra 	$L__BB4_176;
	setp.lt.s64 	%p68, %rd295, %rd167;
	selp.b32 	%r632, %r631, %r292, %p68;
	min.s64 	%rd296, %rd295, %rd167;
$L__BB4_176:
	mov.b32 	%r329, 16;
	mov.b32 	%r330, 31;
	mov.b32 	%r331, -1;
	// begin inline asm
	shfl.sync.down.b32 %r312, %r632, %r329, %r330, %r331;
	// end inline asm
	// begin inline asm
	shfl.sync.down.b32 %r317, %r318, %r329, %r330, %r331;
	// end inline asm
	mov.b64 	{%r323, %r328}, %rd296;
	// begin inline asm
	shfl.sync.down.b32 %r322, %r323, %r329, %r330, %r331;
	// end inline asm
	// begin inline asm
	shfl.sync.down.b32 %r327, %r328, %r329, %r330, %r331;
	// end inline asm
	mov.b64 	%rd170, {%r322, %r327};
	setp.gt.s32 	%p69, %r231, 15;
	mov.u32 	%r640, %r632;
	mov.u64 	%rd304, %rd296;
	@%p69 bra 	$L__BB4_180;
	setp.lt.s32 	%p70, %r632, %r312;
	mov.u32 	%r640, %r312;
	mov.u64 	%rd304, %rd170;
	@%p70 bra 	$L__BB4_180;
	setp.lt.s32 	%p71, %r312, %r632;
	mov.u32 	%r640, %r632;
	mov.u64 	%rd304, %rd296;
	@%p71 bra 	$L__BB4_180;
	setp.lt.s64 	%p72, %rd296, %rd170;
	selp.b32 	%r640, %r632, %r312, %p72;
	min.s64 	%rd304, %rd296, %rd170;
$L__BB4_180:
	setp.ne.s32 	%p73, %r231, 0;
	@%p73 bra 	$L__BB4_182;
	shr.u32 	%r332, %r109, 1;
	and.b32  	%r333, %r332, 496;
	mov.u32 	%r334, _ZN6thrust24THRUST_300001_SM_1000_NS8cuda_cub4core6detail5shmemE;
	add.s32 	%r335, %r334, %r333;
	st.shared.u32 	[%r335+8], %r640;
	st.shared.u64 	[%r335+16], %rd304;
$L__BB4_182:
	bar.sync 	0;
	setp.ne.s32 	%p74, %r109, 0;
	@%p74 bra 	$L__BB4_204;
	ld.shared.u32 	%r184, [_ZN6thrust24THRUST_300001_SM_1000_NS8cuda_cub4core6detail5shmemE+24];
	ld.shared.u64 	%rd173, [_ZN6thrust24THRUST_300001_SM_1000_NS8cuda_cub4core6detail5shmemE+32];
	setp.lt.s32 	%p75, %r640, %r184;
	mov.u32 	%r634, %r184;
	mov.u64 	%rd298, %rd173;
	@%p75 bra 	$L__BB4_186;
	setp.lt.s32 	%p76, %r184, %r640;
	mov.u32 	%r634, %r640;
	mov.u64 	%rd298, %rd304;
	@%p76 bra 	$L__BB4_186;
	setp.lt.s64 	%p77, %rd304, %rd173;
	selp.b32 	%r634, %r640, %r184, %p77;
	min.s64 	%rd298, %rd304, %rd173;
$L__BB4_186:
	ld.shared.u32 	%r187, [_ZN6thrust24THRUST_300001_SM_1000_NS8cuda_cub4core6detail5shmemE+40];
	ld.shared.u64 	%rd176, [_ZN6thrust24THRUST_300001_SM_1000_NS8cuda_cub4core6detail5shmemE+48];
	setp.lt.s32 	%p78, %r634, %r187;
	mov.u32 	%r635, %r187;
	mov.u64 	%rd299, %rd176;
	@%p78 bra 	$L__BB4_189;
	setp.lt.s32 	%p79, %r187, %r634;
	mov.u32 	%r635, %r634;
	mov.u64 	%rd299, %rd298;
	@%p79 bra 	$L__BB4_189;
	setp.lt.s64 	%p80, %rd298, %rd176;
	selp.b32 	%r635, %r634, %r187, %p80;
	min.s64 	%rd299, %rd298, %rd176;
$L__BB4_189:
	ld.shared.u32 	%r190, [_ZN6thrust24THRUST_300001_SM_1000_NS8cuda_cub4core6detail5shmemE+56];
	ld.shared.u64 	%rd179, [_ZN6thrust24THRUST_300001_SM_1000_NS8cuda_cub4core6detail5shmemE+64];
	setp.lt.s32 	%p81, %r635, %r190;
	mov.u32 	%r636, %r190;
	mov.u64 	%rd300, %rd179;
	@%p81 bra 	$L__BB4_192;
	setp.lt.s32 	%p82, %r190, %r635;
	mov.u32 	%r636, %r635;
	mov.u64 	%rd300, %rd299;
	@%p82 bra 	$L__BB4_192;
	setp.lt.s64 	%p83, %rd299, %rd179;
	selp.b32 	%r636, %r635, %r190, %p83;
	min.s64 	%rd300, %rd299, %rd179;
$L__BB4_192:
	ld.shared.u32 	%r193, [_ZN6thrust24THRUST_300001_SM_1000_NS8cuda_cub4core6detail5shmemE+72];
	ld.shared.u64 	%rd182, [_ZN6thrust24THRUST_300001_SM_1000_NS8cuda_cub4core6detail5shmemE+80];
	setp.lt.s32 	%p84, %r636, %r193;
	mov.u32 	%r637, %r193;
	mov.u64 	%rd301, %rd182;
	@%p84 bra 	$L__BB4_195;
	setp.lt.s32 	%p85, %r193, %r636;
	mov.u32 	%r637, %r636;
	mov.u64 	%rd301, %rd300;
	@%p85 bra 	$L__BB4_195;
	setp.lt.s64 	%p86, %rd300, %rd182;
	selp.b32 	%r637, %r636, %r193, %p86;
	min.s64 	%rd301, %rd300, %rd182;
$L__BB4_195:
	ld.shared.u32 	%r196, [_ZN6thrust24THRUST_300001_SM_1000_NS8cuda_cub4core6detail5shmemE+88];
	ld.shared.u64 	%rd185, [_ZN6thrust24THRUST_300001_SM_1000_NS8cuda_cub4core6detail5shmemE+96];
	setp.lt.s32 	%p87, %r637, %r196;
	mov.u32 	%r638, %r196;
	mov.u64 	%rd302, %rd185;
	@%p87 bra 	$L__BB4_198;
	setp.lt.s32 	%p88, %r196, %r637;
	mov.u32 	%r638, %r637;
	mov.u64 	%rd302, %rd301;
	@%p88 bra 	$L__BB4_198;
	setp.lt.s64 	%p89, %rd301, %rd185;
	selp.b32 	%r638, %r637, %r196, %p89;
	min.s64 	%rd302, %rd301, %rd185;
$L__BB4_198:
	ld.shared.u32 	%r199, [_ZN6thrust24THRUST_300001_SM_1000_NS8cuda_cub4core6detail5shmemE+104];
	ld.shared.u64 	%rd188, [_ZN6thrust24THRUST_300001_SM_1000_NS8cuda_cub4core6detail5shmemE+112];
	setp.lt.s32 	%p90, %r638, %r199;
	mov.u32 	%r639, %r199;
	mov.u64 	%rd303, %rd188;
	@%p90 bra 	$L__BB4_201;
	setp.lt.s32 	%p91, %r199, %r638;
	mov.u32 	%r639, %r638;
	mov.u64 	%rd303, %rd302;
	@%p91 bra 	$L__BB4_201;
	setp.lt.s64 	%p92, %rd302, %rd188;
	selp.b32 	%r639, %r638, %r199, %p92;
	min.s64 	%rd303, %rd302, %rd188;
$L__BB4_201:
	ld.shared.u32 	%r202, [_ZN6thrust24THRUST_300001_SM_1000_NS8cuda_cub4core6detail5shmemE+120];
	ld.shared.u64 	%rd191, [_ZN6thrust24THRUST_300001_SM_1000_NS8cuda_cub4core6detail5shmemE+128];
	setp.lt.s32 	%p93, %r639, %r202;
	mov.u32 	%r640, %r202;
	mov.u64 	%rd304, %rd191;
	@%p93 bra 	$L__BB4_204;
	setp.lt.s32 	%p94, %r202, %r639;
	mov.u32 	%r640, %r639;
	mov.u64 	%rd304, %rd303;
	@%p94 bra 	$L__BB4_204;
	setp.lt.s64 	%p95, %rd303, %rd191;
	selp.b32 	%r640, %r639, %r202, %p95;
	min.s64 	%rd304, %rd303, %rd191;
$L__BB4_204:
	mov.u32 	%r565, %tid.x;
	setp.ne.s32 	%p212, %r565, 0;
	@%p212 bra 	$L__BB4_206;
	ld.param.u64 	%rd234, [_ZN6thrust24THRUST_300001_SM_1000_NS8cuda_cub4core6detail13_kernel_agentINS1_8__reduce11ReduceAgentINS0_12zip_iteratorIN4cuda3std3__45tupleIJNS0_10device_ptrIiEENS0_17counting_iteratorIlNS0_11use_defaultESF_SF_EEEEEEEPNSB_IJilEEESJ_iNS1_9__extrema9arg_max_fIilNSA_4lessIiEEEEEEJSI_SK_iSP_EEEvDpT0__param_1];
	cvta.to.global.u64 	%rd233, %rd234;
	st.global.u32 	[%rd233], %r640;
	st.global.u64 	[%rd233+8], %rd304;
$L__BB4_206:
	ret;

}
	// .globl	_ZN6thrust24THRUST_300001_SM_1000_NS8cuda_cub4core6detail13_kernel_agentINS1_8__reduce11ReduceAgentINS0_12zip_iteratorIN4cuda3std3__45tupleIJNS0_10device_ptrIiEENS0_17counting_iteratorIlNS0_11use_defaultESF_SF_EEEEEEEPNSB_IJilEEESJ_iNS1_9__extrema9arg_max_fIilNSA_4lessIiEEEEEEJSI_SK_iN3cub18CUB_300001_SM_100013GridEvenShareIiEENSS_9GridQueueIjEESP_EEEvDpT0_
.visible .entry _ZN6thrust24THRUST_300001_SM_1000_NS8cuda_cub4core6detail13_kernel_agentINS1_8__reduce11ReduceAgentINS0_12zip_iteratorIN4cuda3std3__45tupleIJNS0_10device_ptrIiEENS0_17counting_iteratorIlNS0_11use_defaultESF_SF_EEEEEEEPNSB_IJilEEESJ_iNS1_9__extrema9arg_max_fIilNSA_4lessIiEEEEEEJSI_SK_iN3cub18CUB_300001_SM_100013GridEvenShareIiEENSS_9GridQueueIjEESP_EEEvDpT0_(
	.param .align 8 .b8 _ZN6thrust24THRUST_300001_SM_1000_NS8cuda_cub4core6detail13_kernel_agentINS1_8__reduce11ReduceAgentINS0_12zip_iteratorIN4cuda3std3__45tupleIJNS0_10device_ptrIiEENS0_17counting_iteratorIlNS0_11use_defaultESF_SF_EEEEEEEPNSB_IJilEEESJ_iNS1_9__extrema9arg_max_fIilNSA_4lessIiEEEEEEJSI_SK_iN3cub18CUB_300001_SM_100013GridEvenShareIiEENSS_9GridQueueIjEESP_EEEvDpT0__param_0[16],
	.param .u64 .ptr .align 1 _ZN6thrust24THRUST_300001_SM_1000_NS8cuda_cub4core6detail13_kernel_agentINS1_8__reduce11ReduceAgentINS0_12zip_iteratorIN4cuda3std3__45tupleIJNS0_10device_ptrIiEENS0_17counting_iteratorIlNS0_11use_defaultESF_SF_EEEEEEEPNSB_IJilEEESJ_iNS1_9__extrema9arg_max_fIilNSA_4lessIiEEEEEEJSI_SK_iN3cub18CUB_300001_SM_100013GridEvenShareIiEENSS_9GridQueueIjEESP_EEEvDpT0__param_1,
	.param .u32 _ZN6thrust24THRUST_300001_SM_1000_NS8cuda_cub4core6detail13_kernel_agentINS1_8__reduce11ReduceAgentINS0_12zip_iteratorIN4cuda3std3__45tupleIJNS0_10device_ptrIiEENS0_17counting_iteratorIlNS0_11use_defaultESF_SF_EEEEEEEPNSB_IJilEEESJ_iNS1_9__extrema9arg_max_fIilNSA_4lessIiEEEEEEJSI_SK_iN3cub18CUB_300001_SM_100013GridEvenShareIiEENSS_9GridQueueIjEESP_EEEvDpT0__param_2,
	.param .align 4 .b8 _ZN6thrust24THRUST_300001_SM_1000_NS8cuda_cub4core6detail13_kernel_agentINS1_8__reduce11ReduceAgentINS0_12zip_iteratorIN4cuda3std3__45tupleIJNS0_10device_ptrIiEENS0_17counting_iteratorIlNS0_11use_defaultESF_SF_EEEEEEEPNSB_IJilEEESJ_iNS1_9__extrema9arg_max_fIilNSA_4lessIiEEEEEEJSI_SK_iN3cub18CUB_300001_SM_100013GridEvenShareIiEENSS_9GridQueueIjEESP_EEEvDpT0__param_3[40],
	.param .align 8 .b8 _ZN6thrust24THRUST_300001_SM_1000_NS8cuda_cub4core6detail13_kernel_agentINS1_8__reduce11ReduceAgentINS0_12zip_iteratorIN4cuda3std3__45tupleIJNS0_10device_ptrIiEENS0_17counting_iteratorIlNS0_11use_defaultESF_SF_EEEEEEEPNSB_IJilEEESJ_iNS1_9__extrema9arg_max_fIilNSA_4lessIiEEEEEEJSI_SK_iN3cub18CUB_300001_SM_100013GridEvenShareIiEENSS_9GridQueueIjEESP_EEEvDpT0__param_4[8],
	.param .align 1 .b8 _ZN6thrust24THRUST_300001_SM_1000_NS8cuda_cub4core6detail13_kernel_agentINS1_8__reduce11ReduceAgentINS0_12zip_iteratorIN4cuda3std3__45tupleIJNS0_10device_ptrIiEENS0_17counting_iteratorIlNS0_11use_defaultESF_SF_EEEEEEEPNSB_IJilEEESJ_iNS1_9__extrema9arg_max_fIilNSA_4lessIiEEEEEEJSI_SK_iN3cub18CUB_300001_SM_100013GridEvenShareIiEENSS_9GridQueueIjEESP_EEEvDpT0__param_5[1]
)
.maxntid 256
{
	.reg .pred 	%p<215>;
	.reg .b32 	%r<678>;
	.reg .b64 	%rd<286>;

	ld.param.u64 	%rd3, [_ZN6thrust24THRUST_300001_SM_1000_NS8cuda_cub4core6detail13_kernel_agentINS1_8__reduce11ReduceAgentINS0_12zip_iteratorIN4cuda3std3__45tupleIJNS0_10device_ptrIiEENS0_17counting_iteratorIlNS0_11use_defaultESF_SF_EEEEEEEPNSB_IJilEEESJ_iNS1_9__extrema9arg_max_fIilNSA_4lessIiEEEEEEJSI_SK_iN3cub18CUB_300001_SM_100013GridEvenShareIiEENSS_9GridQueueIjEESP_EEEvDpT0__param_0+8];
	ld.param.u64 	%rd181, [_ZN6thrust24THRUST_300001_SM_1000_NS8cuda_cub4core6detail13_kernel_agentINS1_8__reduce11ReduceAgentINS0_12zip_iteratorIN4cuda3std3__45tupleIJNS0_10device_ptrIiEENS0_17counting_iteratorIlNS0_11use_defaultESF_SF_EEEEEEEPNSB_IJilEEESJ_iNS1_9__extrema9arg_max_fIilNSA_4lessIiEEEEEEJSI_SK_iN3cub18CUB_300001_SM_100013GridEvenShareIiEENSS_9GridQueueIjEESP_EEEvDpT0__param_0];
	ld.param.u64 	%rd182, [_ZN6thrust24THRUST_300001_SM_1000_NS8cuda_cub4core6detail13_kernel_agentINS1_8__reduce11ReduceAgentINS0_12zip_iteratorIN4cuda3std3__45tupleIJNS0_10device_ptrIiEENS0_17counting_iteratorIlNS0_11use_defaultESF_SF_EEEEEEEPNSB_IJilEEESJ_iNS1_9__extrema9arg_max_fIilNSA_4lessIiEEEEEEJSI_SK_iN3cub18CUB_300001_SM_100013GridEvenShareIiEENSS_9GridQueueIjEESP_EEEvDpT0__param_4];
	ld.param.u32 	%r235, [_ZN6thrust24THRUST_300001_SM_1000_NS8cuda_cub4core6detail13_kernel_agentINS1_8__reduce11ReduceAgentINS0_12zip_iteratorIN4cuda3std3__45tupleIJNS0_10device_ptrIiEENS0_17counting_iteratorIlNS0_11use_defaultESF_SF_EEEEEEEPNSB_IJilEEESJ_iNS1_9__extrema9arg_max_fIilNSA_4lessIiEEEEEEJSI_SK_iN3cub18CUB_300001_SM_100013GridEvenShareIiEENSS_9GridQueueIjEESP_EEEvDpT0__param_2];
	cvta.to.global.u64 	%rd1, %rd182;
	cvta.to.global.u64 	%rd2, %rd181;
	mov.u32 	%r1, %ctaid.x;
	mul.lo.s32 	%r2, %r1, 1280;
	mov.u32 	%r236, %nctaid.x;
	mul.lo.s32 	%r3, %r236, 1280;
	add.s32 	%r237, %r2, 1280;
	setp.le.s32 	%p1, %r237, %r235;
	@%p1 bra 	$L__BB5_121;
	sub.s32 	%r4, %r235, %r2;
	mov.u32 	%r5, %tid.x;
	setp.ge.s32 	%p98, %r5, %r4;
	mov.b32 	%r613, 0;
	mov.b64 	%rd232, 0;
	mov.u32 	%r601, %r5;
	@%p98 bra 	$L__BB5_3;
	add.s32 	%r367, %r2, %r5;
	cvt.s64.s32 	%rd207, %r367;
	mul.wide.s32 	%rd208, %r367, 4;
	add.s64 	%rd209, %rd2, %rd208;
	add.s64 	%rd232, %rd3, %rd207;
	ld.global.u32 	%r613, [%rd209];
	add.s32 	%r601, %r5, 256;
$L__BB5_3:
	setp.ge.s32 	%p99, %r601, %r4;
	@%p99 bra 	$L__BB5_25;
	not.b32 	%r369, %r601;
	add.s32 	%r370, %r235, %r369;
	sub.s32 	%r10, %r370, %r2;
	and.b32  	%r371, %r10, 768;
	setp.eq.s32 	%p100, %r371, 768;
	@%p100 bra 	$L__BB5_10;
	add.s32 	%r597, %r601, %r2;
	shr.u32 	%r372, %r10, 8;
	add.s32 	%r373, %r372, 1;
	and.b32  	%r374, %r373, 3;
	neg.s32 	%r596, %r374;
$L__BB5_6:
	.pragma "nounroll";
	mov.u64 	%rd6, %rd232;
	mov.u32 	%r16, %r613;
	cvt.s64.s32 	%rd211, %r597;
	add.s64 	%rd7, %rd3, %rd211;
	mul.wide.s32 	%rd212, %r597, 4;
	add.s64 	%rd213, %rd2, %rd212;
	ld.global.u32 	%r17, [%rd213];
	setp.lt.s32 	%p101, %r16, %r17;
	mov.u64 	%rd232, %rd7;
	mov.u32 	%r613, %r17;
	@%p101 bra 	$L__BB5_9;
	setp.lt.s32 	%p102, %r17, %r16;
	mov.u64 	%rd232, %rd6;
	mov.u32 	%r613, %r16;
	@%p102 bra 	$L__BB5_9;
	setp.lt.s64 	%p103, %rd6, %rd7;
	min.s64 	%rd232, %rd6, %rd7;
	selp.b32 	%r613, %r16, %r17, %p103;
$L__BB5_9:
	add.s32 	%r601, %r601, 256;
	add.s32 	%r597, %r597, 256;
	add.s32 	%r596, %r596, 1;
	setp.ne.s32 	%p104, %r596, 0;
	@%p104 bra 	$L__BB5_6;
$L__BB5_10:
	setp.lt.u32 	%p105, %r10, 768;
	@%p105 bra 	$L__BB5_25;
	add.s32 	%r604, %r601, %r2;
	add.s32 	%r607, %r604, 256;
	add.s32 	%r606, %r604, 512;
	add.s32 	%r605, %r604, 768;
	add.s64 	%rd12, %rd2, 2048;
$L__BB5_12:
	cvt.s64.s32 	%rd214, %r607;
	add.s64 	%rd14, %rd3, %rd214;
	cvt.s64.s32 	%rd215, %r606;
	add.s64 	%rd15, %rd3, %rd215;
	cvt.s64.s32 	%rd216, %r605;
	add.s64 	%rd16, %rd3, %rd216;
	cvt.s64.s32 	%rd217, %r604;
	mul.wide.s32 	%rd218, %r604, 4;
	add.s64 	%rd17, %rd12, %rd218;
	add.s64 	%rd18, %rd3, %rd217;
	ld.global.u32 	%r36, [%rd17+-2048];
	setp.lt.s32 	%p106, %r613, %r36;
	mov.u64 	%rd229, %rd18;
	mov.u32 	%r610, %r36;
	@%p106 bra 	$L__BB5_15;
	setp.lt.s32 	%p107, %r36, %r613;
	mov.u64 	%rd229, %rd232;
	mov.u32 	%r610, %r613;
	@%p107 bra 	$L__BB5_15;
	setp.lt.s64 	%p108, %rd232, %rd18;
	min.s64 	%rd229, %rd232, %rd18;
	selp.b32 	%r610, %r613, %r36, %p108;
$L__BB5_15:
	ld.global.u32 	%r39, [%rd17+-1024];
	setp.lt.s32 	%p109, %r610, %r39;
	mov.u64 	%rd230, %rd14;
	mov.u32 	%r611, %r39;
	@%p109 bra 	$L__BB5_18;
	setp.lt.s32 	%p110, %r39, %r610;
	mov.u64 	%rd230, %rd229;
	mov.u32 	%r611, %r610;
	@%p110 bra 	$L__BB5_18;
	setp.lt.s64 	%p111, %rd229, %rd14;
	min.s64 	%rd230, %rd229, %rd14;
	selp.b32 	%r611, %r610, %r39, %p111;
$L__BB5_18:
	ld.global.u32 	%r42, [%rd17];
	setp.lt.s32 	%p112, %r611, %r42;
	mov.u64 	%rd231, %rd15;
	mov.u32 	%r612, %r42;
	@%p112 bra 	$L__BB5_21;
	setp.lt.s32 	%p113, %r42, %r611;
	mov.u64 	%rd231, %rd230;
	mov.u32 	%r612, %r611;
	@%p113 bra 	$L__BB5_21;
	setp.lt.s64 	%p114, %rd230, %rd15;
	min.s64 	%rd231, %rd230, %rd15;
	selp.b32 	%r612, %r611, %r42, %p114;
$L__BB5_21:
	ld.global.u32 	%r45, [%rd17+1024];
	setp.lt.s32 	%p115, %r612, %r45;
	mov.u64 	%rd232, %rd16;
	mov.u32 	%r613, %r45;
	@%p115 bra 	$L__BB5_24;
	setp.lt.s32 	%p116, %r45, %r612;
	mov.u64 	%rd232, %rd231;
	mov.u32 	%r613, %r612;
	@%p116 bra 	$L__BB5_24;
	setp.lt.s64 	%p117, %rd231, %rd16;
	min.s64 	%rd232, %rd231, %rd16;
	selp.b32 	%r613, %r612, %r45, %p117;
$L__BB5_24:
	add.s32 	%r601, %r601, 1024;
	add.s32 	%r607, %r607, 1024;
	add.s32 	%r606, %r606, 1024;
	add.s32 	%r605, %r605, 1024;
	add.s32 	%r604, %r604, 1024;
	setp.lt.s32 	%p118, %r601, %r4;
	@%p118 bra 	$L__BB5_12;
$L__BB5_25:
	setp.lt.s32 	%p119, %r4, 256;
	@%p119 bra 	$L__BB5_70;
	// begin inline asm
	mov.u32 %r488, %laneid;
	// end inline asm
	mov.b32 	%r506, 1;
	mov.b32 	%r507, 31;
	mov.b32 	%r508, -1;
	// begin inline asm
	shfl.sync.down.b32 %r489, %r613, %r506, %r507, %r508;
	// end inline asm
	// begin inline asm
	shfl.sync.down.b32 %r494, %r495, %r506, %r507, %r508;
	// end inline asm
	mov.b64 	{%r500, %r505}, %rd232;
	// begin inline asm
	shfl.sync.down.b32 %r499, %r500, %r506, %r507, %r508;
	// end inline asm
	// begin inline asm
	shfl.sync.down.b32 %r504, %r505, %r506, %r507, %r508;
	// end inline asm
	mov.b64 	%rd28, {%r499, %r504};
	setp.gt.s32 	%p171, %r488, 30;
	mov.u64 	%rd234, %rd232;
	mov.u32 	%r615, %r613;
	@%p171 bra 	$L__BB5_30;
	setp.lt.s32 	%p172, %r613, %r489;
	mov.u64 	%rd234, %rd28;
	mov.u32 	%r615, %r489;
	@%p172 bra 	$L__BB5_30;
	setp.lt.s32 	%p173, %r489, %r613;
	mov.u64 	%rd234, %rd232;
	mov.u32 	%r615, %r613;
	@%p173 bra 	$L__BB5_30;
	setp.lt.s64 	%p174, %rd232, %rd28;
	min.s64 	%rd234, %rd232, %rd28;
	selp.b32 	%r615, %r613, %r489, %p174;
$L__BB5_30:
	mov.b32 	%r526, 2;
	mov.b32 	%r527, 31;
	mov.b32 	%r528, -1;
	// begin inline asm
	shfl.sync.down.b32 %r509, %r615, %r526, %r527, %r528;
	// end inline asm
	// begin inline asm
	shfl.sync.down.b32 %r514, %r515, %r526, %r527, %r528;
	// end inline asm
	mov.b64 	{%r520, %r525}, %rd234;
	// begin inline asm
	shfl.sync.down.b32 %r519, %r520, %r526, %r527, %r528;
	// end inline asm
	// begin inline asm
	shfl.sync.down.b32 %r524, %r525, %r526, %r527, %r528;
	// end inline asm
	mov.b64 	%rd31, {%r519, %r524};
	setp.gt.s32 	%p175, %r488, 29;
	mov.u64 	%rd235, %rd234;
	mov.u32 	%r616, %r615;
	@%p175 bra 	$L__BB5_34;
	setp.lt.s32 	%p176, %r615, %r509;
	mov.u64 	%rd235, %rd31;
	mov.u32 	%r616, %r509;
	@%p176 bra 	$L__BB5_34;
	setp.lt.s32 	%p177, %r509, %r615;
	mov.u64 	%rd235, %rd234;
	mov.u32 	%r616, %r615;
	@%p177 bra 	$L__BB5_34;
	setp.lt.s64 	%p178, %rd234, %rd31;
	min.s64 	%rd235, %rd234, %rd31;
	selp.b32 	%r616, %r615, %r509, %p178;
$L__BB5_34:
	mov.b32 	%r546, 4;
	mov.b32 	%r547, 31;
	mov.b32 	%r548, -1;
	// begin inline asm
	shfl.sync.down.b32 %r529, %r616, %r546, %r547, %r548;
	// end inline asm
	// begin inline asm
	shfl.sync.down.b32 %r534, %r535, %r546, %r547, %r548;
	// end inline asm
	mov.b64 	{%r540, %r545}, %rd235;
	// begin inline asm
	shfl.sync.down.b32 %r539, %r540, %r546, %r547, %r548;
	// end inline asm
	// begin inline asm
	shfl.sync.down.b32 %r544, %r545, %r546, %r547, %r548;
	// end inline asm
	mov.b64 	%rd34, {%r539, %r544};
	setp.gt.s32 	%p179, %r488, 27;
	mov.u64 	%rd236, %rd235;
	mov.u32 	%r617, %r616;
	@%p179 bra 	$L__BB5_38;
	setp.lt.s32 	%p180, %r616, %r529;
	mov.u64 	%rd236, %rd34;
	mov.u32 	%r617, %r529;
	@%p180 bra 	$L__BB5_38;
	setp.lt.s32 	%p181, %r529, %r616;
	mov.u64 	%rd236, %rd235;
	mov.u32 	%r617, %r616;
	@%p181 bra 	$L__BB5_38;
	setp.lt.s64 	%p182, %rd235, %rd34;
	min.s64 	%rd236, %rd235, %rd34;
	selp.b32 	%r617, %r616, %r529, %p182;
$L__BB5_38:
	mov.b32 	%r566, 8;
	mov.b32 	%r567, 31;
	mov.b32 	%r568, -1;
	// begin inline asm
	shfl.sync.down.b32 %r549, %r617, %r566, %r567, %r568;
	// end inline asm
	// begin inline asm
	shfl.sync.down.b32 %r554, %r555, %r566, %r567, %r568;
	// end inline asm
	mov.b64 	{%r560, %r565}, %rd236;
	// begin inline asm
	shfl.sync.down.b32 %r559, %r560, %r566, %r567, %r568;
	// end inline asm
	// begin inline asm
	shfl.sync.down.b32 %r564, %r565, %r566, %r567, %r568;
	// end inline asm
	mov.b64 	%rd37, {%r559, %r564};
	setp.gt.s32 	%p183, %r488, 23;
	mov.u64 	%rd237, %rd236;
	mov.u32 	%r618, %r617;
	@%p183 bra 	$L__BB5_42;
	setp.lt.s32 	%p184, %r617, %r549;
	mov.u64 	%rd237, %rd37;
	mov.u32 	%r618, %r549;
	@%p184 bra 	$L__BB5_42;
	setp.lt.s32 	%p185, %r549, %r617;
	mov.u64 	%rd237, %rd236;
	mov.u32 	%r618, %r617;
	@%p185 bra 	$L__BB5_42;
	setp.lt.s64 	%p186, %rd236, %rd37;
	min.s64 	%rd237, %rd236, %rd37;
	selp.b32 	%r618, %r617, %r549, %p186;
$L__BB5_42:
	mov.b32 	%r586, 16;
	mov.b32 	%r587, 31;
	mov.b32 	%r588, -1;
	// begin inline asm
	shfl.sync.down.b32 %r569, %r618, %r586, %r587, %r588;
	// end inline asm
	// begin inline asm
	shfl.sync.down.b32 %r574, %r575, %r586, %r587, %r588;
	// end inline asm
	mov.b64 	{%r580, %r585}, %rd237;
	// begin inline asm
	shfl.sync.down.b32 %r579, %r580, %r586, %r587, %r588;
	// end inline asm
	// begin inline asm
	shfl.sync.down.b32 %r584, %r585, %r586, %r587, %r588;
	// end inline asm
	mov.b64 	%rd40, {%r579, %r584};
	setp.gt.s32 	%p187, %r488, 15;
	mov.u64 	%rd285, %rd237;
	mov.u32 	%r677, %r618;
	@%p187 bra 	$L__BB5_46;
	setp.lt.s32 	%p188, %r618, %r569;
	mov.u64 	%rd285, %rd40;
	mov.u32 	%r677, %r569;
	@%p188 bra 	$L__BB5_46;
	setp.lt.s32 	%p189, %r569, %r618;
	mov.u64 	%rd285, %rd237;
	mov.u32 	%r677, %r618;
	@%p189 bra 	$L__BB5_46;
	setp.lt.s64 	%p190, %rd237, %rd40;
	min.s64 	%rd285, %rd237, %rd40;
	selp.b32 	%r677, %r618, %r569, %p190;
$L__BB5_46:
	setp.ne.s32 	%p191, %r488, 0;
	@%p191 bra 	$L__BB5_48;
	shr.u32 	%r589, %r5, 1;
	and.b32  	%r590, %r589, 496;
	mov.u32 	%r591, _ZN6thrust24THRUST_300001_SM_1000_NS8cuda_cub4core6detail5shmemE;
	add.s32 	%r592, %r591, %r590;
	st.shared.u32 	[%r592+8], %r677;
	st.shared.u64 	[%r592+16], %rd285;
$L__BB5_48:
	bar.sync 	0;
	setp.ne.s32 	%p192, %r5, 0;
	@%p192 bra 	$L__BB5_208;
	ld.shared.u32 	%r70, [_ZN6thrust24THRUST_300001_SM_1000_NS8cuda_cub4core6detail5shmemE+24];
	ld.shared.u64 	%rd43, [_ZN6thrust24THRUST_300001_SM_1000_NS8cuda_cub4core6detail5shmemE+32];
	setp.lt.s32 	%p193, %r677, %r70;
	mov.u64 	%rd239, %rd43;
	mov.u32 	%r620, %r70;
	@%p193 bra 	$L__BB5_52;
	setp.lt.s32 	%p194, %r70, %r677;
	mov.u64 	%rd239, %rd285;
	mov.u32 	%r620, %r677;
	@%p194 bra 	$L__BB5_52;
	setp.lt.s64 	%p195, %rd285, %rd43;
	min.s64 	%rd239, %rd285, %rd43;
	selp.b32 	%r620, %r677, %r70, %p195;
$L__BB5_52:
	ld.shared.u32 	%r73, [_ZN6thrust24THRUST_300001_SM_1000_NS8cuda_cub4core6detail5shmemE+40];
	ld.shared.u64 	%rd46, [_ZN6thrust24THRUST_300001_SM_1000_NS8cuda_cub4core6detail5shmemE+48];
	setp.lt.s32 	%p196, %r620, %r73;
	mov.u64 	%rd240, %rd46;
	mov.u32 	%r621, %r73;
	@%p196 bra 	$L__BB5_55;
	setp.lt.s32 	%p197, %r73, %r620;
	mov.u64 	%rd240, %rd239;
	mov.u32 	%r621, %r620;
	@%p197 bra 	$L__BB5_55;
	setp.lt.s64 	%p198, %rd239, %rd46;
	min.s64 	%rd240, %rd239, %rd46;
	selp.b32 	%r621, %r620, %r73, %p198;
$L__BB5_55:
	ld.shared.u32 	%r76, [_ZN6thrust24THRUST_300001_SM_1000_NS8cuda_cub4core6detail5shmemE+56];
	ld.shared.u64 	%rd49, [_ZN6thrust24THRUST_300001_SM_1000_NS8cuda_cub4core6detail5shmemE+64];
	setp.lt.s32 	%p199, %r621, %r76;
	mov.u64 	%rd241, %rd49;
	mov.u32 	%r622, %r76;
	@%p199 bra 	$L__BB5_58;
	setp.lt.s32 	%p200, %r76, %r621;
	mov.u64 	%rd241, %rd240;
	mov.u32 	%r622, %r621;
	@%p200 bra 	$L__BB5_58;
	setp.lt.s64 	%p201, %rd240, %rd49;
	min.s64 	%rd241, %rd240, %rd49;
	selp.b32 	%r622, %r621, %r76, %p201;
$L__BB5_58:
	ld.shared.u32 	%r79, [_ZN6thrust24THRUST_300001_SM_1000_NS8cuda_cub4core6detail5shmemE+72];
	ld.shared.u64 	%rd52, [_ZN6thrust24THRUST_300001_SM_1000_NS8cuda_cub4core6detail5shmemE+80];
	setp.lt.s32 	%p202, %r622, %r79;
	mov.u64 	%rd242, %rd52;
	mov.u32 	%r623, %r79;
	@%p202 bra 	$L__BB5_61;
	setp.lt.s32 	%p203, %r79, %r622;
	mov.u64 	%rd242, %rd241;
	mov.u32 	%r623, %r622;
	@%p203 bra 	$L__BB5_61;
	setp.lt.s64 	%p204, %rd241, %rd52;
	min.s64 	%rd242, %rd241, %rd52;
	selp.b32 	%r623, %r622, %r79, %p204;
$L__BB5_61:
	ld.shared.u32 	%r82, [_ZN6thrust24THRUST_300001_SM_1000_NS8cuda_cub4core6detail5shmemE+88];
	ld.shared.u64 	%rd55, [_ZN6thrust24THRUST_300001_SM_1000_NS8cuda_cub4core6detail5shmemE+96];
	setp.lt.s32 	%p205, %r623, %r82;
	mov.u32 	%r624, %r82;
	mov.u64 	%rd243, %rd55;
	@%p205 bra 	$L__BB5_64;
	setp.lt.s32 	%p206, %r82, %r623;
	mov.u32 	%r624, %r623;
	mov.u64 	%rd243, %rd242;
	@%p206 bra 	$L__BB5_64;
	setp.lt.s64 	%p207, %rd242, %rd55;
	selp.b32 	%r624, %r623, %r82, %p207;
	min.s64 	%rd243, %rd242, %rd55;
$L__BB5_64:
	ld.shared.u32 	%r85, [_ZN6thrust24THRUST_300001_SM_1000_NS8cuda_cub4core6detail5shmemE+104];
	ld.shared.u64 	%rd58, [_ZN6thrust24THRUST_300001_SM_1000_NS8cuda_cub4core6detail5shmemE+112];
	setp.lt.s32 	%p208, %r624, %r85;
	mov.u32 	%r625, %r85;
	mov.u64 	%rd244, %rd58;
	@%p208 bra 	$L__BB5_67;
	setp.lt.s32 	%p209, %r85, %r624;
	mov.u32 	%r625, %r624;
	mov.u64 	%rd244, %rd243;
	@%p209 bra 	$L__BB5_67;
	setp.lt.s64 	%p210, %rd243, %rd58;
	selp.b32 	%r625, %r624, %r85, %p210;
	min.s64 	%rd244, %rd243, %rd58;
$L__BB5_67:
	ld.shared.u32 	%r88, [_ZN6thrust24THRUST_300001_SM_1000_NS8cuda_cub4core6detail5shmemE+120];
	ld.shared.u64 	%rd61, [_ZN6thrust24THRUST_300001_SM_1000_NS8cuda_cub4core6detail5shmemE+128];
	setp.lt.s32 	%p211, %r625, %r88;
	mov.u32 	%r677, %r88;
	mov.u64 	%rd285, %rd61;
	@%p211 bra 	$L__BB5_208;
	setp.lt.s32 	%p212, %r88, %r625;
	mov.u32 	%r677, %r625;
	mov.u64 	%rd285, %rd244;
	@%p212 bra 	$L__BB5_208;
	setp.lt.s64 	%p213, %rd244, %rd61;
	selp.b32 	%r677, %r625, %r88, %p213;
	min.s64 	%rd285, %rd244, %rd61;
	bra.uni 	$L__BB5_208;
$L__BB5_70:
	// begin inline asm
	mov.u32 %r375, %laneid;
	// end inline asm
	and.b32  	%r396, %r5, 992;
	add.s32 	%r397, %r396, 32;
	setp.gt.s32 	%p120, %r397, %r4;
	not.b32 	%r398, %r396;
	add.s32 	%r399, %r4, %r398;
	selp.b32 	%r394, %r399, 31, %p120;
	mov.b32 	%r393, 1;
	mov.b32 	%r395, -1;
	// begin inline asm
	shfl.sync.down.b32 %r376, %r613, %r393, %r394, %r395;
	// end inline asm
	// begin inline asm
	shfl.sync.down.b32 %r381, %r382, %r393, %r394, %r395;
	// end inline asm
	mov.b64 	{%r387, %r392}, %rd232;
	// begin inline asm
	shfl.sync.down.b32 %r386, %r387, %r393, %r394, %r395;
	// end inline asm
	// begin inline asm
	shfl.sync.down.b32 %r391, %r392, %r393, %r394, %r395;
	// end inline asm
	mov.b64 	%rd63, {%r386, %r391};
	setp.ge.s32 	%p121, %r375, %r394;
	mov.u32 	%r626, %r613;
	mov.u64 	%rd245, %rd232;
	@%p121 bra 	$L__BB5_74;
	setp.lt.s32 	%p122, %r613, %r376;
	mov.u32 	%r626, %r376;
	mov.u64 	%rd245, %rd63;
	@%p122 bra 	$L__BB5_74;
	setp.lt.s32 	%p123, %r376, %r613;
	mov.u32 	%r626, %r613;
	mov.u64 	%rd245, %rd232;
	@%p123 bra 	$L__BB5_74;
	setp.lt.s64 	%p124, %rd232, %rd63;
	selp.b32 	%r626, %r613, %r376, %p124;
	min.s64 	%rd245, %rd232, %rd63;
$L__BB5_74:
	mov.b32 	%r417, 2;
	mov.b32 	%r419, -1;
	// begin inline asm
	shfl.sync.down.b32 %r400, %r626, %r417, %r394, %r419;
	// end inline asm
	// begin inline asm
	shfl.sync.down.b32 %r405, %r406, %r417, %r394, %r419;
	// end inline asm
	mov.b64 	{%r411, %r416}, %rd245;
	// begin inline asm
	shfl.sync.down.b32 %r410, %r411, %r417, %r394, %r419;
	// end inline asm
	// begin inline asm
	shfl.sync.down.b32 %r415, %r416, %r417, %r394, %r419;
	// end inline asm
	mov.b64 	%rd66, {%r410, %r415};
	add.s32 	%r420, %r375, 2;
	setp.gt.s32 	%p125, %r420, %r394;
	mov.u32 	%r627, %r626;
	mov.u64 	%rd246, %rd245;
	@%p125 bra 	$L__BB5_78;
	setp.lt.s32 	%p126, %r626, %r400;
	mov.u32 	%r627, %r400;
	mov.u64 	%rd246, %rd66;
	@%p126 bra 	$L__BB5_78;
	setp.lt.s32 	%p127, %r400, %r626;
	mov.u32 	%r627, %r626;
	mov.u64 	%rd246, %rd245;
	@%p127 bra 	$L__BB5_78;
	setp.lt.s64 	%p128, %rd245, %rd66;
	selp.b32 	%r627, %r626, %r400, %p128;
	min.s64 	%rd246, %rd245, %rd66;
$L__BB5_78:
	mov.b32 	%r438, 4;
	mov.b32 	%r440, -1;
	// begin inline asm
	shfl.sync.down.b32 %r421, %r627, %r438, %r394, %r440;
	// end inline asm
	// begin inline asm
	shfl.sync.down.b32 %r426, %r427, %r438, %r394, %r440;
	// end inline asm
	mov.b64 	{%r432, %r437}, %rd246;
	// begin inline asm
	shfl.sync.down.b32 %r431, %r432, %r438, %r394, %r440;
	// end inline asm
	// begin inline asm
	shfl.sync.down.b32 %r436, %r437, %r438, %r394, %r440;
	// end inline asm
	mov.b64 	%rd69, {%r431, %r436};
	add.s32 	%r441, %r375, 4;
	setp.gt.s32 	%p129, %r441, %r394;
	mov.u32 	%r628, %r627;
	mov.u64 	%rd247, %rd246;
	@%p129 bra 	$L__BB5_82;
	setp.lt.s32 	%p130, %r627, %r421;
	mov.u32 	%r628, %r421;
	mov.u64 	%rd247, %rd69;
	@%p130 bra 	$L__BB5_82;
	setp.lt.s32 	%p131, %r421, %r627;
	mov.u32 	%r628, %r627;
	mov.u64 	%rd247, %rd246;
	@%p131 bra 	$L__BB5_82;
	setp.lt.s64 	%p132, %rd246, %rd69;
	selp.b32 	%r628, %r627, %r421, %p132;
	min.s64 	%rd247, %rd246, %rd69;
$L__BB5_82:
	mov.b32 	%r459, 8;
	mov.b32 	%r461, -1;
	// begin inline asm
	shfl.sync.down.b32 %r442, %r628, %r459, %r394, %r461;
	// end inline asm
	// begin inline asm
	shfl.sync.down.b32 %r447, %r448, %r459, %r394, %r461;
	// end inline asm
	mov.b64 	{%r453, %r458}, %rd247;
	// begin inline asm
	shfl.sync.down.b32 %r452, %r453, %r459, %r394, %r461;
	// end inline asm
	// begin inline asm
	shfl.sync.down.b32 %r457, %r458, %r459, %r394, %r461;
	// end inline asm
	mov.b64 	%rd72, {%r452, %r457};
	add.s32 	%r462, %r375, 8;
	setp.gt.s32 	%p133, %r462, %r394;
	mov.u32 	%r629, %r628;
	mov.u64 	%rd248, %rd247;
	@%p133 bra 	$L__BB5_86;
	setp.lt.s32 	%p134, %r628, %r442;
	mov.u32 	%r629, %r442;
	mov.u64 	%rd248, %rd72;
	@%p134 bra 	$L__BB5_86;
	setp.lt.s32 	%p135, %r442, %r628;
	mov.u32 	%r629, %r628;
	mov.u64 	%rd248, %rd247;
	@%p135 bra 	$L__BB5_86;
	setp.lt.s64 	%p136, %rd247, %rd72;
	selp.b32 	%r629, %r628, %r442, %p136;
	min.s64 	%rd248, %rd247, %rd72;
$L__BB5_86:
	mov.b32 	%r480, 16;
	mov.b32 	%r482, -1;
	// begin inline asm
	shfl.sync.down.b32 %r463, %r629, %r480, %r394, %r482;
	// end inline asm
	// begin inline asm
	shfl.sync.down.b32 %r468, %r469, %r480, %r394, %r482;
	// end inline asm
	mov.b64 	{%r474, %r479}, %rd248;
	// begin inline asm
	shfl.sync.down.b32 %r473, %r474, %r480, %r394, %r482;
	// end inline asm
	// begin inline asm
	shfl.sync.down.b32 %r478, %r479, %r480, %r394, %r482;
	// end inline asm
	mov.b64 	%rd75, {%r473, %r478};
	add.s32 	%r483, %r375, 16;
	setp.gt.s32 	%p137, %r483, %r394;
	mov.u32 	%r677, %r629;
	mov.u64 	%rd285, %rd248;
	@%p137 bra 	$L__BB5_90;
	setp.lt.s32 	%p138, %r629, %r463;
	mov.u32 	%r677, %r463;
	mov.u64 	%rd285, %rd75;
	@%p138 bra 	$L__BB5_90;
	setp.lt.s32 	%p139, %r463, %r629;
	mov.u32 	%r677, %r629;
	mov.u64 	%rd285, %rd248;
	@%p139 bra 	$L__BB5_90;
	setp.lt.s64 	%p140, %rd248, %rd75;
	selp.b32 	%r677, %r629, %r463, %p140;
	min.s64 	%rd285, %rd248, %rd75;
$L__BB5_90:
	setp.ne.s32 	%p141, %r375, 0;
	@%p141 bra 	$L__BB5_92;
	shr.u32 	%r484, %r5, 1;
	and.b32  	%r485, %r484, 496;
	mov.u32 	%r486, _ZN6thrust24THRUST_300001_SM_1000_NS8cuda_cub4core6detail5shmemE;
	add.s32 	%r487, %r486, %r485;
	st.shared.u32 	[%r487+8], %r677;
	st.shared.u64 	[%r487+16], %rd285;
$L__BB5_92:
	bar.sync 	0;
	setp.ne.s32 	%p142, %r5, 0;
	@%p142 bra 	$L__BB5_208;
	setp.lt.s32 	%p143, %r4, 33;
	mov.u32 	%r631, %r677;
	mov.u64 	%rd250, %rd285;
	@%p143 bra 	$L__BB5_97;
	ld.shared.u32 	%r107, [_ZN6thrust24THRUST_300001_SM_1000_NS8cuda_cub4core6detail5shmemE+24];
	ld.shared.u64 	%rd78, [_ZN6thrust24THRUST_300001_SM_1000_NS8cuda_cub4core6detail5shmemE+32];
	setp.lt.s32 	%p144, %r677, %r107;
	mov.u32 	%r631, %r107;
	mov.u64 	%rd250, %rd78;
	@%p144 bra 	$L__BB5_97;
	setp.lt.s32 	%p145, %r107, %r677;
	mov.u32 	%r631, %r677;
	mov.u64 	%rd250, %rd285;
	@%p145 bra 	$L__BB5_97;
	setp.lt.s64 	%p146, %rd285, %rd78;
	selp.b32 	%r631, %r677, %r107, %p146;
	min.s64 	%rd250, %rd285, %rd78;
$L__BB5_97:
	setp.lt.s32 	%p147, %r4, 65;
	mov.u32 	%r632, %r631;
	mov.u64 	%rd251, %rd250;
	@%p147 bra 	$L__BB5_101;
	ld.shared.u32 	%r110, [_ZN6thrust24THRUST_300001_SM_1000_NS8cuda_cub4core6detail5shmemE+40];
	ld.shared.u64 	%rd81, [_ZN6thrust24THRUST_300001_SM_1000_NS8cuda_cub4core6detail5shmemE+48];
	setp.lt.s32 	%p148, %r631, %r110;
	mov.u32 	%r632, %r110;
	mov.u64 	%rd251, %rd81;
	@%p148 bra 	$L__BB5_101;
	setp.lt.s32 	%p149, %r110, %r631;
	mov.u32 	%r632, %r631;
	mov.u64 	%rd251, %rd250;
	@%p149 bra 	$L__BB5_101;
	setp.lt.s64 	%p150, %rd250, %rd81;
	selp.b32 	%r632, %r631, %r110, %p150;
	min.s64 	%rd251, %rd250, %rd81;
$L__BB5_101:
	setp.lt.s32 	%p151, %r4, 97;
	mov.u32 	%r633, %r632;
	mov.u64 	%rd252, %rd251;
	@%p151 bra 	$L__BB5_105;
	ld.shared.u32 	%r113, [_ZN6thrust24THRUST_300001_SM_1000_NS8cuda_cub4core6detail5shmemE+56];
	ld.shared.u64 	%rd84, [_ZN6thrust24THRUST_300001_SM_1000_NS8cuda_cub4core6detail5shmemE+64];
	setp.lt.s32 	%p152, %r632, %r113;
	mov.u32 	%r633, %r113;
	mov.u64 	%rd252, %rd84;
	@%p152 bra 	$L__BB5_105;
	setp.lt.s32 	%p153, %r113, %r632;
	mov.u32 	%r633, %r632;
	mov.u64 	%rd252, %rd251;
	@%p153 bra 	$L__BB5_105;
	setp.lt.s64 	%p154, %rd251, %rd84;
	selp.b32 	%r633, %r632, %r113, %p154;
	min.s64 	%rd252, %rd251, %rd84;
$L__BB5_105:
	setp.lt.s32 	%p155, %r4, 129;
	mov.u32 	%r634, %r633;
	mov.u64 	%rd253, %rd252;
	@%p155 bra 	$L__BB5_109;
	ld.shared.u32 	%r116, [_ZN6thrust24THRUST_300001_SM_1000_NS8cuda_cub4core6detail5shmemE+72];
	ld.shared.u64 	%rd87, [_ZN6thrust24THRUST_300001_SM_1000_NS8cuda_cub4core6detail5shmemE+80];
	setp.lt.s32 	%p156, %r633, %r116;
	mov.u32 	%r634, %r116;
	mov.u64 	%rd253, %rd87;
	@%p156 bra 	$L__BB5_109;
	setp.lt.s32 	%p157, %r116, %r633;
	mov.u32 	%r634, %r633;
	mov.u64 	%rd253, %rd252;
	@%p157 bra 	$L__BB5_109;
	setp.lt.s64 	%p158, %rd252, %rd87;
	selp.b32 	%r634, %r633, %r116, %p158;
	min.s64 	%rd253, %rd252, %rd87;
$L__BB5_109:
	setp.lt.s32 	%p159, %r4, 161;
	mov.u32 	%r635, %r634;
	mov.u64 	%rd254, %rd253;
	@%p159 bra 	$L__BB5_113;
	ld.shared.u32 	%r119, [_ZN6thrust24THRUST_300001_SM_1000_NS8cuda_cub4core6detail5shmemE+88];
	ld.shared.u64 	%rd90, [_ZN6thrust24THRUST_300001_SM_1000_NS8cuda_cub4core6detail5shmemE+96];
	setp.lt.s32 	%p160, %r634, %r119;
	mov.u32 	%r635, %r119;
	mov.u64 	%rd254, %rd90;
	@%p160 bra 	$L__BB5_113;
	setp.lt.s32 	%p161, %r119, %r634;
	mov.u32 	%r635, %r634;
	mov.u64 	%rd254, %rd253;
	@%p161 bra 	$L__BB5_113;
	setp.lt.s64 	%p162, %rd253, %rd90;
	selp.b32 	%r635, %r634, %r119, %p162;
	min.s64 	%rd254, %rd253, %rd90;
$L__BB5_113:
	setp.lt.s32 	%p163, %r4, 193;
	mov.u32 	%r636, %r635;
	mov.u64 	%rd255, %rd254;
	@%p163 bra 	$L__BB5_117;
	ld.shared.u32 	%r122, [_ZN6thrust24THRUST_300001_SM_1000_NS8cuda_cub4core6detail5shmemE+104];
	ld.shared.u64 	%rd93, [_ZN6thrust24THRUST_300001_SM_1000_NS8cuda_cub4core6detail5shmemE+112];
	setp.lt.s32 	%p164, %r635, %r122;
	mov.u32 	%r636, %r122;
	mov.u64 	%rd255, %rd93;
	@%p164 bra 	$L__BB5_117;
	setp.lt.s32 	%p165, %r122, %r635;
	mov.u32 	%r636, %r635;
	mov.u64 	%rd255, %rd254;
	@%p165 bra 	$L__BB5_117;
	setp.lt.s64 	%p166, %rd254, %rd93;
	selp.b32 	%r636, %r635, %r122, %p166;
	min.s64 	%rd255, %rd254, %rd93;
$L__BB5_117:
	setp.lt.s32 	%p167, %r4, 225;
	mov.u32 	%r677, %r636;
	mov.u64 	%rd285, %rd255;
	@%p167 bra 	$L__BB5_208;
	ld.shared.u32 	%r125, [_ZN6thrust24THRUST_300001_SM_1000_NS8cuda_cub4core6detail5shmemE+120];
	ld.shared.u64 	%rd96, [_ZN6thrust24THRUST_300001_SM_1000_NS8cuda_cub4core6detail5shmemE+128];
	setp.lt.s32 	%p168, %r636, %r125;
	mov.u32 	%r677, %r125;
	mov.u64 	%rd285, %rd96;
	@%p168 bra 	$L__BB5_208;
	setp.lt.s32 	%p169, %r125, %r636;
	mov.u32 	%r677, %r636;
	mov.u64 	%rd285, %rd255;
	@%p169 bra 	$L__BB5_208;
	setp.lt.s64 	%p170, %rd255, %rd96;
	selp.b32 	%r677, %r636, %r125, %p170;
	min.s64 	%rd285, %rd255, %rd96;
	bra.uni 	$L__BB5_208;
$L__BB5_121:
	mov.u32 	%r127, %tid.x;
	cvt.s64.s32 	%rd183, %r2;
	add.s64 	%rd98, %rd3, %rd183;
	cvt.u64.u32 	%rd99, %r127;
	add.s64 	%rd184, %rd99, %rd183;
	shl.b64 	%rd185, %rd184, 2;
	add.s64 	%rd186, %rd2, %rd185;
	ld.global.u32 	%r238, [%rd186];
	add.s32 	%r239, %r127, 256;
	cvt.u64.u32 	%rd187, %r239;
	ld.global.u32 	%r240, [%rd186+1024];
	add.s32 	%r241, %r127, 512;
	cvt.u64.u32 	%rd188, %r241;
	ld.global.u32 	%r242, [%rd186+2048];
	add.s32 	%r243, %r127, 768;
	cvt.u64.u32 	%rd189, %r243;
	ld.global.u32 	%r244, [%rd186+3072];
	or.b32  	%r245, %r127, 1024;
	cvt.u64.u32 	%rd100, %r245;
	add.s64 	%rd273, %rd98, %rd100;
	ld.global.u32 	%r665, [%rd186+4096];
	setp.lt.s32 	%p2, %r238, %r240;
	max.s32 	%r246, %r238, %r240;
	selp.b64 	%rd190, %rd187, %rd99, %p2;
	setp.lt.s32 	%p3, %r246, %r242;
	max.s32 	%r247, %r246, %r242;
	selp.b64 	%rd191, %rd188, %rd190, %p3;
	setp.lt.s32 	%p4, %r247, %r244;
	max.s32 	%r129, %r247, %r244;
	selp.b64 	%rd102, %rd189, %rd191, %p4;
	setp.lt.s32 	%p5, %r129, %r665;
	@%p5 bra 	$L__BB5_123;
	setp.lt.s32 	%p6, %r665, %r129;
	setp.lt.u64 	%p7, %rd102, %rd100;
	or.pred  	%p8, %p6, %p7;
	selp.b32 	%r665, %r129, %r665, %p8;
	add.s64 	%rd192, %rd98, %rd102;
	selp.b64 	%rd273, %rd192, %rd273, %p8;
$L__BB5_123:
	setp.le.s32 	%p9, %r235, %r3;
	@%p9 bra 	$L__BB5_164;
	setp.ne.s32 	%p10, %r127, 0;
	@%p10 bra 	$L__BB5_126;
	atom.global.add.u32 	%r248, [%rd1+4], 1280;
	add.s32 	%r249, %r248, %r3;
	st.shared.u32 	[_ZN6thrust24THRUST_300001_SM_1000_NS8cuda_cub4core6detail5shmemE+152], %r249;
$L__BB5_126:
	bar.sync 	0;
	ld.shared.u32 	%r646, [_ZN6thrust24THRUST_300001_SM_1000_NS8cuda_cub4core6detail5shmemE+152];
	add.s32 	%r250, %r646, 1280;
	setp.gt.s32 	%p11, %r250, %r235;
	@%p11 bra 	$L__BB5_141;
	mov.u32 	%r639, %r665;
	mov.u64 	%rd257, %rd273;
$L__BB5_128:
	cvt.s64.s32 	%rd193, %r646;
	add.s64 	%rd194, %rd99, %rd193;
	shl.b64 	%rd195, %rd194, 2;
	add.s64 	%rd196, %rd2, %rd195;
	add.s64 	%rd258, %rd194, %rd3;
	ld.global.u32 	%r640, [%rd196];
	add.s64 	%rd259, %rd258, 256;
	ld.global.u32 	%r641, [%rd196+1024];
	add.s64 	%rd260, %rd258, 512;
	ld.global.u32 	%r642, [%rd196+2048];
	add.s64 	%rd261, %rd258, 768;
	ld.global.u32 	%r643, [%rd196+3072];
	add.s64 	%rd273, %rd258, 1024;
	ld.global.u32 	%r665, [%rd196+4096];
	setp.lt.s32 	%p12, %r639, %r640;
	@%p12 bra 	$L__BB5_130;
	setp.lt.s32 	%p13, %r640, %r639;
	setp.lt.s64 	%p14, %rd257, %rd258;
	or.pred  	%p15, %p13, %p14;
	selp.b32 	%r640, %r639, %r640, %p15;
	selp.b64 	%rd258, %rd257, %rd258, %p15;
$L__BB5_130:
	setp.lt.s32 	%p16, %r640, %r641;
	@%p16 bra 	$L__BB5_132;
	setp.lt.s32 	%p17, %r641, %r640;
	setp.lt.s64 	%p18, %rd258, %rd259;
	or.pred  	%p19, %p17, %p18;
	selp.b32 	%r641, %r640, %r641, %p19;
	selp.b64 	%rd259, %rd258, %rd259, %p19;
$L__BB5_132:
	setp.lt.s32 	%p20, %r641, %r642;
	@%p20 bra 	$L__BB5_134;
	setp.lt.s32 	%p21, %r642, %r641;
	setp.lt.s64 	%p22, %rd259, %rd260;
	or.pred  	%p23, %p21, %p22;
	selp.b32 	%r642, %r641, %r642, %p23;
	selp.b64 	%rd260, %rd259, %rd260, %p23;
$L__BB5_134:
	setp.lt.s32 	%p24, %r642, %r643;
	@%p24 bra 	$L__BB5_136;
	setp.lt.s32 	%p25, %r643, %r642;
	setp.lt.s64 	%p26, %rd260, %rd261;
	or.pred  	%p27, %p25, %p26;
	selp.b32 	%r643, %r642, %r643, %p27;
	selp.b64 	%rd261, %rd260, %rd261, %p27;
$L__BB5_136:
	setp.lt.s32 	%p28, %r643, %r665;
	@%p28 bra 	$L__BB5_138;
	setp.lt.s32 	%p29, %r665, %r643;
	setp.lt.s64 	%p30, %rd261, %rd273;
	or.pred  	%p31, %p29, %p30;
	selp.b32 	%r665, %r643, %r665, %p31;
	selp.b64 	%rd273, %rd261, %rd273, %p31;
$L__BB5_138:
	setp.ne.s32 	%p32, %r127, 0;
	bar.sync 	0;
	@%p32 bra 	$L__BB5_140;
	atom.global.add.u32 	%r251, [%rd1+4], 1280;
	add.s32 	%r252, %r251, %r3;
	st.shared.u32 	[_ZN6thrust24THRUST_300001_SM_1000_NS8cuda_cub4core6detail5shmemE+152], %r252;
$L__BB5_140:
	bar.sync 	0;
	ld.shared.u32 	%r646, [_ZN6thrust24THRUST_300001_SM_1000_NS8cuda_cub4core6detail5shmemE+152];
	add.s32 	%r253, %r646, 1280;
	setp.le.s32 	%p33, %r253, %r235;
	mov.u32 	%r639, %r665;
	mov.u64 	%rd257, %rd273;
	@%p33 bra 	$L__BB5_128;
$L__BB5_141:
	setp.le.s32 	%p34, %r235, %r646;
	@%p34 bra 	$L__BB5_164;
	sub.s32 	%r153, %r235, %r646;
	setp.ge.s32 	%p35, %r127, %r153;
	@%p35 bra 	$L__BB5_164;
	not.b32 	%r255, %r127;
	add.s32 	%r256, %r235, %r255;
	sub.s32 	%r154, %r256, %r646;
	and.b32  	%r257, %r154, 768;
	setp.eq.s32 	%p36, %r257, 768;
	mov.u32 	%r652, %r127;
	@%p36 bra 	$L__BB5_149;
	add.s32 	%r648, %r127, %r646;
	shr.u32 	%r258, %r154, 8;
	add.s32 	%r259, %r258, 1;
	and.b32  	%r260, %r259, 3;
	neg.s32 	%r647, %r260;
	mov.u32 	%r652, %r127;
$L__BB5_145:
	.pragma "nounroll";
	mov.u64 	%rd122, %rd273;
	mov.u32 	%r160, %r665;
	cvt.s64.s32 	%rd198, %r648;
	add.s64 	%rd123, %rd3, %rd198;
	mul.wide.s32 	%rd199, %r648, 4;
	add.s64 	%rd200, %rd2, %rd199;
	ld.global.u32 	%r161, [%rd200];
	setp.lt.s32 	%p37, %r160, %r161;
	mov.u32 	%r665, %r161;
	mov.u64 	%rd273, %rd123;
	@%p37 bra 	$L__BB5_148;
	setp.lt.s32 	%p38, %r161, %r160;
	mov.u32 	%r665, %r160;
	mov.u64 	%rd273, %rd122;
	@%p38 bra 	$L__BB5_148;
	setp.lt.s64 	%p39, %rd122, %rd123;
	selp.b32 	%r665, %r160, %r161, %p39;
	min.s64 	%rd273, %rd122, %rd123;
$L__BB5_148:
	add.s32 	%r652, %r652, 256;
	add.s32 	%r648, %r648, 256;
	add.s32 	%r647, %r647, 1;
	setp.ne.s32 	%p40, %r647, 0;
	@%p40 bra 	$L__BB5_145;
$L__BB5_149:
	setp.lt.u32 	%p41, %r154, 768;
	@%p41 bra 	$L__BB5_164;
	add.s32 	%r655, %r652, %r646;
	add.s32 	%r658, %r655, 256;
	add.s32 	%r657, %r655, 512;
	add.s32 	%r656, %r655, 768;
	add.s64 	%rd128, %rd2, 2048;
$L__BB5_151:
	cvt.s64.s32 	%rd201, %r658;
	add.s64 	%rd130, %rd3, %rd201;
	cvt.s64.s32 	%rd202, %r657;
	add.s64 	%rd131, %rd3, %rd202;
	cvt.s64.s32 	%rd203, %r656;
	add.s64 	%rd132, %rd3, %rd203;
	cvt.s64.s32 	%rd204, %r655;
	mul.wide.s32 	%rd205, %r655, 4;
	add.s64 	%rd133, %rd128, %rd205;
	add.s64 	%rd134, %rd3, %rd204;
	ld.global.u32 	%r180, [%rd133+-2048];
	setp.lt.s32 	%p42, %r665, %r180;
	mov.u32 	%r661, %r180;
	mov.u64 	%rd269, %rd134;
	@%p42 bra 	$L__BB5_154;
	setp.lt.s32 	%p43, %r180, %r665;
	mov.u32 	%r661, %r665;
	mov.u64 	%rd269, %rd273;
	@%p43 bra 	$L__BB5_154;
	setp.lt.s64 	%p44, %rd273, %rd134;
	selp.b32 	%r661, %r665, %r180, %p44;
	min.s64 	%rd269, %rd273, %rd134;
$L__BB5_154:
	ld.global.u32 	%r183, [%rd133+-1024];
	setp.lt.s32 	%p45, %r661, %r183;
	mov.u32 	%r662, %r183;
	mov.u64 	%rd270, %rd130;
	@%p45 bra 	$L__BB5_157;
	setp.lt.s32 	%p46, %r183, %r661;
	mov.u32 	%r662, %r661;
	mov.u64 	%rd270, %rd269;
	@%p46 bra 	$L__BB5_157;
	setp.lt.s64 	%p47, %rd269, %rd130;
	selp.b32 	%r662, %r661, %r183, %p47;
	min.s64 	%rd270, %rd269, %rd130;
$L__BB5_157:
	ld.global.u32 	%r186, [%rd133];
	setp.lt.s32 	%p48, %r662, %r186;
	mov.u32 	%r663, %r186;
	mov.u64 	%rd271, %rd131;
	@%p48 bra 	$L__BB5_160;
	setp.lt.s32 	%p49, %r186, %r662;
	mov.u32 	%r663, %r662;
	mov.u64 	%rd271, %rd270;
	@%p49 bra 	$L__BB5_160;
	setp.lt.s64 	%p50, %rd270, %rd131;
	selp.b32 	%r663, %r662, %r186, %p50;
	min.s64 	%rd271, %rd270, %rd131;
$L__BB5_160:
	ld.global.u32 	%r189, [%rd133+1024];
	setp.lt.s32 	%p51, %r663, %r189;
	mov.u32 	%r665, %r189;
	mov.u64 	%rd273, %rd132;
	@%p51 bra 	$L__BB5_163;
	setp.lt.s32 	%p52, %r189, %r663;
	mov.u32 	%r665, %r663;
	mov.u64 	%rd273, %rd271;
	@%p52 bra 	$L__BB5_163;
	setp.lt.s64 	%p53, %rd271, %rd132;
	selp.b32 	%r665, %r663, %r189, %p53;
	min.s64 	%rd273, %rd271, %rd132;
$L__BB5_163:
	add.s32 	%r652, %r652, 1024;
	add.s32 	%r658, %r658, 1024;
	add.s32 	%r657, %r657, 1024;
	add.s32 	%r656, %r656, 1024;
	add.s32 	%r655, %r655, 1024;
	setp.lt.s32 	%p54, %r652, %r153;
	@%p54 bra 	$L__BB5_151;
$L__BB5_164:
	// begin inline asm
	mov.u32 %r261, %laneid;
	// end inline asm
	mov.b32 	%r279, 1;
	mov.b32 	%r280, 31;
	mov.b32 	%r281, -1;
	// begin inline asm
	shfl.sync.down.b32 %r262, %r665, %r279, %r280, %r281;
	// end inline asm
	// begin inline asm
	shfl.sync.down.b32 %r267, %r268, %r279, %r280, %r281;
	// end inline asm
	mov.b64 	{%r273, %r278}, %rd273;
	// begin inline asm
	shfl.sync.down.b32 %r272, %r273, %r279, %r280, %r281;
	// end inline asm
	// begin inline asm
	shfl.sync.down.b32 %r277, %r278, %r279, %r280, %r281;
	// end inline asm
	mov.b64 	%rd144, {%r272, %r277};
	setp.gt.s32 	%p55, %r261, 30;
	mov.u32 	%r666, %r665;
	mov.u64 	%rd274, %rd273;
	@%p55 bra 	$L__BB5_168;
	setp.lt.s32 	%p56, %r665, %r262;
	mov.u32 	%r666, %r262;
	mov.u64 	%rd274, %rd144;
	@%p56 bra 	$L__BB5_168;
	setp.lt.s32 	%p57, %r262, %r665;
	mov.u32 	%r666, %r665;
	mov.u64 	%rd274, %rd273;
	@%p57 bra 	$L__BB5_168;
	setp.lt.s64 	%p58, %rd273, %rd144;
	selp.b32 	%r666, %r665, %r262, %p58;
	min.s64 	%rd274, %rd273, %rd144;
$L__BB5_168:
	mov.b32 	%r299, 2;
	mov.b32 	%r300, 31;
	mov.b32 	%r301, -1;
	// begin inline asm
	shfl.sync.down.b32 %r282, %r666, %r299, %r300, %r301;
	// end inline asm
	// begin inline asm
	shfl.sync.down.b32 %r287, %r288, %r299, %r300, %r301;
	// end inline asm
	mov.b64 	{%r293, %r298}, %rd274;
	// begin inline asm
	shfl.sync.down.b32 %r292, %r293, %r299, %r300, %r301;
	// end inline asm
	// begin inline asm
	shfl.sync.down.b32 %r297, %r298, %r299, %r300, %r301;
	// end inline asm
	mov.b64 	%rd147, {%r292, %r297};
	setp.gt.s32 	%p59, %r261, 29;
	mov.u32 	%r667, %r666;
	mov.u64 	%rd275, %rd274;
	@%p59 bra 	$L__BB5_172;
	setp.lt.s32 	%p60, %r666, %r282;
	mov.u32 	%r667, %r282;
	mov.u64 	%rd275, %rd147;
	@%p60 bra 	$L__BB5_172;
	setp.lt.s32 	%p61, %r282, %r666;
	mov.u32 	%r667, %r666;
	mov.u64 	%rd275, %rd274;
	@%p61 bra 	$L__BB5_172;
	setp.lt.s64 	%p62, %rd274, %rd147;
	selp.b32 	%r667, %r666, %r282, %p62;
	min.s64 	%rd275, %rd274, %rd147;
$L__BB5_172:
	mov.b32 	%r319, 4;
	mov.b32 	%r320, 31;
	mov.b32 	%r321, -1;
	// begin inline asm
	shfl.sync.down.b32 %r302, %r667, %r319, %r320, %r321;
	// end inline asm
	// begin inline asm
	shfl.sync.down.b32 %r307, %r308, %r319, %r320, %r321;
	// end inline asm
	mov.b64 	{%r313, %r318}, %rd275;
	// begin inline asm
	shfl.sync.down.b32 %r312, %r313, %r319, %r320, %r321;
	// end inline asm
	// begin inline asm
	shfl.sync.down.b32 %r317, %r318, %r319, %r320, %r321;
	// end inline asm
	mov.b64 	%rd150, {%r312, %r317};
	setp.gt.s32 	%p63, %r261, 27;
	mov.u32 	%r668, %r667;
	mov.u64 	%rd276, %rd275;
	@%p63 bra 	$L__BB5_176;
	setp.lt.s32 	%p64, %r667, %r302;
	mov.u32 	%r668, %r302;
	mov.u64 	%rd276, %rd150;
	@%p64 bra 	$L__BB5_176;
	setp.lt.s32 	%p65, %r302, %r667;
	mov.u32 	%r668, %r667;
	mov.u64 	%rd276, %rd275;
	@%p65 bra 	$L__BB5_176;
	setp.lt.s64 	%p66, %rd275, %rd150;
	selp.b32 	%r668, %r667, %r302, %p66;
	min.s64 	%rd276, %rd275, %rd150;
$L__BB5_176:
	mov.b32 	%r339, 8;
	mov.b32 	%r340, 31;
	mov.b32 	%r341, -1;
	// begin inline asm
	shfl.sync.down.b32 %r322, %r668, %r339, %r340, %r341;
	// end inline asm
	// begin inline asm
	shfl.sync.down.b32 %r327, %r328, %r339, %r340, %r341;
	// end inline asm
	mov.b64 	{%r333, %r338}, %rd276;
	// begin inline asm
	shfl.sync.down.b32 %r332, %r333, %r339, %r340, %r341;
	// end inline asm
	// begin inline asm
	shfl.sync.down.b32 %r337, %r338, %r339, %r340, %r341;
	// end inline asm
	mov.b64 	%rd153, {%r332, %r337};
	setp.gt.s32 	%p67, %r261, 23;
	mov.u32 	%r669, %r668;
	mov.u64 	%rd277, %rd276;
	@%p67 bra 	$L__BB5_180;
	setp.lt.s32 	%p68, %r668, %r322;
	mov.u32 	%r669, %r322;
	mov.u64 	%rd277, %rd153;
	@%p68 bra 	$L__BB5_180;
	setp.lt.s32 	%p69, %r322, %r668;
	mov.u32 	%r669, %r668;
	mov.u64 	%rd277, %rd276;
	@%p69 bra 	$L__BB5_180;
	setp.lt.s64 	%p70, %rd276, %rd153;
	selp.b32 	%r669, %r668, %r322, %p70;
	min.s64 	%rd277, %rd276, %rd153;
$L__BB5_180:
	mov.b32 	%r359, 16;
	mov.b32 	%r360, 31;
	mov.b32 	%r361, -1;
	// begin inline asm
	shfl.sync.down.b32 %r342, %r669, %r359, %r360, %r361;
	// end inline asm
	// begin inline asm
	shfl.sync.down.b32 %r347, %r348, %r359, %r360, %r361;
	// end inline asm
	mov.b64 	{%r353, %r358}, %rd277;
	// begin inline asm
	shfl.sync.down.b32 %r352, %r353, %r359, %r360, %r361;
	// end inline asm
	// begin inline asm
	shfl.sync.down.b32 %r357, %r358, %r359, %r360, %r361;
	// end inline asm
	mov.b64 	%rd156, {%r352, %r357};
	setp.gt.s32 	%p71, %r261, 15;
	mov.u32 	%r677, %r669;
	mov.u64 	%rd285, %rd277;
	@%p71 bra 	$L__BB5_184;
	setp.lt.s32 	%p72, %r669, %r342;
	mov.u32 	%r677, %r342;
	mov.u64 	%rd285, %rd156;
	@%p72 bra 	$L__BB5_184;
	setp.lt.s32 	%p73, %r342, %r669;
	mov.u32 	%r677, %r669;
	mov.u64 	%rd285, %rd277;
	@%p73 bra 	$L__BB5_184;
	setp.lt.s64 	%p74, %rd277, %rd156;
	selp.b32 	%r677, %r669, %r342, %p74;
	min.s64 	%rd285, %rd277, %rd156;
$L__BB5_184:
	setp.ne.s32 	%p75, %r261, 0;
	@%p75 bra 	$L__BB5_186;
	shr.u32 	%r362, %r127, 1;
	and.b32  	%r363, %r362, 496;
	mov.u32 	%r364, _ZN6thrust24THRUST_300001_SM_1000_NS8cuda_cub4core6detail5shmemE;
	add.s32 	%r365, %r364, %r363;
	st.shared.u32 	[%r365+8], %r677;
	st.shared.u64 	[%r365+16], %rd285;
$L__BB5_186:
	bar.sync 	0;
	setp.ne.s32 	%p76, %r127, 0;
	@%p76 bra 	$L__BB5_208;
	ld.shared.u32 	%r214, [_ZN6thrust24THRUST_300001_SM_1000_NS8cuda_cub4core6detail5shmemE+24];
	ld.shared.u64 	%rd159, [_ZN6thrust24THRUST_300001_SM_1000_NS8cuda_cub4core6detail5shmemE+32];
	setp.lt.s32 	%p77, %r677, %r214;
	mov.u32 	%r671, %r214;
	mov.u64 	%rd279, %rd159;
	@%p77 bra 	$L__BB5_190;
	setp.lt.s32 	%p78, %r214, %r677;
	mov.u32 	%r671, %r677;
	mov.u64 	%rd279, %rd285;
	@%p78 bra 	$L__BB5_190;
	setp.lt.s64 	%p79, %rd285, %rd159;
	selp.b32 	%r671, %r677, %r214, %p79;
	min.s64 	%rd279, %rd285, %rd159;
$L__BB5_190:
	ld.shared.u32 	%r217, [_ZN6thrust24THRUST_300001_SM_1000_NS8cuda_cub4core6detail5shmemE+40];
	ld.shared.u64 	%rd162, [_ZN6thrust24THRUST_300001_SM_1000_NS8cuda_cub4core6detail5shmemE+48];
	setp.lt.s32 	%p80, %r671, %r217;
	mov.u32 	%r672, %r217;
	mov.u64 	%rd280, %rd162;
	@%p80 bra 	$L__BB5_193;
	setp.lt.s32 	%p81, %r217, %r671;
	mov.u32 	%r672, %r671;
	mov.u64 	%rd280, %rd279;
	@%p81 bra 	$L__BB5_193;
	setp.lt.s64 	%p82, %rd279, %rd162;
	selp.b32 	%r672, %r671, %r217, %p82;
	min.s64 	%rd280, %rd279, %rd162;
$L__BB5_193:
	ld.shared.u32 	%r220, [_ZN6thrust24THRUST_300001_SM_1000_NS8cuda_cub4core6detail5shmemE+56];
	ld.shared.u64 	%rd165, [_ZN6thrust24THRUST_300001_SM_1000_NS8cuda_cub4core6detail5shmemE+64];
	setp.lt.s32 	%p83, %r672, %r220;
	mov.u32 	%r673, %r220;
	mov.u64 	%rd281, %rd165;
	@%p83 bra 	$L__BB5_196;
	setp.lt.s32 	%p84, %r220, %r672;
	mov.u32 	%r673, %r672;
	mov.u64 	%rd281, %rd280;
	@%p84 bra 	$L__BB5_196;
	setp.lt.s64 	%p85, %rd280, %rd165;
	selp.b32 	%r673, %r672, %r220, %p85;
	min.s64 	%rd281, %rd280, %rd165;
$L__BB5_196:
	ld.shared.u32 	%r223, [_ZN6thrust24THRUST_300001_SM_1000_NS8cuda_cub4core6detail5shmemE+72];
	ld.shared.u64 	%rd168, [_ZN6thrust24THRUST_300001_SM_1000_NS8cuda_cub4core6detail5shmemE+80];
	setp.lt.s32 	%p86, %r673, %r223;
	mov.u32 	%r674, %r223;
	mov.u64 	%rd282, %rd168;
	@%p86 bra 	$L__BB5_199;
	setp.lt.s32 	%p87, %r223, %r673;
	mov.u32 	%r674, %r673;
	mov.u64 	%rd282, %rd281;
	@%p87 bra 	$L__BB5_199;
	setp.lt.s64 	%p88, %rd281, %rd168;
	selp.b32 	%r674, %r673, %r223, %p88;
	min.s64 	%rd282, %rd281, %rd168;
$L__BB5_199:
	ld.shared.u32 	%r226, [_ZN6thrust24THRUST_300001_SM_1000_NS8cuda_cub4core6detail5shmemE+88];
	ld.shared.u64 	%rd171, [_ZN6thrust24THRUST_300001_SM_1000_NS8cuda_cub4core6detail5shmemE+96];
	setp.lt.s32 	%p89, %r674, %r226;
	mov.u32 	%r675, %r226;
	mov.u64 	%rd283, %rd171;
	@%p89 bra 	$L__BB5_202;
	setp.lt.s32 	%p90, %r226, %r674;
	mov.u32 	%r675, %r674;
	mov.u64 	%rd283, %rd282;
	@%p90 bra 	$L__BB5_202;
	setp.lt.s64 	%p91, %rd282, %rd171;
	selp.b32 	%r675, %r674, %r226, %p91;
	min.s64 	%rd283, %rd282, %rd171;
$L__BB5_202:
	ld.shared.u32 	%r229, [_ZN6thrust24THRUST_300001_SM_1000_NS8cuda_cub4core6detail5shmemE+104];
	ld.shared.u64 	%rd174, [_ZN6thrust24THRUST_300001_SM_1000_NS8cuda_cub4core6detail5shmemE+112];
	setp.lt.s32 	%p92, %r675, %r229;
	mov.u32 	%r676, %r229;
	mov.u64 	%rd284, %rd174;
	@%p92 bra 	$L__BB5_205;
	setp.lt.s32 	%p93, %r229, %r675;
	mov.u32 	%r676, %r675;
	mov.u64 	%rd284, %rd283;
	@%p93 bra 	$L__BB5_205;
	setp.lt.s64 	%p94, %rd283, %rd174;
	selp.b32 	%r676, %r675, %r229, %p94;
	min.s64 	%rd284, %rd283, %rd174;
$L__BB5_205:
	ld.shared.u32 	%r232, [_ZN6thrust24THRUST_300001_SM_1000_NS8cuda_cub4core6detail5shmemE+120];
	ld.shared.u64 	%rd177, [_ZN6thrust24THRUST_300001_SM_1000_NS8cuda_cub4core6detail5shmemE+128];
	setp.lt.s32 	%p95, %r676, %r232;
	mov.u32 	%r677, %r232;
	mov.u64 	%rd285, %rd177;
	@%p95 bra 	$L__BB5_208;
	setp.lt.s32 	%p96, %r232, %r676;
	mov.u32 	%r677, %r676;
	mov.u64 	%rd285, %rd284;
	@%p96 bra 	$L__BB5_208;
	setp.lt.s64 	%p97, %rd284, %rd177;
	selp.b32 	%r677, %r676, %r232, %p97;
	min.s64 	%rd285, %rd284, %rd177;
$L__BB5_208:
	mov.u32 	%r593, %tid.x;
	setp.ne.s32 	%p214, %r593, 0;
	@%p214 bra 	$L__BB5_210;
	ld.param.u64 	%rd222, [_ZN6thrust24THRUST_300001_SM_1000_NS8cuda_cub4core6detail13_kernel_agentINS1_8__reduce11ReduceAgentINS0_12zip_iteratorIN4cuda3std3__45tupleIJNS0_10device_ptrIiEENS0_17counting_iteratorIlNS0_11use_defaultESF_SF_EEEEEEEPNSB_IJilEEESJ_iNS1_9__extrema9arg_max_fIilNSA_4lessIiEEEEEEJSI_SK_iN3cub18CUB_300001_SM_100013GridEvenShareIiEENSS_9GridQueueIjEESP_EEEvDpT0__param_1];
	cvta.to.global.u64 	%rd219, %rd222;
	mul.wide.u32 	%rd220, %r1, 16;
	add.s64 	%rd221, %rd219, %rd220;
	st.global.u32 	[%rd221], %r677;
	st.global.u64 	[%rd221+8], %rd285;
$L__BB5_210:
	ret;

}
	// .globl	_ZN6thrust24THRUST_300001_SM_1000_NS8cuda_cub4core6detail13_kernel_agentINS1_8__reduce10DrainAgentIiEEJN3cub18CUB_300001_SM_10009GridQueueIjEEiEEEvDpT0_
.visible .entry _ZN6thrust24THRUST_300001_SM_1000_NS8cuda_cub4core6detail13_kernel_agentINS1_8__reduce10DrainAgentIiEEJN3cub18CUB_300001_SM_10009GridQueueIjEEiEEEvDpT0_(
	.param .align 8 .b8 _ZN6thrust24THRUST_300001_SM_1000_NS8cuda_cub4core6detail13_kernel_agentINS1_8__reduce10DrainAgentIiEEJN3cub18CUB_300001_SM_10009GridQueueIjEEiEEEvDpT0__param_0[8],
	.param .u32 _ZN6thrust24THRUST_300001_SM_1000_NS8cuda_cub4core6detail13_kernel_agentINS1_8__reduce10DrainAgentIiEEJN3cub18CUB_300001_SM_10009GridQueueIjEEiEEEvDpT0__param_1
)
.maxntid 1
{
	.reg .b32 	%r<3>;
	.reg .b64 	%rd<3>;

	ld.param.u64 	%rd1, [_ZN6thrust24THRUST_300001_SM_1000_NS8cuda_cub4core6detail13_kernel_agentINS1_8__reduce10DrainAgentIiEEJN3cub18CUB_300001_SM_10009GridQueueIjEEiEEEvDpT0__param_0];
	ld.param.u32 	%r1, [_ZN6thrust24THRUST_300001_SM_1000_NS8cuda_cub4core6detail13_kernel_agentINS1_8__reduce10DrainAgentIiEEJN3cub18CUB_300001_SM_10009GridQueueIjEEiEEEvDpT0__param_1];
	cvta.to.global.u64 	%rd2, %rd1;
	st.global.u32 	[%rd2], %r1;
	mov.b32 	%r2, 0;
	st.global.u32 	[%rd2+4], %r2;
	ret;

}
	// .globl	_ZN6thrust24THRUST_300001_SM_1000_NS8cuda_cub4core6detail13_kernel_agentINS1_8__reduce11ReduceAgentIPN4cuda3std3__45tupleIJilEEESC_SB_iNS1_9__extrema9arg_max_fIilNS9_4lessIiEEEEEEJSC_SC_iSH_EEEvDpT0_
.visible .entry _ZN6thrust24THRUST_300001_SM_1000_NS8cuda_cub4core6detail13_kernel_agentINS1_8__reduce11ReduceAgentIPN4cuda3std3__45tupleIJilEEESC_SB_iNS1_9__extrema9arg_max_fIilNS9_4lessIiEEEEEEJSC_SC_iSH_EEEvDpT0_(
	.param .u64 .ptr .align 1 _ZN6thrust24THRUST_300001_SM_1000_NS8cuda_cub4core6detail13_kernel_agentINS1_8__reduce11ReduceAgentIPN4cuda3std3__45tupleIJilEEESC_SB_iNS1_9__extrema9arg_max_fIilNS9_4lessIiEEEEEEJSC_SC_iSH_EEEvDpT0__param_0,
	.param .u64 .ptr .align 1 _ZN6thrust24THRUST_300001_SM_1000_NS8cuda_cub4core6detail13_kernel_agentINS1_8__reduce11ReduceAgentIPN4cuda3std3__45tupleIJilEEESC_SB_iNS1_9__extrema9arg_max_fIilNS9_4lessIiEEEEEEJSC_SC_iSH_EEEvDpT0__param_1,
	.param .u32 _ZN6thrust24THRUST_300001_SM_1000_NS8cuda_cub4core6detail13_kernel_agentINS1_8__reduce11ReduceAgentIPN4cuda3std3__45tupleIJilEEESC_SB_iNS1_9__extrema9arg_max_fIilNS9_4lessIiEEEEEEJSC_SC_iSH_EEEvDpT0__param_2,
	.param .align 1 .b8 _ZN6thrust24THRUST_300001_SM_1000_NS8cuda_cub4core6detail13_kernel_agentINS1_8__reduce11ReduceAgentIPN4cuda3std3__45tupleIJilEEESC_SB_iNS1_9__extrema9arg_max_fIilNS9_4lessIiEEEEEEJSC_SC_iSH_EEEvDpT0__param_3[1]
)
.maxntid 256
{
	.reg .pred 	%p<222>;
	.reg .b32 	%r<637>;
	.reg .b64 	%rd<356>;

	ld.param.u64 	%rd186, [_ZN6thrust24THRUST_300001_SM_1000_NS8cuda_cub4core6detail13_kernel_agentINS1_8__reduce11ReduceAgentIPN4cuda3std3__45tupleIJilEEESC_SB_iNS1_9__extrema9arg_max_fIilNS9_4lessIiEEEEEEJSC_SC_iSH_EEEvDpT0__param_0];
	ld.param.u64 	%rd187, [_ZN6thrust24THRUST_300001_SM_1000_NS8cuda_cub4core6detail13_kernel_agentINS1_8__reduce11ReduceAgentIPN4cuda3std3__45tupleIJilEEESC_SB_iNS1_9__extrema9arg_max_fIilNS9_4lessIiEEEEEEJSC_SC_iSH_EEEvDpT0__param_1];
	ld.param.u32 	%r215, [_ZN6thrust24THRUST_300001_SM_1000_NS8cuda_cub4core6detail13_kernel_agentINS1_8__reduce11ReduceAgentIPN4cuda3std3__45tupleIJilEEESC_SB_iNS1_9__extrema9arg_max_fIilNS9_4lessIiEEEEEEJSC_SC_iSH_EEEvDpT0__param_2];
	setp.eq.s32 	%p1, %r215, 0;
	@%p1 bra 	$L__BB7_211;
	setp.gt.s32 	%p2, %r215, 1279;
	@%p2 bra 	$L__BB7_121;
	mov.u32 	%r1, %tid.x;
	setp.ge.s32 	%p105, %r1, %r215;
	mov.b32 	%r572, 0;
	mov.b64 	%rd298, 0;
	mov.u32 	%r564, %r1;
	@%p105 bra 	$L__BB7_4;
	mul.wide.u32 	%rd263, %r1, 16;
	add.s64 	%rd260, %rd186, %rd263;
	// begin inline asm
	ld.global.nc.u64 %rd259, [%rd260];
	// end inline asm
	add.s64 	%rd262, %rd260, 8;
	// begin inline asm
	ld.global.nc.u64 %rd298, [%rd262];
	// end inline asm
	cvt.u32.u64 	%r572, %rd259;
	add.s32 	%r564, %r1, 256;
$L__BB7_4:
	setp.ge.s32 	%p106, %r564, %r215;
	@%p106 bra 	$L__BB7_25;
	not.b32 	%r334, %r564;
	add.s32 	%r6, %r215, %r334;
	and.b32  	%r335, %r6, 768;
	setp.eq.s32 	%p107, %r335, 768;
	@%p107 bra 	$L__BB7_11;
	mul.wide.u32 	%rd265, %r564, 16;
	add.s64 	%rd289, %rd186, %rd265;
	shr.u32 	%r336, %r6, 8;
	add.s32 	%r337, %r336, 1;
	and.b32  	%r338, %r337, 3;
	neg.s32 	%r560, %r338;
$L__BB7_7:
	.pragma "nounroll";
	mov.u64 	%rd5, %rd298;
	mov.u32 	%r10, %r572;
	// begin inline asm
	ld.global.nc.u64 %rd266, [%rd289];
	// end inline asm
	add.s64 	%rd269, %rd289, 8;
	// begin inline asm
	ld.global.nc.u64 %rd268, [%rd269];
	// end inline asm
	cvt.u32.u64 	%r11, %rd266;
	setp.lt.s32 	%p108, %r10, %r11;
	mov.u64 	%rd298, %rd268;
	mov.u32 	%r572, %r11;
	@%p108 bra 	$L__BB7_10;
	setp.lt.s32 	%p109, %r11, %r10;
	mov.u64 	%rd298, %rd5;
	mov.u32 	%r572, %r10;
	@%p109 bra 	$L__BB7_10;
	setp.lt.s64 	%p110, %rd5, %rd268;
	min.s64 	%rd298, %rd5, %rd268;
	selp.b32 	%r572, %r10, %r11, %p110;
$L__BB7_10:
	add.s32 	%r564, %r564, 256;
	add.s64 	%rd289, %rd289, 4096;
	add.s32 	%r560, %r560, 1;
	setp.ne.s32 	%p111, %r560, 0;
	@%p111 bra 	$L__BB7_7;
$L__BB7_11:
	setp.lt.u32 	%p112, %r6, 768;
	@%p112 bra 	$L__BB7_25;
$L__BB7_12:
	mul.wide.s32 	%rd274, %r564, 16;
	add.s64 	%rd271, %rd186, %rd274;
	// begin inline asm
	ld.global.nc.u64 %rd270, [%rd271];
	// end inline asm
	add.s64 	%rd273, %rd271, 8;
	// begin inline asm
	ld.global.nc.u64 %rd272, [%rd273];
	// end inline asm
	cvt.u32.u64 	%r21, %rd270;
	setp.lt.s32 	%p113, %r572, %r21;
	mov.u64 	%rd295, %rd272;
	mov.u32 	%r569, %r21;
	@%p113 bra 	$L__BB7_15;
	setp.lt.s32 	%p114, %r21, %r572;
	mov.u64 	%rd295, %rd298;
	mov.u32 	%r569, %r572;
	@%p114 bra 	$L__BB7_15;
	setp.lt.s64 	%p115, %rd298, %rd272;
	min.s64 	%rd295, %rd298, %rd272;
	selp.b32 	%r569, %r572, %r21, %p115;
$L__BB7_15:
	add.s64 	%rd276, %rd271, 4096;
	// begin inline asm
	ld.global.nc.u64 %rd275, [%rd276];
	// end inline asm
	add.s64 	%rd278, %rd271, 4104;
	// begin inline asm
	ld.global.nc.u64 %rd277, [%rd278];
	// end inline asm
	cvt.u32.u64 	%r24, %rd275;
	setp.lt.s32 	%p116, %r569, %r24;
	mov.u64 	%rd296, %rd277;
	mov.u32 	%r570, %r24;
	@%p116 bra 	$L__BB7_18;
	setp.lt.s32 	%p117, %r24, %r569;
	mov.u64 	%rd296, %rd295;
	mov.u32 	%r570, %r569;
	@%p117 bra 	$L__BB7_18;
	setp.lt.s64 	%p118, %rd295, %rd277;
	min.s64 	%rd296, %rd295, %rd277;
	selp.b32 	%r570, %r569, %r24, %p118;
$L__BB7_18:
	add.s64 	%rd280, %rd271, 8192;
	// begin inline asm
	ld.global.nc.u64 %rd279, [%rd280];
	// end inline asm
	add.s64 	%rd282, %rd271, 8200;
	// begin inline asm
	ld.global.nc.u64 %rd281, [%rd282];
	// end inline asm
	cvt.u32.u64 	%r27, %rd279;
	setp.lt.s32 	%p119, %r570, %r27;
	mov.u64 	%rd297, %rd281;
	mov.u32 	%r571, %r27;
	@%p119 bra 	$L__BB7_21;
	setp.lt.s32 	%p120, %r27, %r570;
	mov.u64 	%rd297, %rd296;
	mov.u32 	%r571, %r570;
	@%p120 bra 	$L__BB7_21;
	setp.lt.s64 	%p121, %rd296, %rd281;
	min.s64 	%rd297, %rd296, %rd281;
	selp.b32 	%r571, %r570, %r27, %p121;
$L__BB7_21:
	add.s64 	%rd284, %rd271, 12288;
	// begin inline asm
	ld.global.nc.u64 %rd283, [%rd284];
	// end inline asm
	add.s64 	%rd286, %rd271, 12296;
	// begin inline asm
	ld.global.nc.u64 %rd285, [%rd286];
	// end inline asm
	cvt.u32.u64 	%r30, %rd283;
	setp.lt.s32 	%p122, %r571, %r30;
	mov.u64 	%rd298, %rd285;
	mov.u32 	%r572, %r30;
	@%p122 bra 	$L__BB7_24;
	setp.lt.s32 	%p123, %r30, %r571;
	mov.u64 	%rd298, %rd297;
	mov.u32 	%r572, %r571;
	@%p123 bra 	$L__BB7_24;
	setp.lt.s64 	%p124, %rd297, %rd285;
	min.s64 	%rd298, %rd297, %rd285;
	selp.b32 	%r572, %r571, %r30, %p124;
$L__BB7_24:
	add.s32 	%r564, %r564, 1024;
	setp.lt.s32 	%p125, %r564, %r215;
	@%p125 bra 	$L__BB7_12;
$L__BB7_25:
	setp.lt.s32 	%p126, %r215, 256;
	@%p126 bra 	$L__BB7_70;
	// begin inline asm
	mov.u32 %r452, %laneid;
	// end inline asm
	mov.b32 	%r470, 1;
	mov.b32 	%r471, 31;
	mov.b32 	%r472, -1;
	// begin inline asm
	shfl.sync.down.b32 %r453, %r572, %r470, %r471, %r472;
	// end inline asm
	// begin inline asm
	shfl.sync.down.b32 %r458, %r459, %r470, %r471, %r472;
	// end inline asm
	mov.b64 	{%r464, %r469}, %rd298;
	// begin inline asm
	shfl.sync.down.b32 %r463, %r464, %r470, %r471, %r472;
	// end inline asm
	// begin inline asm
	shfl.sync.down.b32 %r468, %r469, %r470, %r471, %r472;
	// end inline asm
	mov.b64 	%rd27, {%r463, %r468};
	setp.gt.s32 	%p178, %r452, 30;
	mov.u64 	%rd300, %rd298;
	mov.u32 	%r574, %r572;
	@%p178 bra 	$L__BB7_30;
	setp.lt.s32 	%p179, %r572, %r453;
	mov.u64 	%rd300, %rd27;
	mov.u32 	%r574, %r453;
	@%p179 bra 	$L__BB7_30;
	setp.lt.s32 	%p180, %r453, %r572;
	mov.u64 	%rd300, %rd298;
	mov.u32 	%r574, %r572;
	@%p180 bra 	$L__BB7_30;
	setp.lt.s64 	%p181, %rd298, %rd27;
	min.s64 	%rd300, %rd298, %rd27;
	selp.b32 	%r574, %r572, %r453, %p181;
$L__BB7_30:
	mov.b32 	%r490, 2;
	mov.b32 	%r491, 31;
	mov.b32 	%r492, -1;
	// begin inline asm
	shfl.sync.down.b32 %r473, %r574, %r490, %r491, %r492;
	// end inline asm
	// begin inline asm
	shfl.sync.down.b32 %r478, %r479, %r490, %r491, %r492;
	// end inline asm
	mov.b64 	{%r484, %r489}, %rd300;
	// begin inline asm
	shfl.sync.down.b32 %r483, %r484, %r490, %r491, %r492;
	// end inline asm
	// begin inline asm
	shfl.sync.down.b32 %r488, %r489, %r490, %r491, %r492;
	// end inline asm
	mov.b64 	%rd30, {%r483, %r488};
	setp.gt.s32 	%p182, %r452, 29;
	mov.u64 	%rd301, %rd300;
	mov.u32 	%r575, %r574;
	@%p182 bra 	$L__BB7_34;
	setp.lt.s32 	%p183, %r574, %r473;
	mov.u64 	%rd301, %rd30;
	mov.u32 	%r575, %r473;
	@%p183 bra 	$L__BB7_34;
	setp.lt.s32 	%p184, %r473, %r574;
	mov.u64 	%rd301, %rd300;
	mov.u32 	%r575, %r574;
	@%p184 bra 	$L__BB7_34;
	setp.lt.s64 	%p185, %rd300, %rd30;
	min.s64 	%rd301, %rd300, %rd30;
	selp.b32 	%r575, %r574, %r473, %p185;
$L__BB7_34:
	mov.b32 	%r510, 4;
	mov.b32 	%r511, 31;
	mov.b32 	%r512, -1;
	// begin inline asm
	shfl.sync.down.b32 %r493, %r575, %r510, %r511, %r512;
	// end inline asm
	// begin inline asm
	shfl.sync.down.b32 %r498, %r499, %r510, %r511, %r512;
	// end inline asm
	mov.b64 	{%r504, %r509}, %rd301;
	// begin inline asm
	shfl.sync.down.b32 %r503, %r504, %r510, %r511, %r512;
	// end inline asm
	// begin inline asm
	shfl.sync.down.b32 %r508, %r509, %r510, %r511, %r512;
	// end inline asm
	mov.b64 	%rd33, {%r503, %r508};
	setp.gt.s32 	%p186, %r452, 27;
	mov.u64 	%rd302, %rd301;
	mov.u32 	%r576, %r575;
	@%p186 bra 	$L__BB7_38;
	setp.lt.s32 	%p187, %r575, %r493;
	mov.u64 	%rd302, %rd33;
	mov.u32 	%r576, %r493;
	@%p187 bra 	$L__BB7_38;
	setp.lt.s32 	%p188, %r493, %r575;
	mov.u64 	%rd302, %rd301;
	mov.u32 	%r576, %r575;
	@%p188 bra 	$L__BB7_38;
	setp.lt.s64 	%p189, %rd301, %rd33;
	min.s64 	%rd302, %rd301, %rd33;
	selp.b32 	%r576, %r575, %r493, %p189;
$L__BB7_38:
	mov.b32 	%r530, 8;
	mov.b32 	%r531, 31;
	mov.b32 	%r532, -1;
	// begin inline asm
	shfl.sync.down.b32 %r513, %r576, %r530, %r531, %r532;
	// end inline asm
	// begin inline asm
	shfl.sync.down.b32 %r518, %r519, %r530, %r531, %r532;
	// end inline asm
	mov.b64 	{%r524, %r529}, %rd302;
	// begin inline asm
	shfl.sync.down.b32 %r523, %r524, %r530, %r531, %r532;
	// end inline asm
	// begin inline asm
	shfl.sync.down.b32 %r528, %r529, %r530, %r531, %r532;
	// end inline asm
	mov.b64 	%rd36, {%r523, %r528};
	setp.gt.s32 	%p190, %r452, 23;
	mov.u64 	%rd303, %rd302;
	mov.u32 	%r577, %r576;
	@%p190 bra 	$L__BB7_42;
	setp.lt.s32 	%p191, %r576, %r513;
	mov.u64 	%rd303, %rd36;
	mov.u32 	%r577, %r513;
	@%p191 bra 	$L__BB7_42;
	setp.lt.s32 	%p192, %r513, %r576;
	mov.u64 	%rd303, %rd302;
	mov.u32 	%r577, %r576;
	@%p192 bra 	$L__BB7_42;
	setp.lt.s64 	%p193, %rd302, %rd36;
	min.s64 	%rd303, %rd302, %rd36;
	selp.b32 	%r577, %r576, %r513, %p193;
$L__BB7_42:
	mov.b32 	%r550, 16;
	mov.b32 	%r551, 31;
	mov.b32 	%r552, -1;
	// begin inline asm
	shfl.sync.down.b32 %r533, %r577, %r550, %r551, %r552;
	// end inline asm
	// begin inline asm
	shfl.sync.down.b32 %r538, %r539, %r550, %r551, %r552;
	// end inline asm
	mov.b64 	{%r544, %r549}, %rd303;
	// begin inline asm
	shfl.sync.down.b32 %r543, %r544, %r550, %r551, %r552;
	// end inline asm
	// begin inline asm
	shfl.sync.down.b32 %r548, %r549, %r550, %r551, %r552;
	// end inline asm
	mov.b64 	%rd39, {%r543, %r548};
	setp.gt.s32 	%p194, %r452, 15;
	mov.u64 	%rd355, %rd303;
	mov.u32 	%r636, %r577;
	@%p194 bra 	$L__BB7_46;
	setp.lt.s32 	%p195, %r577, %r533;
	mov.u64 	%rd355, %rd39;
	mov.u32 	%r636, %r533;
	@%p195 bra 	$L__BB7_46;
	setp.lt.s32 	%p196, %r533, %r577;
	mov.u64 	%rd355, %rd303;
	mov.u32 	%r636, %r577;
	@%p196 bra 	$L__BB7_46;
	setp.lt.s64 	%p197, %rd303, %rd39;
	min.s64 	%rd355, %rd303, %rd39;
	selp.b32 	%r636, %r577, %r533, %p197;
$L__BB7_46:
	setp.ne.s32 	%p198, %r452, 0;
	@%p198 bra 	$L__BB7_48;
	shr.u32 	%r553, %r1, 1;
	and.b32  	%r554, %r553, 496;
	mov.u32 	%r555, _ZN6thrust24THRUST_300001_SM_1000_NS8cuda_cub4core6detail5shmemE;
	add.s32 	%r556, %r555, %r554;
	st.shared.u32 	[%r556+8], %r636;
	st.shared.u64 	[%r556+16], %rd355;
$L__BB7_48:
	bar.sync 	0;
	setp.ne.s32 	%p199, %r1, 0;
	@%p199 bra 	$L__BB7_209;
	ld.shared.u32 	%r51, [_ZN6thrust24THRUST_300001_SM_1000_NS8cuda_cub4core6detail5shmemE+24];
	ld.shared.u64 	%rd42, [_ZN6thrust24THRUST_300001_SM_1000_NS8cuda_cub4core6detail5shmemE+32];
	setp.lt.s32 	%p200, %r636, %r51;
	mov.u64 	%rd305, %rd42;
	mov.u32 	%r579, %r51;
	@%p200 bra 	$L__BB7_52;
	setp.lt.s32 	%p201, %r51, %r636;
	mov.u64 	%rd305, %rd355;
	mov.u32 	%r579, %r636;
	@%p201 bra 	$L__BB7_52;
	setp.lt.s64 	%p202, %rd355, %rd42;
	min.s64 	%rd305, %rd355, %rd42;
	selp.b32 	%r579, %r636, %r51, %p202;
$L__BB7_52:
	ld.shared.u32 	%r54, [_ZN6thrust24THRUST_300001_SM_1000_NS8cuda_cub4core6detail5shmemE+40];
	ld.shared.u64 	%rd45, [_ZN6thrust24THRUST_300001_SM_1000_NS8cuda_cub4core6detail5shmemE+48];
	setp.lt.s32 	%p203, %r579, %r54;
	mov.u64 	%rd306, %rd45;
	mov.u32 	%r580, %r54;
	@%p203 bra 	$L__BB7_55;
	setp.lt.s32 	%p204, %r54, %r579;
	mov.u64 	%rd306, %rd305;
	mov.u32 	%r580, %r579;
	@%p204 bra 	$L__BB7_55;
	setp.lt.s64 	%p205, %rd305, %rd45;
	min.s64 	%rd306, %rd305, %rd45;
	selp.b32 	%r580, %r579, %r54, %p205;
$L__BB7_55:
	ld.shared.u32 	%r57, [_ZN6thrust24THRUST_300001_SM_1000_NS8cuda_cub4core6detail5shmemE+56];
	ld.shared.u64 	%rd48, [_ZN6thrust24THRUST_300001_SM_1000_NS8cuda_cub4core6detail5shmemE+64];
	setp.lt.s32 	%p206, %r580, %r57;
	mov.u64 	%rd307, %rd48;
	mov.u32 	%r581, %r57;
	@%p206 bra 	$L__BB7_58;
	setp.lt.s32 	%p207, %r57, %r580;
	mov.u64 	%rd307, %rd306;
	mov.u32 	%r581, %r580;
	@%p207 bra 	$L__BB7_58;
	setp.lt.s64 	%p208, %rd306, %rd48;
	min.s64 	%rd307, %rd306, %rd48;
	selp.b32 	%r581, %r580, %r57, %p208;
$L__BB7_58:
	ld.shared.u32 	%r60, [_ZN6thrust24THRUST_300001_SM_1000_NS8cuda_cub4core6detail5shmemE+72];
	ld.shared.u64 	%rd51, [_ZN6thrust24THRUST_300001_SM_1000_NS8cuda_cub4core6detail5shmemE+80];
	setp.lt.s32 	%p209, %r581, %r60;
	mov.u64 	%rd308, %rd51;
	mov.u32 	%r582, %r60;
	@%p209 bra 	$L__BB7_61;
	setp.lt.s32 	%p210, %r60, %r581;
	mov.u64 	%rd308, %rd307;
	mov.u32 	%r582, %r581;
	@%p210 bra 	$L__BB7_61;
	setp.lt.s64 	%p211, %rd307, %rd51;
	min.s64 	%rd308, %rd307, %rd51;
	selp.b32 	%r582, %r581, %r60, %p211;
$L__BB7_61:
	ld.shared.u32 	%r63, [_ZN6thrust24THRUST_300001_SM_1000_NS8cuda_cub4core6detail5shmemE+88];
	ld.shared.u64 	%rd54, [_ZN6thrust24THRUST_300001_SM_1000_NS8cuda_cub4core6detail5shmemE+96];
	setp.lt.s32 	%p212, %r582, %r63;
	mov.u64 	%rd309, %rd54;
	mov.u32 	%r583, %r63;
	@%p212 bra 	$L__BB7_64;
	setp.lt.s32 	%p213, %r63, %r582;
	mov.u64 	%rd309, %rd308;
	mov.u32 	%r583, %r582;
	@%p213 bra 	$L__BB7_64;
	setp.lt.s64 	%p214, %rd308, %rd54;
	min.s64 	%rd309, %rd308, %rd54;
	selp.b32 	%r583, %r582, %r63, %p214;
$L__BB7_64:
	ld.shared.u32 	%r66, [_ZN6thrust24THRUST_300001_SM_1000_NS8cuda_cub4core6detail5shmemE+104];
	ld.shared.u64 	%rd57, [_ZN6thrust24THRUST_300001_SM_1000_NS8cuda_cub4core6detail5shmemE+112];
	setp.lt.s32 	%p215, %r583, %r66;
	mov.u64 	%rd310, %rd57;
	mov.u32 	%r584, %r66;
	@%p215 bra 	$L__BB7_67;
	setp.lt.s32 	%p216, %r66, %r583;
	mov.u64 	%rd310, %rd309;
	mov.u32 	%r584, %r583;
	@%p216 bra 	$L__BB7_67;
	setp.lt.s64 	%p217, %rd309, %rd57;
	min.s64 	%rd310, %rd309, %rd57;
	selp.b32 	%r584, %r583, %r66, %p217;
$L__BB7_67:
	ld.shared.u32 	%r69, [_ZN6thrust24THRUST_300001_SM_1000_NS8cuda_cub4core6detail5shmemE+120];
	ld.shared.u64 	%rd60, [_ZN6thrust24THRUST_300001_SM_1000_NS8cuda_cub4core6detail5shmemE+128];
	setp.lt.s32 	%p218, %r584, %r69;
	mov.u32 	%r636, %r69;
	mov.u64 	%rd355, %rd60;
	@%p218 bra 	$L__BB7_209;
	setp.lt.s32 	%p219, %r69, %r584;
	mov.u32 	%r636, %r584;
	mov.u64 	%rd355, %rd310;
	@%p219 bra 	$L__BB7_209;
	setp.lt.s64 	%p220, %rd310, %rd60;
	min.s64 	%rd355, %rd310, %rd60;
	selp.b32 	%r636, %r584, %r69, %p220;
	bra.uni 	$L__BB7_209;
$L__BB7_70:
	// begin inline asm
	mov.u32 %r339, %laneid;
	// end inline asm
	and.b32  	%r360, %r1, 992;
	add.s32 	%r361, %r360, 32;
	setp.gt.s32 	%p127, %r361, %r215;
	not.b32 	%r362, %r360;
	add.s32 	%r363, %r215, %r362;
	selp.b32 	%r358, %r363, 31, %p127;
	mov.b32 	%r357, 1;
	mov.b32 	%r359, -1;
	// begin inline asm
	shfl.sync.down.b32 %r340, %r572, %r357, %r358, %r359;
	// end inline asm
	// begin inline asm
	shfl.sync.down.b32 %r345, %r346, %r357, %r358, %r359;
	// end inline asm
	mov.b64 	{%r351, %r356}, %rd298;
	// begin inline asm
	shfl.sync.down.b32 %r350, %r351, %r357, %r358, %r359;
	// end inline asm
	// begin inline asm
	shfl.sync.down.b32 %r355, %r356, %r357, %r358, %r359;
	// end inline asm
	mov.b64 	%rd62, {%r350, %r355};
	setp.ge.s32 	%p128, %r339, %r358;
	mov.u64 	%rd311, %rd298;
	mov.u32 	%r585, %r572;
	@%p128 bra 	$L__BB7_74;
	setp.lt.s32 	%p129, %r572, %r340;
	mov.u64 	%rd311, %rd62;
	mov.u32 	%r585, %r340;
	@%p129 bra 	$L__BB7_74;
	setp.lt.s32 	%p130, %r340, %r572;
	mov.u64 	%rd311, %rd298;
	mov.u32 	%r585, %r572;
	@%p130 bra 	$L__BB7_74;
	setp.lt.s64 	%p131, %rd298, %rd62;
	min.s64 	%rd311, %rd298, %rd62;
	selp.b32 	%r585, %r572, %r340, %p131;
$L__BB7_74:
	mov.b32 	%r381, 2;
	mov.b32 	%r383, -1;
	// begin inline asm
	shfl.sync.down.b32 %r364, %r585, %r381, %r358, %r383;
	// end inline asm
	// begin inline asm
	shfl.sync.down.b32 %r369, %r370, %r381, %r358, %r383;
	// end inline asm
	mov.b64 	{%r375, %r380}, %rd311;
	// begin inline asm
	shfl.sync.down.b32 %r374, %r375, %r381, %r358, %r383;
	// end inline asm
	// begin inline asm
	shfl.sync.down.b32 %r379, %r380, %r381, %r358, %r383;
	// end inline asm
	mov.b64 	%rd65, {%r374, %r379};
	add.s32 	%r384, %r339, 2;
	setp.gt.s32 	%p132, %r384, %r358;
	mov.u64 	%rd312, %rd311;
	mov.u32 	%r586, %r585;
	@%p132 bra 	$L__BB7_78;
	setp.lt.s32 	%p133, %r585, %r364;
	mov.u64 	%rd312, %rd65;
	mov.u32 	%r586, %r364;
	@%p133 bra 	$L__BB7_78;
	setp.lt.s32 	%p134, %r364, %r585;
	mov.u64 	%rd312, %rd311;
	mov.u32 	%r586, %r585;
	@%p134 bra 	$L__BB7_78;
	setp.lt.s64 	%p135, %rd311, %rd65;
	min.s64 	%rd312, %rd311, %rd65;
	selp.b32 	%r586, %r585, %r364, %p135;
$L__BB7_78:
	mov.b32 	%r402, 4;
	mov.b32 	%r404, -1;
	// begin inline asm
	shfl.sync.down.b32 %r385, %r586, %r402, %r358, %r404;
	// end inline asm
	// begin inline asm
	shfl.sync.down.b32 %r390, %r391, %r402, %r358, %r404;
	// end inline asm
	mov.b64 	{%r396, %r401}, %rd312;
	// begin inline asm
	shfl.sync.down.b32 %r395, %r396, %r402, %r358, %r404;
	// end inline asm
	// begin inline asm
	shfl.sync.down.b32 %r400, %r401, %r402, %r358, %r404;
	// end inline asm
	mov.b64 	%rd68, {%r395, %r400};
	add.s32 	%r405, %r339, 4;
	setp.gt.s32 	%p136, %r405, %r358;
	mov.u32 	%r587, %r586;
	mov.u64 	%rd313, %rd312;
	@%p136 bra 	$L__BB7_82;
	setp.lt.s32 	%p137, %r586, %r385;
	mov.u32 	%r587, %r385;
	mov.u64 	%rd313, %rd68;
	@%p137 bra 	$L__BB7_82;
	setp.lt.s32 	%p138, %r385, %r586;
	mov.u32 	%r587, %r586;
	mov.u64 	%rd313, %rd312;
	@%p138 bra 	$L__BB7_82;
	setp.lt.s64 	%p139, %rd312, %rd68;
	selp.b32 	%r587, %r586, %r385, %p139;
	min.s64 	%rd313, %rd312, %rd68;
$L__BB7_82:
	mov.b32 	%r423, 8;
	mov.b32 	%r425, -1;
	// begin inline asm
	shfl.sync.down.b32 %r406, %r587, %r423, %r358, %r425;
	// end inline asm
	// begin inline asm
	shfl.sync.down.b32 %r411, %r412, %r423, %r358, %r425;
	// end inline asm
	mov.b64 	{%r417, %r422}, %rd313;
	// begin inline asm
	shfl.sync.down.b32 %r416, %r417, %r423, %r358, %r425;
	// end inline asm
	// begin inline asm
	shfl.sync.down.b32 %r421, %r422, %r423, %r358, %r425;
	// end inline asm
	mov.b64 	%rd71, {%r416, %r421};
	add.s32 	%r426, %r339, 8;
	setp.gt.s32 	%p140, %r426, %r358;
	mov.u32 	%r588, %r587;
	mov.u64 	%rd314, %rd313;
	@%p140 bra 	$L__BB7_86;
	setp.lt.s32 	%p141, %r587, %r406;
	mov.u32 	%r588, %r406;
	mov.u64 	%rd314, %rd71;
	@%p141 bra 	$L__BB7_86;
	setp.lt.s32 	%p142, %r406, %r587;
	mov.u32 	%r588, %r587;
	mov.u64 	%rd314, %rd313;
	@%p142 bra 	$L__BB7_86;
	setp.lt.s64 	%p143, %rd313, %rd71;
	selp.b32 	%r588, %r587, %r406, %p143;
	min.s64 	%rd314, %rd313, %rd71;
$L__BB7_86:
	mov.b32 	%r444, 16;
	mov.b32 	%r446, -1;
	// begin inline asm
	shfl.sync.down.b32 %r427, %r588, %r444, %r358, %r446;
	// end inline asm
	// begin inline asm
	shfl.sync.down.b32 %r432, %r433, %r444, %r358, %r446;
	// end inline asm
	mov.b64 	{%r438, %r443}, %rd314;
	// begin inline asm
	shfl.sync.down.b32 %r437, %r438, %r444, %r358, %r446;
	// end inline asm
	// begin inline asm
	shfl.sync.down.b32 %r442, %r443, %r444, %r358, %r446;
	// end inline asm
	mov.b64 	%rd74, {%r437, %r442};
	add.s32 	%r447, %r339, 16;
	setp.gt.s32 	%p144, %r447, %r358;
	mov.u32 	%r636, %r588;
	mov.u64 	%rd355, %rd314;
	@%p144 bra 	$L__BB7_90;
	setp.lt.s32 	%p145, %r588, %r427;
	mov.u32 	%r636, %r427;
	mov.u64 	%rd355, %rd74;
	@%p145 bra 	$L__BB7_90;
	setp.lt.s32 	%p146, %r427, %r588;
	mov.u32 	%r636, %r588;
	mov.u64 	%rd355, %rd314;
	@%p146 bra 	$L__BB7_90;
	setp.lt.s64 	%p147, %rd314, %rd74;
	selp.b32 	%r636, %r588, %r427, %p147;
	min.s64 	%rd355, %rd314, %rd74;
$L__BB7_90:
	setp.ne.s32 	%p148, %r339, 0;
	@%p148 bra 	$L__BB7_92;
	shr.u32 	%r448, %r1, 1;
	and.b32  	%r449, %r448, 496;
	mov.u32 	%r450, _ZN6thrust24THRUST_300001_SM_1000_NS8cuda_cub4core6detail5shmemE;
	add.s32 	%r451, %r450, %r449;
	st.shared.u32 	[%r451+8], %r636;
	st.shared.u64 	[%r451+16], %rd355;
$L__BB7_92:
	bar.sync 	0;
	setp.ne.s32 	%p149, %r1, 0;
	@%p149 bra 	$L__BB7_209;
	setp.lt.s32 	%p150, %r215, 33;
	mov.u32 	%r590, %r636;
	mov.u64 	%rd316, %rd355;
	@%p150 bra 	$L__BB7_97;
	ld.shared.u32 	%r88, [_ZN6thrust24THRUST_300001_SM_1000_NS8cuda_cub4core6detail5shmemE+24];
	ld.shared.u64 	%rd77, [_ZN6thrust24THRUST_300001_SM_1000_NS8cuda_cub4core6detail5shmemE+32];
	setp.lt.s32 	%p151, %r636, %r88;
	mov.u32 	%r590, %r88;
	mov.u64 	%rd316, %rd77;
	@%p151 bra 	$L__BB7_97;
	setp.lt.s32 	%p152, %r88, %r636;
	mov.u32 	%r590, %r636;
	mov.u64 	%rd316, %rd355;
	@%p152 bra 	$L__BB7_97;
	setp.lt.s64 	%p153, %rd355, %rd77;
	selp.b32 	%r590, %r636, %r88, %p153;
	min.s64 	%rd316, %rd355, %rd77;
$L__BB7_97:
	setp.lt.s32 	%p154, %r215, 65;
	mov.u32 	%r591, %r590;
	mov.u64 	%rd317, %rd316;
	@%p154 bra 	$L__BB7_101;
	ld.shared.u32 	%r91, [_ZN6thrust24THRUST_300001_SM_1000_NS8cuda_cub4core6detail5shmemE+40];
	ld.shared.u64 	%rd80, [_ZN6thrust24THRUST_300001_SM_1000_NS8cuda_cub4core6detail5shmemE+48];
	setp.lt.s32 	%p155, %r590, %r91;
	mov.u32 	%r591, %r91;
	mov.u64 	%rd317, %rd80;
	@%p155 bra 	$L__BB7_101;
	setp.lt.s32 	%p156, %r91, %r590;
	mov.u32 	%r591, %r590;
	mov.u64 	%rd317, %rd316;
	@%p156 bra 	$L__BB7_101;
	setp.lt.s64 	%p157, %rd316, %rd80;
	selp.b32 	%r591, %r590, %r91, %p157;
	min.s64 	%rd317, %rd316, %rd80;
$L__BB7_101:
	setp.lt.s32 	%p158, %r215, 97;
	mov.u32 	%r592, %r591;
	mov.u64 	%rd318, %rd317;
	@%p158 bra 	$L__BB7_105;
	ld.shared.u32 	%r94, [_ZN6thrust24THRUST_300001_SM_1000_NS8cuda_cub4core6detail5shmemE+56];
	ld.shared.u64 	%rd83, [_ZN6thrust24THRUST_300001_SM_1000_NS8cuda_cub4core6detail5shmemE+64];
	setp.lt.s32 	%p159, %r591, %r94;
	mov.u32 	%r592, %r94;
	mov.u64 	%rd318, %rd83;
	@%p159 bra 	$L__BB7_105;
	setp.lt.s32 	%p160, %r94, %r591;
	mov.u32 	%r592, %r591;
	mov.u64 	%rd318, %rd317;
	@%p160 bra 	$L__BB7_105;
	setp.lt.s64 	%p161, %rd317, %rd83;
	selp.b32 	%r592, %r591, %r94, %p161;
	min.s64 	%rd318, %rd317, %rd83;
$L__BB7_105:
	setp.lt.s32 	%p162, %r215, 129;
	mov.u32 	%r593, %r592;
	mov.u64 	%rd319, %rd318;
	@%p162 bra 	$L__BB7_109;
	ld.shared.u32 	%r97, [_ZN6thrust24THRUST_300001_SM_1000_NS8cuda_cub4core6detail5shmemE+72];
	ld.shared.u64 	%rd86, [_ZN6thrust24THRUST_300001_SM_1000_NS8cuda_cub4core6detail5shmemE+80];
	setp.lt.s32 	%p163, %r592, %r97;
	mov.u32 	%r593, %r97;
	mov.u64 	%rd319, %rd86;
	@%p163 bra 	$L__BB7_109;
	setp.lt.s32 	%p164, %r97, %r592;
	mov.u32 	%r593, %r592;
	mov.u64 	%rd319, %rd318;
	@%p164 bra 	$L__BB7_109;
	setp.lt.s64 	%p165, %rd318, %rd86;
	selp.b32 	%r593, %r592, %r97, %p165;
	min.s64 	%rd319, %rd318, %rd86;
$L__BB7_109:
	setp.lt.s32 	%p166, %r215, 161;
	mov.u32 	%r594, %r593;
	mov.u64 	%rd320, %rd319;
	@%p166 bra 	$L__BB7_113;
	ld.shared.u32 	%r100, [_ZN6thrust24THRUST_300001_SM_1000_NS8cuda_cub4core6detail5shmemE+88];
	ld.shared.u64 	%rd89, [_ZN6thrust24THRUST_300001_SM_1000_NS8cuda_cub4core6detail5shmemE+96];
	setp.lt.s32 	%p167, %r593, %r100;
	mov.u32 	%r594, %r100;
	mov.u64 	%rd320, %rd89;
	@%p167 bra 	$L__BB7_113;
	setp.lt.s32 	%p168, %r100, %r593;
	mov.u32 	%r594, %r593;
	mov.u64 	%rd320, %rd319;
	@%p168 bra 	$L__BB7_113;
	setp.lt.s64 	%p169, %rd319, %rd89;
	selp.b32 	%r594, %r593, %r100, %p169;
	min.s64 	%rd320, %rd319, %rd89;
$L__BB7_113:
	setp.lt.s32 	%p170, %r215, 193;
	mov.u32 	%r595, %r594;
	mov.u64 	%rd321, %rd320;
	@%p170 bra 	$L__BB7_117;
	ld.shared.u32 	%r103, [_ZN6thrust24THRUST_300001_SM_1000_NS8cuda_cub4core6detail5shmemE+104];
	ld.shared.u64 	%rd92, [_ZN6thrust24THRUST_300001_SM_1000_NS8cuda_cub4core6detail5shmemE+112];
	setp.lt.s32 	%p171, %r594, %r103;
	mov.u32 	%r595, %r103;
	mov.u64 	%rd321, %rd92;
	@%p171 bra 	$L__BB7_117;
	setp.lt.s32 	%p172, %r103, %r594;
	mov.u32 	%r595, %r594;
	mov.u64 	%rd321, %rd320;
	@%p172 bra 	$L__BB7_117;
	setp.lt.s64 	%p173, %rd320, %rd92;
	selp.b32 	%r595, %r594, %r103, %p173;
	min.s64 	%rd321, %rd320, %rd92;
$L__BB7_117:
	setp.lt.s32 	%p174, %r215, 225;
	mov.u32 	%r636, %r595;
	mov.u64 	%rd355, %rd321;
	@%p174 bra 	$L__BB7_209;
	ld.shared.u32 	%r106, [_ZN6thrust24THRUST_300001_SM_1000_NS8cuda_cub4core6detail5shmemE+120];
	ld.shared.u64 	%rd95, [_ZN6thrust24THRUST_300001_SM_1000_NS8cuda_cub4core6detail5shmemE+128];
	setp.lt.s32 	%p175, %r595, %r106;
	mov.u32 	%r636, %r106;
	mov.u64 	%rd355, %rd95;
	@%p175 bra 	$L__BB7_209;
	setp.lt.s32 	%p176, %r106, %r595;
	mov.u32 	%r636, %r595;
	mov.u64 	%rd355, %rd321;
	@%p176 bra 	$L__BB7_209;
	setp.lt.s64 	%p177, %rd321, %rd95;
	selp.b32 	%r636, %r595, %r106, %p177;
	min.s64 	%rd355, %rd321, %rd95;
	bra.uni 	$L__BB7_209;
$L__BB7_121:
	mov.u32 	%r108, %tid.x;
	mul.wide.u32 	%rd208, %r108, 16;
	add.s64 	%rd189, %rd186, %rd208;
	// begin inline asm
	ld.global.nc.u64 %rd188, [%rd189];
	// end inline asm
	add.s64 	%rd191, %rd189, 8;
	// begin inline asm
	ld.global.nc.u64 %rd190, [%rd191];
	// end inline asm
	cvt.u32.u64 	%r109, %rd188;
	add.s64 	%rd193, %rd189, 4096;
	// begin inline asm
	ld.global.nc.u64 %rd192, [%rd193];
	// end inline asm
	add.s64 	%rd195, %rd189, 4104;
	// begin inline asm
	ld.global.nc.u64 %rd322, [%rd195];
	// end inline asm
	cvt.u32.u64 	%r596, %rd192;
	add.s64 	%rd197, %rd189, 8192;
	// begin inline asm
	ld.global.nc.u64 %rd196, [%rd197];
	// end inline asm
	add.s64 	%rd199, %rd189, 8200;
	// begin inline asm
	ld.global.nc.u64 %rd323, [%rd199];
	// end inline asm
	cvt.u32.u64 	%r597, %rd196;
	add.s64 	%rd201, %rd189, 12288;
	// begin inline asm
	ld.global.nc.u64 %rd200, [%rd201];
	// end inline asm
	add.s64 	%rd203, %rd189, 12296;
	// begin inline asm
	ld.global.nc.u64 %rd324, [%rd203];
	// end inline asm
	cvt.u32.u64 	%r598, %rd200;
	add.s64 	%rd205, %rd189, 16384;
	// begin inline asm
	ld.global.nc.u64 %rd204, [%rd205];
	// end inline asm
	add.s64 	%rd207, %rd189, 16392;
	// begin inline asm
	ld.global.nc.u64 %rd342, [%rd207];
	// end inline asm
	cvt.u32.u64 	%r623, %rd204;
	setp.lt.s32 	%p3, %r109, %r596;
	@%p3 bra 	$L__BB7_123;
	setp.lt.s32 	%p4, %r596, %r109;
	setp.lt.s64 	%p5, %rd190, %rd322;
	or.pred  	%p6, %p4, %p5;
	selp.b32 	%r596, %r109, %r596, %p6;
	selp.b64 	%rd322, %rd190, %rd322, %p6;
$L__BB7_123:
	setp.lt.s32 	%p7, %r596, %r597;
	@%p7 bra 	$L__BB7_125;
	setp.lt.s32 	%p8, %r597, %r596;
	setp.lt.s64 	%p9, %rd322, %rd323;
	or.pred  	%p10, %p8, %p9;
	selp.b32 	%r597, %r596, %r597, %p10;
	selp.b64 	%rd323, %rd322, %rd323, %p10;
$L__BB7_125:
	setp.lt.s32 	%p11, %r597, %r598;
	@%p11 bra 	$L__BB7_127;
	setp.lt.s32 	%p12, %r598, %r597;
	setp.lt.s64 	%p13, %rd323, %rd324;
	or.pred  	%p14, %p12, %p13;
	selp.b32 	%r598, %r597, %r598, %p14;
	selp.b64 	%rd324, %rd323, %rd324, %p14;
$L__BB7_127:
	setp.lt.s32 	%p15, %r598, %r623;
	@%p15 bra 	$L__BB7_129;
	setp.lt.s32 	%p16, %r623, %r598;
	setp.lt.s64 	%p17, %rd324, %rd342;
	or.pred  	%p18, %p16, %p17;
	selp.b32 	%r623, %r598, %r623, %p18;
	selp.b64 	%rd342, %rd324, %rd342, %p18;
$L__BB7_129:
	setp.lt.u32 	%p19, %r215, 2560;
	mov.b32 	%r608, 1280;
	@%p19 bra 	$L__BB7_142;
	mov.b32 	%r600, 1280;
	mov.u32 	%r601, %r623;
	mov.u64 	%rd326, %rd342;
$L__BB7_131:
	add.s32 	%r218, %r600, %r108;
	mul.wide.u32 	%rd229, %r218, 16;
	add.s64 	%rd210, %rd186, %rd229;
	// begin inline asm
	ld.global.nc.u64 %rd209, [%rd210];
	// end inline asm
	add.s64 	%rd212, %rd210, 8;
	// begin inline asm
	ld.global.nc.u64 %rd327, [%rd212];
	// end inline asm
	cvt.u32.u64 	%r602, %rd209;
	add.s64 	%rd214, %rd210, 4096;
	// begin inline asm
	ld.global.nc.u64 %rd213, [%rd214];
	// end inline asm
	add.s64 	%rd216, %rd210, 4104;
	// begin inline asm
	ld.global.nc.u64 %rd328, [%rd216];
	// end inline asm
	cvt.u32.u64 	%r603, %rd213;
	add.s64 	%rd218, %rd210, 8192;
	// begin inline asm
	ld.global.nc.u64 %rd217, [%rd218];
	// end inline asm
	add.s64 	%rd220, %rd210, 8200;
	// begin inline asm
	ld.global.nc.u64 %rd329, [%rd220];
	// end inline asm
	cvt.u32.u64 	%r604, %rd217;
	add.s64 	%rd222, %rd210, 12288;
	// begin inline asm
	ld.global.nc.u64 %rd221, [%rd222];
	// end inline asm
	add.s64 	%rd224, %rd210, 12296;
	// begin inline asm
	ld.global.nc.u64 %rd330, [%rd224];
	// end inline asm
	cvt.u32.u64 	%r605, %rd221;
	add.s64 	%rd226, %rd210, 16384;
	// begin inline asm
	ld.global.nc.u64 %rd225, [%rd226];
	// end inline asm
	add.s64 	%rd228, %rd210, 16392;
	// begin inline asm
	ld.global.nc.u64 %rd342, [%rd228];
	// end inline asm
	cvt.u32.u64 	%r623, %rd225;
	setp.lt.s32 	%p20, %r601, %r602;
	@%p20 bra 	$L__BB7_133;
	setp.lt.s32 	%p21, %r602, %r601;
	setp.lt.s64 	%p22, %rd326, %rd327;
	or.pred  	%p23, %p21, %p22;
	selp.b32 	%r602, %r601, %r602, %p23;
	selp.b64 	%rd327, %rd326, %rd327, %p23;
$L__BB7_133:
	setp.lt.s32 	%p24, %r602, %r603;
	@%p24 bra 	$L__BB7_135;
	setp.lt.s32 	%p25, %r603, %r602;
	setp.lt.s64 	%p26, %rd327, %rd328;
	or.pred  	%p27, %p25, %p26;
	selp.b32 	%r603, %r602, %r603, %p27;
	selp.b64 	%rd328, %rd327, %rd328, %p27;
$L__BB7_135:
	setp.lt.s32 	%p28, %r603, %r604;
	@%p28 bra 	$L__BB7_137;
	setp.lt.s32 	%p29, %r604, %r603;
	setp.lt.s64 	%p30, %rd328, %rd329;
	or.pred  	%p31, %p29, %p30;
	selp.b32 	%r604, %r603, %r604, %p31;
	selp.b64 	%rd329, %rd328, %rd329, %p31;
$L__BB7_137:
	setp.lt.s32 	%p32, %r604, %r605;
	@%p32 bra 	$L__BB7_139;
	setp.lt.s32 	%p33, %r605, %r604;
	setp.lt.s64 	%p34, %rd329, %rd330;
	or.pred  	%p35, %p33, %p34;
	selp.b32 	%r605, %r604, %r605, %p35;
	selp.b64 	%rd330, %rd329, %rd330, %p35;
$L__BB7_139:
	setp.lt.s32 	%p36, %r605, %r623;
	@%p36 bra 	$L__BB7_141;
	setp.lt.s32 	%p37, %r623, %r605;
	setp.lt.s64 	%p38, %rd330, %rd342;
	or.pred  	%p39, %p37, %p38;
	selp.b32 	%r623, %r605, %r623, %p39;
	selp.b64 	%rd342, %rd330, %rd342, %p39;
$L__BB7_141:
	add.s32 	%r608, %r600, 1280;
	add.s32 	%r219, %r600, 2560;
	setp.le.s32 	%p40, %r219, %r215;
	mov.u32 	%r600, %r608;
	mov.u32 	%r601, %r623;
	mov.u64 	%rd326, %rd342;
	@%p40 bra 	$L__BB7_131;
$L__BB7_142:
	setp.le.s32 	%p41, %r215, %r608;
	@%p41 bra 	$L__BB7_165;
	sub.s32 	%r142, %r215, %r608;
	setp.ge.s32 	%p42, %r108, %r142;
	@%p42 bra 	$L__BB7_165;
	not.b32 	%r221, %r108;
	add.s32 	%r222, %r215, %r221;
	sub.s32 	%r143, %r222, %r608;
	and.b32  	%r223, %r143, 768;
	setp.eq.s32 	%p43, %r223, 768;
	mov.u32 	%r614, %r108;
	@%p43 bra 	$L__BB7_150;
	add.s32 	%r610, %r108, %r608;
	shr.u32 	%r224, %r143, 8;
	add.s32 	%r225, %r224, 1;
	and.b32  	%r226, %r225, 3;
	neg.s32 	%r609, %r226;
	mov.u32 	%r614, %r108;
$L__BB7_146:
	.pragma "nounroll";
	mov.u64 	%rd127, %rd342;
	mov.u32 	%r149, %r623;
	mul.wide.u32 	%rd235, %r610, 16;
	add.s64 	%rd232, %rd186, %rd235;
	// begin inline asm
	ld.global.nc.u64 %rd231, [%rd232];
	// end inline asm
	add.s64 	%rd234, %rd232, 8;
	// begin inline asm
	ld.global.nc.u64 %rd233, [%rd234];
	// end inline asm
	cvt.u32.u64 	%r150, %rd231;
	setp.lt.s32 	%p44, %r149, %r150;
	mov.u32 	%r623, %r150;
	mov.u64 	%rd342, %rd233;
	@%p44 bra 	$L__BB7_149;
	setp.lt.s32 	%p45, %r150, %r149;
	mov.u32 	%r623, %r149;
	mov.u64 	%rd342, %rd127;
	@%p45 bra 	$L__BB7_149;
	setp.lt.s64 	%p46, %rd127, %rd233;
	selp.b32 	%r623, %r149, %r150, %p46;
	min.s64 	%rd342, %rd127, %rd233;
$L__BB7_149:
	add.s32 	%r614, %r614, 256;
	add.s32 	%r610, %r610, 256;
	add.s32 	%r609, %r609, 1;
	setp.ne.s32 	%p47, %r609, 0;
	@%p47 bra 	$L__BB7_146;
$L__BB7_150:
	setp.lt.u32 	%p48, %r143, 768;
	@%p48 bra 	$L__BB7_165;
	cvt.u64.u32 	%rd236, %r614;
	cvt.u64.u32 	%rd237, %r608;
	add.s64 	%rd238, %rd236, %rd237;
	shl.b64 	%rd239, %rd238, 4;
	add.s64 	%rd240, %rd239, %rd186;
	add.s64 	%rd337, %rd240, 12296;
	add.s32 	%r617, %r614, %r608;
$L__BB7_152:
	mul.wide.u32 	%rd245, %r617, 16;
	add.s64 	%rd242, %rd186, %rd245;
	// begin inline asm
	ld.global.nc.u64 %rd241, [%rd242];
	// end inline asm
	add.s64 	%rd244, %rd242, 8;
	// begin inline asm
	ld.global.nc.u64 %rd243, [%rd244];
	// end inline asm
	cvt.u32.u64 	%r163, %rd241;
	setp.lt.s32 	%p49, %r623, %r163;
	mov.u32 	%r620, %r163;
	mov.u64 	%rd339, %rd243;
	@%p49 bra 	$L__BB7_155;
	setp.lt.s32 	%p50, %r163, %r623;
	mov.u32 	%r620, %r623;
	mov.u64 	%rd339, %rd342;
	@%p50 bra 	$L__BB7_155;
	setp.lt.s64 	%p51, %rd342, %rd243;
	selp.b32 	%r620, %r623, %r163, %p51;
	min.s64 	%rd339, %rd342, %rd243;
$L__BB7_155:
	add.s64 	%rd247, %rd337, -8200;
	// begin inline asm
	ld.global.nc.u64 %rd246, [%rd247];
	// end inline asm
	add.s64 	%rd249, %rd337, -8192;
	// begin inline asm
	ld.global.nc.u64 %rd248, [%rd249];
	// end inline asm
	cvt.u32.u64 	%r166, %rd246;
	setp.lt.s32 	%p52, %r620, %r166;
	mov.u32 	%r621, %r166;
	mov.u64 	%rd340, %rd248;
	@%p52 bra 	$L__BB7_158;
	setp.lt.s32 	%p53, %r166, %r620;
	mov.u32 	%r621, %r620;
	mov.u64 	%rd340, %rd339;
	@%p53 bra 	$L__BB7_158;
	setp.lt.s64 	%p54, %rd339, %rd248;
	selp.b32 	%r621, %r620, %r166, %p54;
	min.s64 	%rd340, %rd339, %rd248;
$L__BB7_158:
	add.s64 	%rd251, %rd337, -4104;
	// begin inline asm
	ld.global.nc.u64 %rd250, [%rd251];
	// end inline asm
	add.s64 	%rd253, %rd337, -4096;
	// begin inline asm
	ld.global.nc.u64 %rd252, [%rd253];
	// end inline asm
	cvt.u32.u64 	%r169, %rd250;
	setp.lt.s32 	%p55, %r621, %r169;
	mov.u32 	%r622, %r169;
	mov.u64 	%rd341, %rd252;
	@%p55 bra 	$L__BB7_161;
	setp.lt.s32 	%p56, %r169, %r621;
	mov.u32 	%r622, %r621;
	mov.u64 	%rd341, %rd340;
	@%p56 bra 	$L__BB7_161;
	setp.lt.s64 	%p57, %rd340, %rd252;
	selp.b32 	%r622, %r621, %r169, %p57;
	min.s64 	%rd341, %rd340, %rd252;
$L__BB7_161:
	add.s64 	%rd255, %rd337, -8;
	// begin inline asm
	ld.global.nc.u64 %rd254, [%rd255];
	// end inline asm
	// begin inline asm
	ld.global.nc.u64 %rd256, [%rd337];
	// end inline asm
	cvt.u32.u64 	%r172, %rd254;
	setp.lt.s32 	%p58, %r622, %r172;
	mov.u32 	%r623, %r172;
	mov.u64 	%rd342, %rd256;
	@%p58 bra 	$L__BB7_164;
	setp.lt.s32 	%p59, %r172, %r622;
	mov.u32 	%r623, %r622;
	mov.u64 	%rd342, %rd341;
	@%p59 bra 	$L__BB7_164;
	setp.lt.s64 	%p60, %rd341, %rd256;
	selp.b32 	%r623, %r622, %r172, %p60;
	min.s64 	%rd342, %rd341, %rd256;
$L__BB7_164:
	add.s32 	%r614, %r614, 1024;
	add.s64 	%rd337, %rd337, 16384;
	add.s32 	%r617, %r617, 1024;
	setp.lt.s32 	%p61, %r614, %r142;
	@%p61 bra 	$L__BB7_152;
$L__BB7_165:
	// begin inline asm
	mov.u32 %r227, %laneid;
	// end inline asm
	mov.b32 	%r245, 1;
	mov.b32 	%r246, 31;
	mov.b32 	%r247, -1;
	// begin inline asm
	shfl.sync.down.b32 %r228, %r623, %r245, %r246, %r247;
	// end inline asm
	// begin inline asm
	shfl.sync.down.b32 %r233, %r234, %r245, %r246, %r247;
	// end inline asm
	mov.b64 	{%r239, %r244}, %rd342;
	// begin inline asm
	shfl.sync.down.b32 %r238, %r239, %r245, %r246, %r247;
	// end inline asm
	// begin inline asm
	shfl.sync.down.b32 %r243, %r244, %r245, %r246, %r247;
	// end inline asm
	mov.b64 	%rd150, {%r238, %r243};
	setp.gt.s32 	%p62, %r227, 30;
	mov.u32 	%r625, %r623;
	mov.u64 	%rd344, %rd342;
	@%p62 bra 	$L__BB7_169;
	setp.lt.s32 	%p63, %r623, %r228;
	mov.u32 	%r625, %r228;
	mov.u64 	%rd344, %rd150;
	@%p63 bra 	$L__BB7_169;
	setp.lt.s32 	%p64, %r228, %r623;
	mov.u32 	%r625, %r623;
	mov.u64 	%rd344, %rd342;
	@%p64 bra 	$L__BB7_169;
	setp.lt.s64 	%p65, %rd342, %rd150;
	selp.b32 	%r625, %r623, %r228, %p65;
	min.s64 	%rd344, %rd342, %rd150;
$L__BB7_169:
	mov.b32 	%r265, 2;
	mov.b32 	%r266, 31;
	mov.b32 	%r267, -1;
	// begin inline asm
	shfl.sync.down.b32 %r248, %r625, %r265, %r266, %r267;
	// end inline asm
	// begin inline asm
	shfl.sync.down.b32 %r253, %r254, %r265, %r266, %r267;
	// end inline asm
	mov.b64 	{%r259, %r264}, %rd344;
	// begin inline asm
	shfl.sync.down.b32 %r258, %r259, %r265, %r266, %r267;
	// end inline asm
	// begin inline asm
	shfl.sync.down.b32 %r263, %r264, %r265, %r266, %r267;
	// end inline asm
	mov.b64 	%rd153, {%r258, %r263};
	setp.gt.s32 	%p66, %r227, 29;
	mov.u32 	%r626, %r625;
	mov.u64 	%rd345, %rd344;
	@%p66 bra 	$L__BB7_173;
	setp.lt.s32 	%p67, %r625, %r248;
	mov.u32 	%r626, %r248;
	mov.u64 	%rd345, %rd153;
	@%p67 bra 	$L__BB7_173;
	setp.lt.s32 	%p68, %r248, %r625;
	mov.u32 	%r626, %r625;
	mov.u64 	%rd345, %rd344;
	@%p68 bra 	$L__BB7_173;
	setp.lt.s64 	%p69, %rd344, %rd153;
	selp.b32 	%r626, %r625, %r248, %p69;
	min.s64 	%rd345, %rd344, %rd153;
$L__BB7_173:
	mov.b32 	%r285, 4;
	mov.b32 	%r286, 31;
	mov.b32 	%r287, -1;
	// begin inline asm
	shfl.sync.down.b32 %r268, %r626, %r285, %r286, %r287;
	// end inline asm
	// begin inline asm
	shfl.sync.down.b32 %r273, %r274, %r285, %r286, %r287;
	// end inline asm
	mov.b64 	{%r279, %r284}, %rd345;
	// begin inline asm
	shfl.sync.down.b32 %r278, %r279, %r285, %r286, %r287;
	// end inline asm
	// begin inline asm
	shfl.sync.down.b32 %r283, %r284, %r285, %r286, %r287;
	// end inline asm
	mov.b64 	%rd156, {%r278, %r283};
	setp.gt.s32 	%p70, %r227, 27;
	mov.u32 	%r627, %r626;
	mov.u64 	%rd346, %rd345;
	@%p70 bra 	$L__BB7_177;
	setp.lt.s32 	%p71, %r626, %r268;
	mov.u32 	%r627, %r268;
	mov.u64 	%rd346, %rd156;
	@%p71 bra 	$L__BB7_177;
	setp.lt.s32 	%p72, %r268, %r626;
	mov.u32 	%r627, %r626;
	mov.u64 	%rd346, %rd345;
	@%p72 bra 	$L__BB7_177;
	setp.lt.s64 	%p73, %rd345, %rd156;
	selp.b32 	%r627, %r626, %r268, %p73;
	min.s64 	%rd346, %rd345, %rd156;
$L__BB7_177:
	mov.b32 	%r305, 8;
	mov.b32 	%r306, 31;
	mov.b32 	%r307, -1;
	// begin inline asm
	shfl.sync.down.b32 %r288, %r627, %r305, %r306, %r307;
	// end inline asm
	// begin inline asm
	shfl.sync.down.b32 %r293, %r294, %r305, %r306, %r307;
	// end inline asm
	mov.b64 	{%r299, %r304}, %rd346;
	// begin inline asm
	shfl.sync.down.b32 %r298, %r299, %r305, %r306, %r307;
	// end inline asm
	// begin inline asm
	shfl.sync.down.b32 %r303, %r304, %r305, %r306, %r307;
	// end inline asm
	mov.b64 	%rd159, {%r298, %r303};
	setp.gt.s32 	%p74, %r227, 23;
	mov.u32 	%r628, %r627;
	mov.u64 	%rd347, %rd346;
	@%p74 bra 	$L__BB7_181;
	setp.lt.s32 	%p75, %r627, %r288;
	mov.u32 	%r628, %r288;
	mov.u64 	%rd347, %rd159;
	@%p75 bra 	$L__BB7_181;
	setp.lt.s32 	%p76, %r288, %r627;
	mov.u32 	%r628, %r627;
	mov.u64 	%rd347, %rd346;
	@%p76 bra 	$L__BB7_181;
	setp.lt.s64 	%p77, %rd346, %rd159;
	selp.b32 	%r628, %r627, %r288, %p77;
	min.s64 	%rd347, %rd346, %rd159;
$L__BB7_181:
	mov.b32 	%r325, 16;
	mov.b32 	%r326, 31;
	mov.b32 	%r327, -1;
	// begin inline asm
	shfl.sync.down.b32 %r308, %r628, %r325, %r326, %r327;
	// end inline asm
	// begin inline asm
	shfl.sync.down.b32 %r313, %r314, %r325, %r326, %r327;
	// end inline asm
	mov.b64 	{%r319, %r324}, %rd347;
	// begin inline asm
	shfl.sync.down.b32 %r318, %r319, %r325, %r326, %r327;
	// end inline asm
	// begin inline asm
	shfl.sync.down.b32 %r323, %r324, %r325, %r326, %r327;
	// end inline asm
	mov.b64 	%rd162, {%r318, %r323};
	setp.gt.s32 	%p78, %r227, 15;
	mov.u32 	%r636, %r628;
	mov.u64 	%rd355, %rd347;
	@%p78 bra 	$L__BB7_185;
	setp.lt.s32 	%p79, %r628, %r308;
	mov.u32 	%r636, %r308;
	mov.u64 	%rd355, %rd162;
	@%p79 bra 	$L__BB7_185;
	setp.lt.s32 	%p80, %r308, %r628;
	mov.u32 	%r636, %r628;
	mov.u64 	%rd355, %rd347;
	@%p80 bra 	$L__BB7_185;
	setp.lt.s64 	%p81, %rd347, %rd162;
	selp.b32 	%r636, %r628, %r308, %p81;
	min.s64 	%rd355, %rd347, %rd162;
$L__BB7_185:
	setp.ne.s32 	%p82, %r227, 0;
	@%p82 bra 	$L__BB7_187;
	shr.u32 	%r328, %r108, 1;
	and.b32  	%r329, %r328, 496;
	mov.u32 	%r330, _ZN6thrust24THRUST_300001_SM_1000_NS8cuda_cub4core6detail5shmemE;
	add.s32 	%r331, %r330, %r329;
	st.shared.u32 	[%r331+8], %r636;
	st.shared.u64 	[%r331+16], %rd355;
$L__BB7_187:
	bar.sync 	0;
	setp.ne.s32 	%p83, %r108, 0;
	@%p83 bra 	$L__BB7_209;
	ld.shared.u32 	%r194, [_ZN6thrust24THRUST_300001_SM_1000_NS8cuda_cub4core6detail5shmemE+24];
	ld.shared.u64 	%rd165, [_ZN6thrust24THRUST_300001_SM_1000_NS8cuda_cub4core6detail5shmemE+32];
	setp.lt.s32 	%p84, %r636, %r194;
	mov.u32 	%r630, %r194;
	mov.u64 	%rd349, %rd165;
	@%p84 bra 	$L__BB7_191;
	setp.lt.s32 	%p85, %r194, %r636;
	mov.u32 	%r630, %r636;
	mov.u64 	%rd349, %rd355;
	@%p85 bra 	$L__BB7_191;
	setp.lt.s64 	%p86, %rd355, %rd165;
	selp.b32 	%r630, %r636, %r194, %p86;
	min.s64 	%rd349, %rd355, %rd165;
$L__BB7_191:
	ld.shared.u32 	%r197, [_ZN6thrust24THRUST_300001_SM_1000_NS8cuda_cub4core6detail5shmemE+40];
	ld.shared.u64 	%rd168, [_ZN6thrust24THRUST_300001_SM_1000_NS8cuda_cub4core6detail5shmemE+48];
	setp.lt.s32 	%p87, %r630, %r197;
	mov.u32 	%r631, %r197;
	mov.u64 	%rd350, %rd168;
	@%p87 bra 	$L__BB7_194;
	setp.lt.s32 	%p88, %r197, %r630;
	mov.u32 	%r631, %r630;
	mov.u64 	%rd350, %rd349;
	@%p88 bra 	$L__BB7_194;
	setp.lt.s64 	%p89, %rd349, %rd168;
	selp.b32 	%r631, %r630, %r197, %p89;
	min.s64 	%rd350, %rd349, %rd168;
$L__BB7_194:
	ld.shared.u32 	%r200, [_ZN6thrust24THRUST_300001_SM_1000_NS8cuda_cub4core6detail5shmemE+56];
	ld.shared.u64 	%rd171, [_ZN6thrust24THRUST_300001_SM_1000_NS8cuda_cub4core6detail5shmemE+64];
	setp.lt.s32 	%p90, %r631, %r200;
	mov.u32 	%r632, %r200;
	mov.u64 	%rd351, %rd171;
	@%p90 bra 	$L__BB7_197;
	setp.lt.s32 	%p91, %r200, %r631;
	mov.u32 	%r632, %r631;
	mov.u64 	%rd351, %rd350;
	@%p91 bra 	$L__BB7_197;
	setp.lt.s64 	%p92, %rd350, %rd171;
	selp.b32 	%r632, %r631, %r200, %p92;
	min.s64 	%rd351, %rd350, %rd171;
$L__BB7_197:
	ld.shared.u32 	%r203, [_ZN6thrust24THRUST_300001_SM_1000_NS8cuda_cub4core6detail5shmemE+72];
	ld.shared.u64 	%rd174, [_ZN6thrust24THRUST_300001_SM_1000_NS8cuda_cub4core6detail5shmemE+80];
	setp.lt.s32 	%p93, %r632, %r203;
	mov.u32 	%r633, %r203;
	mov.u64 	%rd352, %rd174;
	@%p93 bra 	$L__BB7_200;
	setp.lt.s32 	%p94, %r203, %r632;
	mov.u32 	%r633, %r632;
	mov.u64 	%rd352, %rd351;
	@%p94 bra 	$L__BB7_200;
	setp.lt.s64 	%p95, %rd351, %rd174;
	selp.b32 	%r633, %r632, %r203, %p95;
	min.s64 	%rd352, %rd351, %rd174;
$L__BB7_200:
	ld.shared.u32 	%r206, [_ZN6thrust24THRUST_300001_SM_1000_NS8cuda_cub4core6detail5shmemE+88];
	ld.shared.u64 	%rd177, [_ZN6thrust24THRUST_300001_SM_1000_NS8cuda_cub4core6detail5shmemE+96];
	setp.lt.s32 	%p96, %r633, %r206;
	mov.u32 	%r634, %r206;
	mov.u64 	%rd353, %rd177;
	@%p96 bra 	$L__BB7_203;
	setp.lt.s32 	%p97, %r206, %r633;
	mov.u32 	%r634, %r633;
	mov.u64 	%rd353, %rd352;
	@%p97 bra 	$L__BB7_203;
	setp.lt.s64 	%p98, %rd352, %rd177;
	selp.b32 	%r634, %r633, %r206, %p98;
	min.s64 	%rd353, %rd352, %rd177;
$L__BB7_203:
	ld.shared.u32 	%r209, [_ZN6thrust24THRUST_300001_SM_1000_NS8cuda_cub4core6detail5shmemE+104];
	ld.shared.u64 	%rd180, [_ZN6thrust24THRUST_300001_SM_1000_NS8cuda_cub4core6detail5shmemE+112];
	setp.lt.s32 	%p99, %r634, %r209;
	mov.u32 	%r635, %r209;
	mov.u64 	%rd354, %rd180;
	@%p99 bra 	$L__BB7_206;
	setp.lt.s32 	%p100, %r209, %r634;
	mov.u32 	%r635, %r634;
	mov.u64 	%rd354, %rd353;
	@%p100 bra 	$L__BB7_206;
	setp.lt.s64 	%p101, %rd353, %rd180;
	selp.b32 	%r635, %r634, %r209, %p101;
	min.s64 	%rd354, %rd353, %rd180;
$L__BB7_206:
	ld.shared.u32 	%r212, [_ZN6thrust24THRUST_300001_SM_1000_NS8cuda_cub4core6detail5shmemE+120];
	ld.shared.u64 	%rd183, [_ZN6thrust24THRUST_300001_SM_1000_NS8cuda_cub4core6detail5shmemE+128];
	setp.lt.s32 	%p102, %r635, %r212;
	mov.u32 	%r636, %r212;
	mov.u64 	%rd355, %rd183;
	@%p102 bra 	$L__BB7_209;
	setp.lt.s32 	%p103, %r212, %r635;
	mov.u32 	%r636, %r635;
	mov.u64 	%rd355, %rd354;
	@%p103 bra 	$L__BB7_209;
	setp.lt.s64 	%p104, %rd354, %rd183;
	selp.b32 	%r636, %r635, %r212, %p104;
	min.s64 	%rd355, %rd354, %rd183;
$L__BB7_209:
	mov.u32 	%r557, %tid.x;
	setp.ne.s32 	%p221, %r557, 0;
	@%p221 bra 	$L__BB7_211;
	cvta.to.global.u64 	%rd287, %rd187;
	st.global.u32 	[%rd287], %r636;
	st.global.u64 	[%rd287+8], %rd355;
$L__BB7_211:
	ret;

}
	// .globl	_ZN6thrust24THRUST_300001_SM_1000_NS8cuda_cub4core6detail13_kernel_agentINS1_8__reduce11ReduceAgentINS0_12zip_iteratorIN4cuda3std3__45tupleIJNS0_10device_ptrIiEENS0_17counting_iteratorIlNS0_11use_defaultESF_SF_EEEEEEEPNSB_IJilEEESJ_lNS1_9__extrema9arg_max_fIilNSA_4lessIiEEEEEEJSI_SK_lSP_EEEvDpT0_
.visible .entry _ZN6thrust24THRUST_300001_SM_1000_NS8cuda_cub4core6detail13_kernel_agentINS1_8__reduce11ReduceAgentINS0_12zip_iteratorIN4cuda3std3__45tupleIJNS0_10device_ptrIiEENS0_17counting_iteratorIlNS0_11use_defaultESF_SF_EEEEEEEPNSB_IJilEEESJ_lNS1_9__extrema9arg_max_fIilNSA_4lessIiEEEEEEJSI_SK_lSP_EEEvDpT0_(
	.param .align 8 .b8 _ZN6thrust24THRUST_300001_SM_1000_NS8cuda_cub4core6detail13_kernel_agentINS1_8__reduce11ReduceAgentINS0_12zip_iteratorIN4cuda3std3__45tupleIJNS0_10device_ptrIiEENS0_17counting_iteratorIlNS0_11use_defaultESF_SF_EEEEEEEPNSB_IJilEEESJ_lNS1_9__extrema9arg_max_fIilNSA_4lessIiEEEEEEJSI_SK_lSP_EEEvDpT0__param_0[16],
	.param .u64 .ptr .align 1 _ZN6thrust24THRUST_300001_SM_1000_NS8cuda_cub4core6detail13_kernel_agentINS1_8__reduce11ReduceAgentINS0_12zip_iteratorIN4cuda3std3__45tupleIJNS0_10device_ptrIiEENS0_17counting_iteratorIlNS0_11use_defaultESF_SF_EEEEEEEPNSB_IJilEEESJ_lNS1_9__extrema9arg_max_fIilNSA_4lessIiEEEEEEJSI_SK_lSP_EEEvDpT0__param_1,
	.param .u64 _ZN6thrust24THRUST_300001_SM_1000_NS8cuda_cub4core6detail13_kernel_agentINS1_8__reduce11ReduceAgentINS0_12zip_iteratorIN4cuda3std3__45tupleIJNS0_10device_ptrIiEENS0_17counting_iteratorIlNS0_11use_defaultESF_SF_EEEEEEEPNSB_IJilEEESJ_lNS1_9__extrema9arg_max_fIilNSA_4lessIiEEEEEEJSI_SK_lSP_EEEvDpT0__param_2,
	.param .align 1 .b8 _ZN6thrust24THRUST_300001_SM_1000_NS8cuda_cub4core6detail13_kernel_agentINS1_8__reduce11ReduceAgentINS0_12zip_iteratorIN4cuda3std3__45tupleIJNS0_10device_ptrIiEENS0_17counting_iteratorIlNS0_11use_defaultESF_SF_EEEEEEEPNSB_IJilEEESJ_lNS1_9__extrema9arg_max_fIilNSA_4lessIiEEEEEEJSI_SK_lSP_EEEvDpT0__param_3[1]
)
.maxntid 256
{
	.reg .pred 	%p<213>;
	.reg .b32 	%r<632>;
	.reg .b64 	%rd<307>;

	ld.param.u64 	%rd192, [_ZN6thrust24THRUST_300001_SM_1000_NS8cuda_cub4core6detail13_kernel_agentINS1_8__reduce11ReduceAgentINS0_12zip_iteratorIN4cuda3std3__45tupleIJNS0_10device_ptrIiEENS0_17counting_iteratorIlNS0_11use_defaultESF_SF_EEEEEEEPNSB_IJilEEESJ_lNS1_9__extrema9arg_max_fIilNSA_4lessIiEEEEEEJSI_SK_lSP_EEEvDpT0__param_0+8];
	ld.param.u64 	%rd191, [_ZN6thrust24THRUST_300001_SM_1000_NS8cuda_cub4core6detail13_kernel_agentINS1_8__reduce11ReduceAgentINS0_12zip_iteratorIN4cuda3std3__45tupleIJNS0_10device_ptrIiEENS0_17counting_iteratorIlNS0_11use_defaultESF_SF_EEEEEEEPNSB_IJilEEESJ_lNS1_9__extrema9arg_max_fIilNSA_4lessIiEEEEEEJSI_SK_lSP_EEEvDpT0__param_0];
	ld.param.u64 	%rd194, [_ZN6thrust24THRUST_300001_SM_1000_NS8cuda_cub4core6detail13_kernel_agentINS1_8__reduce11ReduceAgentINS0_12zip_iteratorIN4cuda3std3__45tupleIJNS0_10device_ptrIiEENS0_17counting_iteratorIlNS0_11use_defaultESF_SF_EEEEEEEPNSB_IJilEEESJ_lNS1_9__extrema9arg_max_fIilNSA_4lessIiEEEEEEJSI_SK_lSP_EEEvDpT0__param_2];
	setp.eq.s64 	%p1, %rd194, 0;
	@%p1 bra 	$L__BB8_206;
	cvta.to.global.u64 	%rd1, %rd191;
	setp.gt.s64 	%p2, %rd194, 1279;
	@%p2 bra 	$L__BB8_122;
	cvt.u32.u64 	%r1, %rd194;
	mov.u32 	%r2, %tid.x;
	setp.ge.s32 	%p96, %r2, %r1;
	mov.b32 	%r574, 0;
	mov.b64 	%rd249, 0;
	mov.u32 	%r566, %r2;
	@%p96 bra 	$L__BB8_4;
	cvt.u64.u32 	%rd225, %r2;
	mul.wide.u32 	%rd226, %r2, 4;
	add.s64 	%rd227, %rd1, %rd226;
	add.s64 	%rd249, %rd192, %rd225;
	ld.global.u32 	%r574, [%rd227];
	add.s32 	%r566, %r2, 256;
$L__BB8_4:
	setp.ge.s32 	%p97, %r566, %r1;
	@%p97 bra 	$L__BB8_26;
	not.b32 	%r332, %r566;
	add.s32 	%r7, %r332, %r1;
	and.b32  	%r333, %r7, 768;
	setp.eq.s32 	%p98, %r333, 768;
	@%p98 bra 	$L__BB8_11;
	cvt.u64.u32 	%rd229, %r566;
	add.s64 	%rd240, %rd192, %rd229;
	mul.wide.u32 	%rd230, %r566, 4;
	add.s64 	%rd239, %rd1, %rd230;
	shr.u32 	%r334, %r7, 8;
	add.s32 	%r335, %r334, 1;
	and.b32  	%r336, %r335, 3;
	neg.s32 	%r562, %r336;
$L__BB8_7:
	.pragma "nounroll";
	mov.u64 	%rd9, %rd249;
	mov.u32 	%r11, %r574;
	ld.global.u32 	%r12, [%rd239];
	setp.lt.s32 	%p99, %r11, %r12;
	mov.u64 	%rd249, %rd240;
	mov.u32 	%r574, %r12;
	@%p99 bra 	$L__BB8_10;
	setp.lt.s32 	%p100, %r12, %r11;
	mov.u64 	%rd249, %rd9;
	mov.u32 	%r574, %r11;
	@%p100 bra 	$L__BB8_10;
	setp.lt.s64 	%p101, %rd9, %rd240;
	min.s64 	%rd249, %rd9, %rd240;
	selp.b32 	%r574, %r11, %r12, %p101;
$L__BB8_10:
	add.s32 	%r566, %r566, 256;
	add.s64 	%rd240, %rd240, 256;
	add.s64 	%rd239, %rd239, 1024;
	add.s32 	%r562, %r562, 1;
	setp.ne.s32 	%p102, %r562, 0;
	@%p102 bra 	$L__BB8_7;
$L__BB8_11:
	setp.lt.u32 	%p103, %r7, 768;
	@%p103 bra 	$L__BB8_26;
	add.s32 	%r569, %r566, 512;
$L__BB8_13:
	mov.u32 	%r21, %r569;
	add.s32 	%r337, %r21, -512;
	cvt.s64.s32 	%rd231, %r337;
	mul.wide.s32 	%rd232, %r337, 4;
	add.s64 	%rd17, %rd1, %rd232;
	add.s64 	%rd18, %rd192, %rd231;
	ld.global.u32 	%r23, [%rd17];
	setp.lt.s32 	%p104, %r574, %r23;
	mov.u64 	%rd246, %rd18;
	mov.u32 	%r571, %r23;
	@%p104 bra 	$L__BB8_16;
	setp.lt.s32 	%p105, %r23, %r574;
	mov.u64 	%rd246, %rd249;
	mov.u32 	%r571, %r574;
	@%p105 bra 	$L__BB8_16;
	setp.lt.s64 	%p106, %rd249, %rd18;
	min.s64 	%rd246, %rd249, %rd18;
	selp.b32 	%r571, %r574, %r23, %p106;
$L__BB8_16:
	add.s32 	%r338, %r21, -256;
	cvt.s64.s32 	%rd233, %r338;
	add.s64 	%rd21, %rd192, %rd233;
	ld.global.u32 	%r26, [%rd17+1024];
	setp.lt.s32 	%p107, %r571, %r26;
	mov.u64 	%rd247, %rd21;
	mov.u32 	%r572, %r26;
	@%p107 bra 	$L__BB8_19;
	setp.lt.s32 	%p108, %r26, %r571;
	mov.u64 	%rd247, %rd246;
	mov.u32 	%r572, %r571;
	@%p108 bra 	$L__BB8_19;
	setp.lt.s64 	%p109, %rd246, %rd21;
	min.s64 	%rd247, %rd246, %rd21;
	selp.b32 	%r572, %r571, %r26, %p109;
$L__BB8_19:
	cvt.s64.s32 	%rd234, %r21;
	add.s64 	%rd24, %rd192, %rd234;
	ld.global.u32 	%r29, [%rd17+2048];
	setp.lt.s32 	%p110, %r572, %r29;
	mov.u64 	%rd248, %rd24;
	mov.u32 	%r573, %r29;
	@%p110 bra 	$L__BB8_22;
	setp.lt.s32 	%p111, %r29, %r572;
	mov.u64 	%rd248, %rd247;
	mov.u32 	%r573, %r572;
	@%p111 bra 	$L__BB8_22;
	setp.lt.s64 	%p112, %rd247, %rd24;
	min.s64 	%rd248, %rd247, %rd24;
	selp.b32 	%r573, %r572, %r29, %p112;
$L__BB8_22:
	add.s32 	%r339, %r21, 256;
	cvt.s64.s32 	%rd235, %r339;
	add.s64 	%rd27, %rd192, %rd235;
	ld.global.u32 	%r32, [%rd17+3072];
	setp.lt.s32 	%p113, %r573, %r32;
	mov.u64 	%rd249, %rd27;
	mov.u32 	%r574, %r32;
	@%p113 bra 	$L__BB8_25;
	setp.lt.s32 	%p114, %r32, %r573;
	mov.u64 	%rd249, %rd248;
	mov.u32 	%r574, %r573;
	@%p114 bra 	$L__BB8_25;
	setp.lt.s64 	%p115, %rd248, %rd27;
	min.s64 	%rd249, %rd248, %rd27;
	selp.b32 	%r574, %r573, %r32, %p115;
$L__BB8_25:
	add.s32 	%r569, %r21, 1024;
	add.s32 	%r340, %r21, 512;
	setp.lt.s32 	%p116, %r340, %r1;
	@%p116 bra 	$L__BB8_13;
$L__BB8_26:
	setp.lt.s32 	%p117, %r1, 256;
	@%p117 bra 	$L__BB8_71;
	// begin inline asm
	mov.u32 %r454, %laneid;
	// end inline asm
	mov.b32 	%r472, 1;
	mov.b32 	%r473, 31;
	mov.b32 	%r474, -1;
	// begin inline asm
	shfl.sync.down.b32 %r455, %r574, %r472, %r473, %r474;
	// end inline asm
	// begin inline asm
	shfl.sync.down.b32 %r460, %r461, %r472, %r473, %r474;
	// end inline asm
	mov.b64 	{%r466, %r471}, %rd249;
	// begin inline asm
	shfl.sync.down.b32 %r465, %r466, %r472, %r473, %r474;
	// end inline asm
	// begin inline asm
	shfl.sync.down.b32 %r470, %r471, %r472, %r473, %r474;
	// end inline asm
	mov.b64 	%rd31, {%r465, %r470};
	setp.gt.s32 	%p169, %r454, 30;
	mov.u64 	%rd251, %rd249;
	mov.u32 	%r576, %r574;
	@%p169 bra 	$L__BB8_31;
	setp.lt.s32 	%p170, %r574, %r455;
	mov.u64 	%rd251, %rd31;
	mov.u32 	%r576, %r455;
	@%p170 bra 	$L__BB8_31;
	setp.lt.s32 	%p171, %r455, %r574;
	mov.u64 	%rd251, %rd249;
	mov.u32 	%r576, %r574;
	@%p171 bra 	$L__BB8_31;
	setp.lt.s64 	%p172, %rd249, %rd31;
	min.s64 	%rd251, %rd249, %rd31;
	selp.b32 	%r576, %r574, %r455, %p172;
$L__BB8_31:
	mov.b32 	%r492, 2;
	mov.b32 	%r493, 31;
	mov.b32 	%r494, -1;
	// begin inline asm
	shfl.sync.down.b32 %r475, %r576, %r492, %r493, %r494;
	// end inline asm
	// begin inline asm
	shfl.sync.down.b32 %r480, %r481, %r492, %r493, %r494;
	// end inline asm
	mov.b64 	{%r486, %r491}, %rd251;
	// begin inline asm
	shfl.sync.down.b32 %r485, %r486, %r492, %r493, %r494;
	// end inline asm
	// begin inline asm
	shfl.sync.down.b32 %r490, %r491, %r492, %r493, %r494;
	// end inline asm
	mov.b64 	%rd34, {%r485, %r490};
	setp.gt.s32 	%p173, %r454, 29;
	mov.u64 	%rd252, %rd251;
	mov.u32 	%r577, %r576;
	@%p173 bra 	$L__BB8_35;
	setp.lt.s32 	%p174, %r576, %r475;
	mov.u64 	%rd252, %rd34;
	mov.u32 	%r577, %r475;
	@%p174 bra 	$L__BB8_35;
	setp.lt.s32 	%p175, %r475, %r576;
	mov.u64 	%rd252, %rd251;
	mov.u32 	%r577, %r576;
	@%p175 bra 	$L__BB8_35;
	setp.lt.s64 	%p176, %rd251, %rd34;
	min.s64 	%rd252, %rd251, %rd34;
	selp.b32 	%r577, %r576, %r475, %p176;
$L__BB8_35:
	mov.b32 	%r512, 4;
	mov.b32 	%r513, 31;
	mov.b32 	%r514, -1;
	// begin inline asm
	shfl.sync.down.b32 %r495, %r577, %r512, %r513, %r514;
	// end inline asm
	// begin inline asm
	shfl.sync.down.b32 %r500, %r501, %r512, %r513, %r514;
	// end inline asm
	mov.b64 	{%r506, %r511}, %rd252;
	// begin inline asm
	shfl.sync.down.b32 %r505, %r506, %r512, %r513, %r514;
	// end inline asm
	// begin inline asm
	shfl.sync.down.b32 %r510, %r511, %r512, %r513, %r514;
	// end inline asm
	mov.b64 	%rd37, {%r505, %r510};
	setp.gt.s32 	%p177, %r454, 27;
	mov.u64 	%rd253, %rd252;
	mov.u32 	%r578, %r577;
	@%p177 bra 	$L__BB8_39;
	setp.lt.s32 	%p178, %r577, %r495;
	mov.u64 	%rd253, %rd37;
	mov.u32 	%r578, %r495;
	@%p178 bra 	$L__BB8_39;
	setp.lt.s32 	%p179, %r495, %r577;
	mov.u64 	%rd253, %rd252;
	mov.u32 	%r578, %r577;
	@%p179 bra 	$L__BB8_39;
	setp.lt.s64 	%p180, %rd252, %rd37;
	min.s64 	%rd253, %rd252, %rd37;
	selp.b32 	%r578, %r577, %r495, %p180;
$L__BB8_39:
	mov.b32 	%r532, 8;
	mov.b32 	%r533, 31;
	mov.b32 	%r534, -1;
	// begin inline asm
	shfl.sync.down.b32 %r515, %r578, %r532, %r533, %r534;
	// end inline asm
	// begin inline asm
	shfl.sync.down.b32 %r520, %r521, %r532, %r533, %r534;
	// end inline asm
	mov.b64 	{%r526, %r531}, %rd253;
	// begin inline asm
	shfl.sync.down.b32 %r525, %r526, %r532, %r533, %r534;
	// end inline asm
	// begin inline asm
	shfl.sync.down.b32 %r530, %r531, %r532, %r533, %r534;
	// end inline asm
	mov.b64 	%rd40, {%r525, %r530};
	setp.gt.s32 	%p181, %r454, 23;
	mov.u64 	%rd254, %rd253;
	mov.u32 	%r579, %r578;
	@%p181 bra 	$L__BB8_43;
	setp.lt.s32 	%p182, %r578, %r515;
	mov.u64 	%rd254, %rd40;
	mov.u32 	%r579, %r515;
	@%p182 bra 	$L__BB8_43;
	setp.lt.s32 	%p183, %r515, %r578;
	mov.u64 	%rd254, %rd253;
	mov.u32 	%r579, %r578;
	@%p183 bra 	$L__BB8_43;
	setp.lt.s64 	%p184, %rd253, %rd40;
	min.s64 	%rd254, %rd253, %rd40;
	selp.b32 	%r579, %r578, %r515, %p184;
$L__BB8_43:
	mov.b32 	%r552, 16;
	mov.b32 	%r553, 31;
	mov.b32 	%r554, -1;
	// begin inline asm
	shfl.sync.down.b32 %r535, %r579, %r552, %r553, %r554;
	// end inline asm
	// begin inline asm
	shfl.sync.down.b32 %r540, %r541, %r552, %r553, %r554;
	// end inline asm
	mov.b64 	{%r546, %r551}, %rd254;
	// begin inline asm
	shfl.sync.down.b32 %r545, %r546, %r552, %r553, %r554;
	// end inline asm
	// begin inline asm
	shfl.sync.down.b32 %r550, %r551, %r552, %r553, %r554;
	// end inline asm
	mov.b64 	%rd43, {%r545, %r550};
	setp.gt.s32 	%p185, %r454, 15;
	mov.u64 	%rd306, %rd254;
	mov.u32 	%r631, %r579;
	@%p185 bra 	$L__BB8_47;
	setp.lt.s32 	%p186, %r579, %r535;
	mov.u64 	%rd306, %rd43;
	mov.u32 	%r631, %r535;
	@%p186 bra 	$L__BB8_47;
	setp.lt.s32 	%p187, %r535, %r579;
	mov.u64 	%rd306, %rd254;
	mov.u32 	%r631, %r579;
	@%p187 bra 	$L__BB8_47;
	setp.lt.s64 	%p188, %rd254, %rd43;
	min.s64 	%rd306, %rd254, %rd43;
	selp.b32 	%r631, %r579, %r535, %p188;
$L__BB8_47:
	setp.ne.s32 	%p189, %r454, 0;
	@%p189 bra 	$L__BB8_49;
	shr.u32 	%r555, %r2, 1;
	and.b32  	%r556, %r555, 496;
	mov.u32 	%r557, _ZN6thrust24THRUST_300001_SM_1000_NS8cuda_cub4core6detail5shmemE;
	add.s32 	%r558, %r557, %r556;
	st.shared.u32 	[%r558+8], %r631;
	st.shared.u64 	[%r558+16], %rd306;
$L__BB8_49:
	bar.sync 	0;
	setp.ne.s32 	%p190, %r2, 0;
	@%p190 bra 	$L__BB8_204;
	ld.shared.u32 	%r53, [_ZN6thrust24THRUST_300001_SM_1000_NS8cuda_cub4core6detail5shmemE+24];
	ld.shared.u64 	%rd46, [_ZN6thrust24THRUST_300001_SM_1000_NS8cuda_cub4core6detail5shmemE+32];
	setp.lt.s32 	%p191, %r631, %r53;
	mov.u64 	%rd256, %rd46;
	mov.u32 	%r581, %r53;
	@%p191 bra 	$L__BB8_53;
	setp.lt.s32 	%p192, %r53, %r631;
	mov.u64 	%rd256, %rd306;
	mov.u32 	%r581, %r631;
	@%p192 bra 	$L__BB8_53;
	setp.lt.s64 	%p193, %rd306, %rd46;
	min.s64 	%rd256, %rd306, %rd46;
	selp.b32 	%r581, %r631, %r53, %p193;
$L__BB8_53:
	ld.shared.u32 	%r56, [_ZN6thrust24THRUST_300001_SM_1000_NS8cuda_cub4core6detail5shmemE+40];
	ld.shared.u64 	%rd49, [_ZN6thrust24THRUST_300001_SM_1000_NS8cuda_cub4core6detail5shmemE+48];
	setp.lt.s32 	%p194, %r581, %r56;
	mov.u64 	%rd257, %rd49;
	mov.u32 	%r582, %r56;
	@%p194 bra 	$L__BB8_56;
	setp.lt.s32 	%p195, %r56, %r581;
	mov.u64 	%rd257, %rd256;
	mov.u32 	%r582, %r581;
	@%p195 bra 	$L__BB8_56;
	setp.lt.s64 	%p196, %rd256, %rd49;
	min.s64 	%rd257, %rd256, %rd49;
	selp.b32 	%r582, %r581, %r56, %p196;
$L__BB8_56:
	ld.shared.u32 	%r59, [_ZN6thrust24THRUST_300001_SM_1000_NS8cuda_cub4core6detail5shmemE+56];
	ld.shared.u64 	%rd52, [_ZN6thrust24THRUST_300001_SM_1000_NS8cuda_cub4core6detail5shmemE+64];
	setp.lt.s32 	%p197, %r582, %r59;
	mov.u64 	%rd258, %rd52;
	mov.u32 	%r583, %r59;
	@%p197 bra 	$L__BB8_59;
	setp.lt.s32 	%p198, %r59, %r582;
	mov.u64 	%rd258, %rd257;
	mov.u32 	%r583, %r582;
	@%p198 bra 	$L__BB8_59;
	setp.lt.s64 	%p199, %rd257, %rd52;
	min.s64 	%rd258, %rd257, %rd52;
	selp.b32 	%r583, %r582, %r59, %p199;
$L__BB8_59:
	ld.shared.u32 	%r62, [_ZN6thrust24THRUST_300001_SM_1000_NS8cuda_cub4core6detail5shmemE+72];
	ld.shared.u64 	%rd55, [_ZN6thrust24THRUST_300001_SM_1000_NS8cuda_cub4core6detail5shmemE+80];
	setp.lt.s32 	%p200, %r583, %r62;
	mov.u64 	%rd259, %rd55;
	mov.u32 	%r584, %r62;
	@%p200 bra 	$L__BB8_62;
	setp.lt.s32 	%p201, %r62, %r583;
	mov.u64 	%rd259, %rd258;
	mov.u32 	%r584, %r583;
	@%p201 bra 	$L__BB8_62;
	setp.lt.s64 	%p202, %rd258, %rd55;
	min.s64 	%rd259, %rd258, %rd55;
	selp.b32 	%r584, %r583, %r62, %p202;
$L__BB8_62:
	ld.shared.u32 	%r65, [_ZN6thrust24THRUST_300001_SM_1000_NS8cuda_cub4core6detail5shmemE+88];
	ld.shared.u64 	%rd58, [_ZN6thrust24THRUST_300001_SM_1000_NS8cuda_cub4core6detail5shmemE+96];
	setp.lt.s32 	%p203, %r584, %r65;
	mov.u64 	%rd260, %rd58;
	mov.u32 	%r585, %r65;
	@%p203 bra 	$L__BB8_65;
	setp.lt.s32 	%p204, %r65, %r584;
	mov.u64 	%rd260, %rd259;
	mov.u32 	%r585, %r584;
	@%p204 bra 	$L__BB8_65;
	setp.lt.s64 	%p205, %rd259, %rd58;
	min.s64 	%rd260, %rd259, %rd58;
	selp.b32 	%r585, %r584, %r65, %p205;
$L__BB8_65:
	ld.shared.u32 	%r68, [_ZN6thrust24THRUST_300001_SM_1000_NS8cuda_cub4core6detail5shmemE+104];
	ld.shared.u64 	%rd61, [_ZN6thrust24THRUST_300001_SM_1000_NS8cuda_cub4core6detail5shmemE+112];
	setp.lt.s32 	%p206, %r585, %r68;
	mov.u64 	%rd261, %rd61;
	mov.u32 	%r586, %r68;
	@%p206 bra 	$L__BB8_68;
	setp.lt.s32 	%p207, %r68, %r585;
	mov.u64 	%rd261, %rd260;
	mov.u32 	%r586, %r585;
	@%p207 bra 	$L__BB8_68;
	setp.lt.s64 	%p208, %rd260, %rd61;
	min.s64 	%rd261, %rd260, %rd61;
	selp.b32 	%r586, %r585, %r68, %p208;
$L__BB8_68:
	ld.shared.u32 	%r71, [_ZN6thrust24THRUST_300001_SM_1000_NS8cuda_cub4core6detail5shmemE+120];
	ld.shared.u64 	%rd64, [_ZN6thrust24THRUST_300001_SM_1000_NS8cuda_cub4core6detail5shmemE+128];
	setp.lt.s32 	%p209, %r586, %r71;
	mov.u32 	%r631, %r71;
	mov.u64 	%rd306, %rd64;
	@%p209 bra 	$L__BB8_204;
	setp.lt.s32 	%p210, %r71, %r586;
	mov.u32 	%r631, %r586;
	mov.u64 	%rd306, %rd261;
	@%p210 bra 	$L__BB8_204;
	setp.lt.s64 	%p211, %rd261, %rd64;
	min.s64 	%rd306, %rd261, %rd64;
	selp.b32 	%r631, %r586, %r71, %p211;
	bra.uni 	$L__BB8_204;
$L__BB8_71:
	// begin inline asm
	mov.u32 %r341, %laneid;
	// end inline asm
	and.b32  	%r362, %r2, 992;
	add.s32 	%r363, %r362, 32;
	setp.gt.s32 	%p118, %r363, %r1;
	not.b32 	%r364, %r362;
	add.s32 	%r365, %r1, %r364;
	selp.b32 	%r360, %r365, 31, %p118;
	mov.b32 	%r359, 1;
	mov.b32 	%r361, -1;
	// begin inline asm
	shfl.sync.down.b32 %r342, %r574, %r359, %r360, %r361;
	// end inline asm
	// begin inline asm
	shfl.sync.down.b32 %r347, %r348, %r359, %r360, %r361;
	// end inline asm
	mov.b64 	{%r353, %r358}, %rd249;
	// begin inline asm
	shfl.sync.down.b32 %r352, %r353, %r359, %r360, %r361;
	// end inline asm
	// begin inline asm
	shfl.sync.down.b32 %r357, %r358, %r359, %r360, %r361;
	// end inline asm
	mov.b64 	%rd66, {%r352, %r357};
	setp.ge.s32 	%p119, %r341, %r360;
	mov.u32 	%r587, %r574;
	mov.u64 	%rd262, %rd249;
	@%p119 bra 	$L__BB8_75;
	setp.lt.s32 	%p120, %r574, %r342;
	mov.u32 	%r587, %r342;
	mov.u64 	%rd262, %rd66;
	@%p120 bra 	$L__BB8_75;
	setp.lt.s32 	%p121, %r342, %r574;
	mov.u32 	%r587, %r574;
	mov.u64 	%rd262, %rd249;
	@%p121 bra 	$L__BB8_75;
	setp.lt.s64 	%p122, %rd249, %rd66;
	selp.b32 	%r587, %r574, %r342, %p122;
	min.s64 	%rd262, %rd249, %rd66;
$L__BB8_75:
	mov.b32 	%r383, 2;
	mov.b32 	%r385, -1;
	// begin inline asm
	shfl.sync.down.b32 %r366, %r587, %r383, %r360, %r385;
	// end inline asm
	// begin inline asm
	shfl.sync.down.b32 %r371, %r372, %r383, %r360, %r385;
	// end inline asm
	mov.b64 	{%r377, %r382}, %rd262;
	// begin inline asm
	shfl.sync.down.b32 %r376, %r377, %r383, %r360, %r385;
	// end inline asm
	// begin inline asm
	shfl.sync.down.b32 %r381, %r382, %r383, %r360, %r385;
	// end inline asm
	mov.b64 	%rd69, {%r376, %r381};
	add.s32 	%r386, %r341, 2;
	setp.gt.s32 	%p123, %r386, %r360;
	mov.u32 	%r588, %r587;
	mov.u64 	%rd263, %rd262;
	@%p123 bra 	$L__BB8_79;
	setp.lt.s32 	%p124, %r587, %r366;
	mov.u32 	%r588, %r366;
	mov.u64 	%rd263, %rd69;
	@%p124 bra 	$L__BB8_79;
	setp.lt.s32 	%p125, %r366, %r587;
	mov.u32 	%r588, %r587;
	mov.u64 	%rd263, %rd262;
	@%p125 bra 	$L__BB8_79;
	setp.lt.s64 	%p126, %rd262, %rd69;
	selp.b32 	%r588, %r587, %r366, %p126;
	min.s64 	%rd263, %rd262, %rd69;
$L__BB8_79:
	mov.b32 	%r404, 4;
	mov.b32 	%r406, -1;
	// begin inline asm
	shfl.sync.down.b32 %r387, %r588, %r404, %r360, %r406;
	// end inline asm
	// begin inline asm
	shfl.sync.down.b32 %r392, %r393, %r404, %r360, %r406;
	// end inline asm
	mov.b64 	{%r398, %r403}, %rd263;
	// begin inline asm
	shfl.sync.down.b32 %r397, %r398, %r404, %r360, %r406;
	// end inline asm
	// begin inline asm
	shfl.sync.down.b32 %r402, %r403, %r404, %r360, %r406;
	// end inline asm
	mov.b64 	%rd72, {%r397, %r402};
	add.s32 	%r407, %r341, 4;
	setp.gt.s32 	%p127, %r407, %r360;
	mov.u32 	%r589, %r588;
	mov.u64 	%rd264, %rd263;
	@%p127 bra 	$L__BB8_83;
	setp.lt.s32 	%p128, %r588, %r387;
	mov.u32 	%r589, %r387;
	mov.u64 	%rd264, %rd72;
	@%p128 bra 	$L__BB8_83;
	setp.lt.s32 	%p129, %r387, %r588;
	mov.u32 	%r589, %r588;
	mov.u64 	%rd264, %rd263;
	@%p129 bra 	$L__BB8_83;
	setp.lt.s64 	%p130, %rd263, %rd72;
	selp.b32 	%r589, %r588, %r387, %p130;
	min.s64 	%rd264, %rd263, %rd72;
$L__BB8_83:
	mov.b32 	%r425, 8;
	mov.b32 	%r427, -1;
	// begin inline asm
	shfl.sync.down.b32 %r408, %r589, %r425, %r360, %r427;
	// end inline asm
	// begin inline asm
	shfl.sync.down.b32 %r413, %r414, %r425, %r360, %r427;
	// end inline asm
	mov.b64 	{%r419, %r424}, %rd264;
	// begin inline asm
	shfl.sync.down.b32 %r418, %r419, %r425, %r360, %r427;
	// end inline asm
	// begin inline asm
	shfl.sync.down.b32 %r423, %r424, %r425, %r360, %r427;
	// end inline asm
	mov.b64 	%rd75, {%r418, %r423};
	add.s32 	%r428, %r341, 8;
	setp.gt.s32 	%p131, %r428, %r360;
	mov.u32 	%r590, %r589;
	mov.u64 	%rd265, %rd264;
	@%p131 bra 	$L__BB8_87;
	setp.lt.s32 	%p132, %r589, %r408;
	mov.u32 	%r590, %r408;
	mov.u64 	%rd265, %rd75;
	@%p132 bra 	$L__BB8_87;
	setp.lt.s32 	%p133, %r408, %r589;
	mov.u32 	%r590, %r589;
	mov.u64 	%rd265, %rd264;
	@%p133 bra 	$L__BB8_87;
	setp.lt.s64 	%p134, %rd264, %rd75;
	selp.b32 	%r590, %r589, %r408, %p134;
	min.s64 	%rd265, %rd264, %rd75;
$L__BB8_87:
	mov.b32 	%r446, 16;
	mov.b32 	%r448, -1;
	// begin inline asm
	shfl.sync.down.b32 %r429, %r590, %r446, %r360, %r448;
	// end inline asm
	// begin inline asm
	shfl.sync.down.b32 %r434, %r435, %r446, %r360, %r448;
	// end inline asm
	mov.b64 	{%r440, %r445}, %rd265;
	// begin inline asm
	shfl.sync.down.b32 %r439, %r440, %r446, %r360, %r448;
	// end inline asm
	// begin inline asm
	shfl.sync.down.b32 %r444, %r445, %r446, %r360, %r448;
	// end inline asm
	mov.b64 	%rd78, {%r439, %r444};
	add.s32 	%r449, %r341, 16;
	setp.gt.s32 	%p135, %r449, %r360;
	mov.u32 	%r631, %r590;
	mov.u64 	%rd306, %rd265;
	@%p135 bra 	$L__BB8_91;
	setp.lt.s32 	%p136, %r590, %r429;
	mov.u32 	%r631, %r429;
	mov.u64 	%rd306, %rd78;
	@%p136 bra 	$L__BB8_91;
	setp.lt.s32 	%p137, %r429, %r590;
	mov.u32 	%r631, %r590;
	mov.u64 	%rd306, %rd265;
	@%p137 bra 	$L__BB8_91;
	setp.lt.s64 	%p138, %rd265, %rd78;
	selp.b32 	%r631, %r590, %r429, %p138;
	min.s64 	%rd306, %rd265, %rd78;
$L__BB8_91:
	setp.ne.s32 	%p139, %r341, 0;
	@%p139 bra 	$L__BB8_93;
	shr.u32 	%r450, %r2, 1;
	and.b32  	%r451, %r450, 496;
	mov.u32 	%r452, _ZN6thrust24THRUST_300001_SM_1000_NS8cuda_cub4core6detail5shmemE;
	add.s32 	%r453, %r452, %r451;
	st.shared.u32 	[%r453+8], %r631;
	st.shared.u64 	[%r453+16], %rd306;
$L__BB8_93:
	bar.sync 	0;
	setp.ne.s32 	%p140, %r2, 0;
	@%p140 bra 	$L__BB8_204;
	setp.lt.s32 	%p141, %r1, 33;
	mov.u32 	%r592, %r631;
	mov.u64 	%rd267, %rd306;
	@%p141 bra 	$L__BB8_98;
	ld.shared.u32 	%r90, [_ZN6thrust24THRUST_300001_SM_1000_NS8cuda_cub4core6detail5shmemE+24];
	ld.shared.u64 	%rd81, [_ZN6thrust24THRUST_300001_SM_1000_NS8cuda_cub4core6detail5shmemE+32];
	setp.lt.s32 	%p142, %r631, %r90;
	mov.u32 	%r592, %r90;
	mov.u64 	%rd267, %rd81;
	@%p142 bra 	$L__BB8_98;
	setp.lt.s32 	%p143, %r90, %r631;
	mov.u32 	%r592, %r631;
	mov.u64 	%rd267, %rd306;
	@%p143 bra 	$L__BB8_98;
	setp.lt.s64 	%p144, %rd306, %rd81;
	selp.b32 	%r592, %r631, %r90, %p144;
	min.s64 	%rd267, %rd306, %rd81;
$L__BB8_98:
	setp.lt.s32 	%p145, %r1, 65;
	mov.u32 	%r593, %r592;
	mov.u64 	%rd268, %rd267;
	@%p145 bra 	$L__BB8_102;
	ld.shared.u32 	%r93, [_ZN6thrust24THRUST_300001_SM_1000_NS8cuda_cub4core6detail5shmemE+40];
	ld.shared.u64 	%rd84, [_ZN6thrust24THRUST_300001_SM_1000_NS8cuda_cub4core6detail5shmemE+48];
	setp.lt.s32 	%p146, %r592, %r93;
	mov.u32 	%r593, %r93;
	mov.u64 	%rd268, %rd84;
	@%p146 bra 	$L__BB8_102;
	setp.lt.s32 	%p147, %r93, %r592;
	mov.u32 	%r593, %r592;
	mov.u64 	%rd268, %rd267;
	@%p147 bra 	$L__BB8_102;
	setp.lt.s64 	%p148, %rd267, %rd84;
	selp.b32 	%r593, %r592, %r93, %p148;
	min.s64 	%rd268, %rd267, %rd84;
$L__BB8_102:
	setp.lt.s32 	%p149, %r1, 97;
	mov.u32 	%r594, %r593;
	mov.u64 	%rd269, %rd268;
	@%p149 bra 	$L__BB8_106;
	ld.shared.u32 	%r96, [_ZN6thrust24THRUST_300001_SM_1000_NS8cuda_cub4core6detail5shmemE+56];
	ld.shared.u64 	%rd87, [_ZN6thrust24THRUST_300001_SM_1000_NS8cuda_cub4core6detail5shmemE+64];
	setp.lt.s32 	%p150, %r593, %r96;
	mov.u32 	%r594, %r96;
	mov.u64 	%rd269, %rd87;
	@%p150 bra 	$L__BB8_106;
	setp.lt.s32 	%p151, %r96, %r593;
	mov.u32 	%r594, %r593;
	mov.u64 	%rd269, %rd268;
	@%p151 bra 	$L__BB8_106;
	setp.lt.s64 	%p152, %rd268, %rd87;
	selp.b32 	%r594, %r593, %r96, %p152;
	min.s64 	%rd269, %rd268, %rd87;
$L__BB8_106:
	setp.lt.s32 	%p153, %r1, 129;
	mov.u32 	%r595, %r594;
	mov.u64 	%rd270, %rd269;
	@%p153 bra 	$L__BB8_110;
	ld.shared.u32 	%r99, [_ZN6thrust24THRUST_300001_SM_1000_NS8cuda_cub4core6detail5shmemE+72];
	ld.shared.u64 	%rd90, [_ZN6thrust24THRUST_300001_SM_1000_NS8cuda_cub4core6detail5shmemE+80];
	setp.lt.s32 	%p154, %r594, %r99;
	mov.u32 	%r595, %r99;
	mov.u64 	%rd270, %rd90;
	@%p154 bra 	$L__BB8_110;
	setp.lt.s32 	%p155, %r99, %r594;
	mov.u32 	%r595, %r594;
	mov.u64 	%rd270, %rd269;
	@%p155 bra 	$L__BB8_110;
	setp.lt.s64 	%p156, %rd269, %rd90;
	selp.b32 	%r595, %r594, %r99, %p156;
	min.s64 	%rd270, %rd269, %rd90;
$L__BB8_110:
	setp.lt.s32 	%p157, %r1, 161;
	mov.u32 	%r596, %r595;
	mov.u64 	%rd271, %rd270;
	@%p157 bra 	$L__BB8_114;
	ld.shared.u32 	%r102, [_ZN6thrust24THRUST_300001_SM_1000_NS8cuda_cub4core6detail5shmemE+88];
	ld.shared.u64 	%rd93, [_ZN6thrust24THRUST_300001_SM_1000_NS8cuda_cub4core6detail5shmemE+96];
	setp.lt.s32 	%p158, %r595, %r102;
	mov.u32 	%r596, %r102;
	mov.u64 	%rd271, %rd93;
	@%p158 bra 	$L__BB8_114;
	setp.lt.s32 	%p159, %r102, %r595;
	mov.u32 	%r596, %r595;
	mov.u64 	%rd271, %rd270;
	@%p159 bra 	$L__BB8_114;
	setp.lt.s64 	%p160, %rd270, %rd93;
	selp.b32 	%r596, %r595, %r102, %p160;
	min.s64 	%rd271, %rd270, %rd93;
$L__BB8_114:
	setp.lt.s32 	%p161, %r1, 193;
	mov.u32 	%r597, %r596;
	mov.u64 	%rd272, %rd271;
	@%p161 bra 	$L__BB8_118;
	ld.shared.u32 	%r105, [_ZN6thrust24THRUST_300001_SM_1000_NS8cuda_cub4core6detail5shmemE+104];
	ld.shared.u64 	%rd96, [_ZN6thrust24THRUST_300001_SM_1000_NS8cuda_cub4core6detail5shmemE+112];
	setp.lt.s32 	%p162, %r596, %r105;
	mov.u32 	%r597, %r105;
	mov.u64 	%rd272, %rd96;
	@%p162 bra 	$L__BB8_118;
	setp.lt.s32 	%p163, %r105, %r596;
	mov.u32 	%r597, %r596;
	mov.u64 	%rd272, %rd271;
	@%p163 bra 	$L__BB8_118;
	setp.lt.s64 	%p164, %rd271, %rd96;
	selp.b32 	%r597, %r596, %r105, %p164;
	min.s64 	%rd272, %rd271, %rd96;
$L__BB8_118:
	setp.lt.s32 	%p165, %r1, 225;
	mov.u32 	%r631, %r597;
	mov.u64 	%rd306, %rd272;
	@%p165 bra 	$L__BB8_204;
	ld.shared.u32 	%r108, [_ZN6thrust24THRUST_300001_SM_1000_NS8cuda_cub4core6detail5shmemE+120];
	ld.shared.u64 	%rd99, [_ZN6thrust24THRUST_300001_SM_1000_NS8cuda_cub4core6detail5shmemE+128];
	setp.lt.s32 	%p166, %r597, %r108;
	mov.u32 	%r631, %r108;
	mov.u64 	%rd306, %rd99;
	@%p166 bra 	$L__BB8_204;
	setp.lt.s32 	%p167, %r108, %r597;
	mov.u32 	%r631, %r597;
	mov.u64 	%rd306, %rd272;
	@%p167 bra 	$L__BB8_204;
	setp.lt.s64 	%p168, %rd272, %rd99;
	selp.b32 	%r631, %r597, %r108, %p168;
	min.s64 	%rd306, %rd272, %rd99;
	bra.uni 	$L__BB8_204;
$L__BB8_122:
	mov.u32 	%r110, %tid.x;
	cvt.u64.u32 	%rd101, %r110;
	mul.wide.u32 	%rd195, %r110, 4;
	add.s64 	%rd102, %rd1, %rd195;
	ld.global.u32 	%r200, [%rd102];
	add.s32 	%r201, %r110, 256;
	cvt.u64.u32 	%rd196, %r201;
	ld.global.u32 	%r202, [%rd102+1024];
	add.s32 	%r203, %r110, 512;
	cvt.u64.u32 	%rd197, %r203;
	ld.global.u32 	%r204, [%rd102+2048];
	add.s32 	%r205, %r110, 768;
	cvt.u64.u32 	%rd198, %r205;
	ld.global.u32 	%r206, [%rd102+3072];
	or.b32  	%r207, %r110, 1024;
	cvt.u64.u32 	%rd103, %r207;
	add.s64 	%rd293, %rd192, %rd103;
	ld.global.u32 	%r618, [%rd102+4096];
	setp.lt.s32 	%p3, %r200, %r202;
	max.s32 	%r208, %r200, %r202;
	selp.b64 	%rd199, %rd196, %rd101, %p3;
	setp.lt.s32 	%p4, %r208, %r204;
	max.s32 	%r209, %r208, %r204;
	selp.b64 	%rd200, %rd197, %rd199, %p4;
	setp.lt.s32 	%p5, %r209, %r206;
	max.s32 	%r112, %r209, %r206;
	selp.b64 	%rd105, %rd198, %rd200, %p5;
	setp.lt.s32 	%p6, %r112, %r618;
	@%p6 bra 	$L__BB8_124;
	setp.lt.s32 	%p7, %r618, %r112;
	setp.lt.u64 	%p8, %rd105, %rd103;
	or.pred  	%p9, %p7, %p8;
	selp.b32 	%r618, %r112, %r618, %p9;
	add.s64 	%rd201, %rd192, %rd105;
	selp.b64 	%rd293, %rd201, %rd293, %p9;
$L__BB8_124:
	setp.lt.u64 	%p10, %rd194, 2560;
	mov.b64 	%rd282, 1280;
	@%p10 bra 	$L__BB8_137;
	mov.b64 	%rd274, 1280;
	mov.u32 	%r599, %r618;
$L__BB8_126:
	add.s64 	%rd204, %rd274, %rd101;
	shl.b64 	%rd205, %rd274, 2;
	add.s64 	%rd206, %rd102, %rd205;
	add.s64 	%rd110, %rd204, %rd192;
	ld.global.u32 	%r600, [%rd206];
	ld.global.u32 	%r601, [%rd206+1024];
	add.s64 	%rd278, %rd110, 512;
	ld.global.u32 	%r602, [%rd206+2048];
	add.s64 	%rd279, %rd110, 768;
	ld.global.u32 	%r603, [%rd206+3072];
	ld.global.u32 	%r618, [%rd206+4096];
	setp.lt.s32 	%p11, %r599, %r600;
	mov.u64 	%rd276, %rd110;
	@%p11 bra 	$L__BB8_128;
	setp.lt.s32 	%p12, %r600, %r599;
	setp.lt.s64 	%p13, %rd293, %rd110;
	or.pred  	%p14, %p12, %p13;
	selp.b32 	%r600, %r599, %r600, %p14;
	selp.b64 	%rd276, %rd293, %rd110, %p14;
$L__BB8_128:
	add.s64 	%rd277, %rd110, 256;
	setp.lt.s32 	%p15, %r600, %r601;
	@%p15 bra 	$L__BB8_130;
	setp.lt.s32 	%p16, %r601, %r600;
	setp.lt.s64 	%p17, %rd276, %rd277;
	or.pred  	%p18, %p16, %p17;
	selp.b32 	%r601, %r600, %r601, %p18;
	selp.b64 	%rd277, %rd276, %rd277, %p18;
$L__BB8_130:
	setp.lt.s32 	%p19, %r601, %r602;
	@%p19 bra 	$L__BB8_132;
	setp.lt.s32 	%p20, %r602, %r601;
	setp.lt.s64 	%p21, %rd277, %rd278;
	or.pred  	%p22, %p20, %p21;
	selp.b32 	%r602, %r601, %r602, %p22;
	selp.b64 	%rd278, %rd277, %rd278, %p22;
$L__BB8_132:
	setp.lt.s32 	%p23, %r602, %r603;
	@%p23 bra 	$L__BB8_134;
	setp.lt.s32 	%p24, %r603, %r602;
	setp.lt.s64 	%p25, %rd278, %rd279;
	or.pred  	%p26, %p24, %p25;
	selp.b32 	%r603, %r602, %r603, %p26;
	selp.b64 	%rd279, %rd278, %rd279, %p26;
$L__BB8_134:
	add.s64 	%rd210, %rd204, %rd192;
	add.s64 	%rd293, %rd210, 1024;
	setp.lt.s32 	%p27, %r603, %r618;
	@%p27 bra 	$L__BB8_136;
	setp.lt.s32 	%p28, %r618, %r603;
	setp.lt.s64 	%p29, %rd279, %rd293;
	or.pred  	%p30, %p28, %p29;
	selp.b32 	%r618, %r603, %r618, %p30;
	selp.b64 	%rd293, %rd279, %rd293, %p30;
$L__BB8_136:
	add.s64 	%rd282, %rd274, 1280;
	add.s64 	%rd211, %rd274, 2560;
	setp.le.s64 	%p31, %rd211, %rd194;
	mov.u64 	%rd274, %rd282;
	mov.u32 	%r599, %r618;
	@%p31 bra 	$L__BB8_126;
$L__BB8_137:
	setp.le.s64 	%p32, %rd194, %rd282;
	@%p32 bra 	$L__BB8_160;
	cvt.u32.u64 	%r210, %rd282;
	cvt.u32.u64 	%r211, %rd194;
	sub.s32 	%r132, %r211, %r210;
	setp.ge.s32 	%p33, %r110, %r132;
	@%p33 bra 	$L__BB8_160;
	cvta.to.global.u64 	%rd128, %rd191;
	not.b32 	%r214, %r110;
	add.s32 	%r215, %r214, %r211;
	sub.s32 	%r133, %r215, %r210;
	and.b32  	%r217, %r133, 768;
	setp.eq.s32 	%p34, %r217, 768;
	mov.u32 	%r610, %r110;
	@%p34 bra 	$L__BB8_145;
	add.s64 	%rd213, %rd282, %rd101;
	add.s64 	%rd284, %rd213, %rd192;
	shl.b64 	%rd214, %rd213, 2;
	add.s64 	%rd283, %rd128, %rd214;
	shr.u32 	%r218, %r133, 8;
	add.s32 	%r219, %r218, 1;
	and.b32  	%r220, %r219, 3;
	neg.s32 	%r606, %r220;
	mov.u32 	%r610, %r110;
$L__BB8_141:
	.pragma "nounroll";
	mov.u64 	%rd133, %rd293;
	mov.u32 	%r137, %r618;
	ld.global.u32 	%r138, [%rd283];
	setp.lt.s32 	%p35, %r137, %r138;
	mov.u32 	%r618, %r138;
	mov.u64 	%rd293, %rd284;
	@%p35 bra 	$L__BB8_144;
	setp.lt.s32 	%p36, %r138, %r137;
	mov.u32 	%r618, %r137;
	mov.u64 	%rd293, %rd133;
	@%p36 bra 	$L__BB8_144;
	setp.lt.s64 	%p37, %rd133, %rd284;
	selp.b32 	%r618, %r137, %r138, %p37;
	min.s64 	%rd293, %rd133, %rd284;
$L__BB8_144:
	add.s32 	%r610, %r610, 256;
	add.s64 	%rd284, %rd284, 256;
	add.s64 	%rd283, %rd283, 1024;
	add.s32 	%r606, %r606, 1;
	setp.ne.s32 	%p38, %r606, 0;
	@%p38 bra 	$L__BB8_141;
$L__BB8_145:
	setp.lt.u32 	%p39, %r133, 768;
	@%p39 bra 	$L__BB8_160;
	add.s32 	%r613, %r610, 512;
$L__BB8_147:
	mov.u32 	%r147, %r613;
	add.s32 	%r221, %r147, -512;
	cvt.u64.u32 	%rd215, %r221;
	add.s64 	%rd216, %rd282, %rd215;
	shl.b64 	%rd217, %rd216, 2;
	add.s64 	%rd141, %rd128, %rd217;
	add.s64 	%rd142, %rd216, %rd192;
	ld.global.u32 	%r149, [%rd141];
	setp.lt.s32 	%p40, %r618, %r149;
	mov.u32 	%r615, %r149;
	mov.u64 	%rd290, %rd142;
	@%p40 bra 	$L__BB8_150;
	setp.lt.s32 	%p41, %r149, %r618;
	mov.u32 	%r615, %r618;
	mov.u64 	%rd290, %rd293;
	@%p41 bra 	$L__BB8_150;
	setp.lt.s64 	%p42, %rd293, %rd142;
	selp.b32 	%r615, %r618, %r149, %p42;
	min.s64 	%rd290, %rd293, %rd142;
$L__BB8_150:
	add.s32 	%r222, %r147, -256;
	cvt.u64.u32 	%rd218, %r222;
	add.s64 	%rd219, %rd282, %rd218;
	add.s64 	%rd145, %rd219, %rd192;
	ld.global.u32 	%r152, [%rd141+1024];
	setp.lt.s32 	%p43, %r615, %r152;
	mov.u32 	%r616, %r152;
	mov.u64 	%rd291, %rd145;
	@%p43 bra 	$L__BB8_153;
	setp.lt.s32 	%p44, %r152, %r615;
	mov.u32 	%r616, %r615;
	mov.u64 	%rd291, %rd290;
	@%p44 bra 	$L__BB8_153;
	setp.lt.s64 	%p45, %rd290, %rd145;
	selp.b32 	%r616, %r615, %r152, %p45;
	min.s64 	%rd291, %rd290, %rd145;
$L__BB8_153:
	cvt.u64.u32 	%rd220, %r147;
	add.s64 	%rd221, %rd282, %rd220;
	add.s64 	%rd148, %rd221, %rd192;
	ld.global.u32 	%r155, [%rd141+2048];
	setp.lt.s32 	%p46, %r616, %r155;
	mov.u32 	%r617, %r155;
	mov.u64 	%rd292, %rd148;
	@%p46 bra 	$L__BB8_156;
	setp.lt.s32 	%p47, %r155, %r616;
	mov.u32 	%r617, %r616;
	mov.u64 	%rd292, %rd291;
	@%p47 bra 	$L__BB8_156;
	setp.lt.s64 	%p48, %rd291, %rd148;
	selp.b32 	%r617, %r616, %r155, %p48;
	min.s64 	%rd292, %rd291, %rd148;
$L__BB8_156:
	add.s32 	%r223, %r147, 256;
	cvt.u64.u32 	%rd222, %r223;
	add.s64 	%rd223, %rd282, %rd222;
	add.s64 	%rd151, %rd223, %rd192;
	ld.global.u32 	%r158, [%rd141+3072];
	setp.lt.s32 	%p49, %r617, %r158;
	mov.u32 	%r618, %r158;
	mov.u64 	%rd293, %rd151;
	@%p49 bra 	$L__BB8_159;
	setp.lt.s32 	%p50, %r158, %r617;
	mov.u32 	%r618, %r617;
	mov.u64 	%rd293, %rd292;
	@%p50 bra 	$L__BB8_159;
	setp.lt.s64 	%p51, %rd292, %rd151;
	selp.b32 	%r618, %r617, %r158, %p51;
	min.s64 	%rd293, %rd292, %rd151;
$L__BB8_159:
	add.s32 	%r613, %r147, 1024;
	add.s32 	%r224, %r147, 512;
	setp.lt.s32 	%p52, %r224, %r132;
	@%p52 bra 	$L__BB8_147;
$L__BB8_160:
	// begin inline asm
	mov.u32 %r225, %laneid;
	// end inline asm
	mov.b32 	%r243, 1;
	mov.b32 	%r244, 31;
	mov.b32 	%r245, -1;
	// begin inline asm
	shfl.sync.down.b32 %r226, %r618, %r243, %r244, %r245;
	// end inline asm
	// begin inline asm
	shfl.sync.down.b32 %r231, %r232, %r243, %r244, %r245;
	// end inline asm
	mov.b64 	{%r237, %r242}, %rd293;
	// begin inline asm
	shfl.sync.down.b32 %r236, %r237, %r243, %r244, %r245;
	// end inline asm
	// begin inline asm
	shfl.sync.down.b32 %r241, %r242, %r243, %r244, %r245;
	// end inline asm
	mov.b64 	%rd155, {%r236, %r241};
	setp.gt.s32 	%p53, %r225, 30;
	mov.u32 	%r620, %r618;
	mov.u64 	%rd295, %rd293;
	@%p53 bra 	$L__BB8_164;
	setp.lt.s32 	%p54, %r618, %r226;
	mov.u32 	%r620, %r226;
	mov.u64 	%rd295, %rd155;
	@%p54 bra 	$L__BB8_164;
	setp.lt.s32 	%p55, %r226, %r618;
	mov.u32 	%r620, %r618;
	mov.u64 	%rd295, %rd293;
	@%p55 bra 	$L__BB8_164;
	setp.lt.s64 	%p56, %rd293, %rd155;
	selp.b32 	%r620, %r618, %r226, %p56;
	min.s64 	%rd295, %rd293, %rd155;
$L__BB8_164:
	mov.b32 	%r263, 2;
	mov.b32 	%r264, 31;
	mov.b32 	%r265, -1;
	// begin inline asm
	shfl.sync.down.b32 %r246, %r620, %r263, %r264, %r265;
	// end inline asm
	// begin inline asm
	shfl.sync.down.b32 %r251, %r252, %r263, %r264, %r265;
	// end inline asm
	mov.b64 	{%r257, %r262}, %rd295;
	// begin inline asm
	shfl.sync.down.b32 %r256, %r257, %r263, %r264, %r265;
	// end inline asm
	// begin inline asm
	shfl.sync.down.b32 %r261, %r262, %r263, %r264, %r265;
	// end inline asm
	mov.b64 	%rd158, {%r256, %r261};
	setp.gt.s32 	%p57, %r225, 29;
	mov.u32 	%r621, %r620;
	mov.u64 	%rd296, %rd295;
	@%p57 bra 	$L__BB8_168;
	setp.lt.s32 	%p58, %r620, %r246;
	mov.u32 	%r621, %r246;
	mov.u64 	%rd296, %rd158;
	@%p58 bra 	$L__BB8_168;
	setp.lt.s32 	%p59, %r246, %r620;
	mov.u32 	%r621, %r620;
	mov.u64 	%rd296, %rd295;
	@%p59 bra 	$L__BB8_168;
	setp.lt.s64 	%p60, %rd295, %rd158;
	selp.b32 	%r621, %r620, %r246, %p60;
	min.s64 	%rd296, %rd295, %rd158;
$L__BB8_168:
	mov.b32 	%r283, 4;
	mov.b32 	%r284, 31;
	mov.b32 	%r285, -1;
	// begin inline asm
	shfl.sync.down.b32 %r266, %r621, %r283, %r284, %r285;
	// end inline asm
	// begin inline asm
	shfl.sync.down.b32 %r271, %r272, %r283, %r284, %r285;
	// end inline asm
	mov.b64 	{%r277, %r282}, %rd296;
	// begin inline asm
	shfl.sync.down.b32 %r276, %r277, %r283, %r284, %r285;
	// end inline asm
	// begin inline asm
	shfl.sync.down.b32 %r281, %r282, %r283, %r284, %r285;
	// end inline asm
	mov.b64 	%rd161, {%r276, %r281};
	setp.gt.s32 	%p61, %r225, 27;
	mov.u32 	%r622, %r621;
	mov.u64 	%rd297, %rd296;
	@%p61 bra 	$L__BB8_172;
	setp.lt.s32 	%p62, %r621, %r266;
	mov.u32 	%r622, %r266;
	mov.u64 	%rd297, %rd161;
	@%p62 bra 	$L__BB8_172;
	setp.lt.s32 	%p63, %r266, %r621;
	mov.u32 	%r622, %r621;
	mov.u64 	%rd297, %rd296;
	@%p63 bra 	$L__BB8_172;
	setp.lt.s64 	%p64, %rd296, %rd161;
	selp.b32 	%r622, %r621, %r266, %p64;
	min.s64 	%rd297, %rd296, %rd161;
$L__BB8_172:
	mov.b32 	%r303, 8;
	mov.b32 	%r304, 31;
	mov.b32 	%r305, -1;
	// begin inline asm
	shfl.sync.down.b32 %r286, %r622, %r303, %r304, %r305;
	// end inline asm
	// begin inline asm
	shfl.sync.down.b32 %r291, %r292, %r303, %r304, %r305;
	// end inline asm
	mov.b64 	{%r297, %r302}, %rd297;
	// begin inline asm
	shfl.sync.down.b32 %r296, %r297, %r303, %r304, %r305;
	// end inline asm
	// begin inline asm
	shfl.sync.down.b32 %r301, %r302, %r303, %r304, %r305;
	// end inline asm
	mov.b64 	%rd164, {%r296, %r301};
	setp.gt.s32 	%p65, %r225, 23;
	mov.u32 	%r623, %r622;
	mov.u64 	%rd298, %rd297;
	@%p65 bra 	$L__BB8_176;
	setp.lt.s32 	%p66, %r622, %r286;
	mov.u32 	%r623, %r286;
	mov.u64 	%rd298, %rd164;
	@%p66 bra 	$L__BB8_176;
	setp.lt.s32 	%p67, %r286, %r622;
	mov.u32 	%r623, %r622;
	mov.u64 	%rd298, %rd297;
	@%p67 bra 	$L__BB8_176;
	setp.lt.s64 	%p68, %rd297, %rd164;
	selp.b32 	%r623, %r622, %r286, %p68;
	min.s64 	%rd298, %rd297, %rd164;
$L__BB8_176:
	mov.b32 	%r323, 16;
	mov.b32 	%r324, 31;
	mov.b32 	%r325, -1;
	// begin inline asm
	shfl.sync.down.b32 %r306, %r623, %r323, %r324, %r325;
	// end inline asm
	// begin inline asm
	shfl.sync.down.b32 %r311, %r312, %r323, %r324, %r325;
	// end inline asm
	mov.b64 	{%r317, %r322}, %rd298;
	// begin inline asm
	shfl.sync.down.b32 %r316, %r317, %r323, %r324, %r325;
	// end inline asm
	// begin inline asm
	shfl.sync.down.b32 %r321, %r322, %r323, %r324, %r325;
	// end inline asm
	mov.b64 	%rd167, {%r316, %r321};
	setp.gt.s32 	%p69, %r225, 15;
	mov.u32 	%r631, %r623;
	mov.u64 	%rd306, %rd298;
	@%p69 bra 	$L__BB8_180;
	setp.lt.s32 	%p70, %r623, %r306;
	mov.u32 	%r631, %r306;
	mov.u64 	%rd306, %rd167;
	@%p70 bra 	$L__BB8_180;
	setp.lt.s32 	%p71, %r306, %r623;
	mov.u32 	%r631, %r623;
	mov.u64 	%rd306, %rd298;
	@%p71 bra 	$L__BB8_180;
	setp.lt.s64 	%p72, %rd298, %rd167;
	selp.b32 	%r631, %r623, %r306, %p72;
	min.s64 	%rd306, %rd298, %rd167;
$L__BB8_180:
	setp.ne.s32 	%p73, %r225, 0;
	@%p73 bra 	$L__BB8_182;
	shr.u32 	%r326, %r110, 1;
	and.b32  	%r327, %r326, 496;
	mov.u32 	%r328, _ZN6thrust24THRUST_300001_SM_1000_NS8cuda_cub4core6detail5shmemE;
	add.s32 	%r329, %r328, %r327;
	st.shared.u32 	[%r329+8], %r631;
	st.shared.u64 	[%r329+16], %rd306;
$L__BB8_182:
	bar.sync 	0;
	setp.ne.s32 	%p74, %r110, 0;
	@%p74 bra 	$L__BB8_204;
	ld.shared.u32 	%r179, [_ZN6thrust24THRUST_300001_SM_1000_NS8cuda_cub4core6detail5shmemE+24];
	ld.shared.u64 	%rd170, [_ZN6thrust24THRUST_300001_SM_1000_NS8cuda_cub4core6detail5shmemE+32];
	setp.lt.s32 	%p75, %r631, %r179;
	mov.u32 	%r625, %r179;
	mov.u64 	%rd300, %rd170;
	@%p75 bra 	$L__BB8_186;
	setp.lt.s32 	%p76, %r179, %r631;
	mov.u32 	%r625, %r631;
	mov.u64 	%rd300, %rd306;
	@%p76 bra 	$L__BB8_186;
	setp.lt.s64 	%p77, %rd306, %rd170;
	selp.b32 	%r625, %r631, %r179, %p77;
	min.s64 	%rd300, %rd306, %rd170;
$L__BB8_186:
	ld.shared.u32 	%r182, [_ZN6thrust24THRUST_300001_SM_1000_NS8cuda_cub4core6detail5shmemE+40];
	ld.shared.u64 	%rd173, [_ZN6thrust24THRUST_300001_SM_1000_NS8cuda_cub4core6detail5shmemE+48];
	setp.lt.s32 	%p78, %r625, %r182;
	mov.u32 	%r626, %r182;
	mov.u64 	%rd301, %rd173;
	@%p78 bra 	$L__BB8_189;
	setp.lt.s32 	%p79, %r182, %r625;
	mov.u32 	%r626, %r625;
	mov.u64 	%rd301, %rd300;
	@%p79 bra 	$L__BB8_189;
	setp.lt.s64 	%p80, %rd300, %rd173;
	selp.b32 	%r626, %r625, %r182, %p80;
	min.s64 	%rd301, %rd300, %rd173;
$L__BB8_189:
	ld.shared.u32 	%r185, [_ZN6thrust24THRUST_300001_SM_1000_NS8cuda_cub4core6detail5shmemE+56];
	ld.shared.u64 	%rd176, [_ZN6thrust24THRUST_300001_SM_1000_NS8cuda_cub4core6detail5shmemE+64];
	setp.lt.s32 	%p81, %r626, %r185;
	mov.u32 	%r627, %r185;
	mov.u64 	%rd302, %rd176;
	@%p81 bra 	$L__BB8_192;
	setp.lt.s32 	%p82, %r185, %r626;
	mov.u32 	%r627, %r626;
	mov.u64 	%rd302, %rd301;
	@%p82 bra 	$L__BB8_192;
	setp.lt.s64 	%p83, %rd301, %rd176;
	selp.b32 	%r627, %r626, %r185, %p83;
	min.s64 	%rd302, %rd301, %rd176;
$L__BB8_192:
	ld.shared.u32 	%r188, [_ZN6thrust24THRUST_300001_SM_1000_NS8cuda_cub4core6detail5shmemE+72];
	ld.shared.u64 	%rd179, [_ZN6thrust24THRUST_300001_SM_1000_NS8cuda_cub4core6detail5shmemE+80];
	setp.lt.s32 	%p84, %r627, %r188;
	mov.u32 	%r628, %r188;
	mov.u64 	%rd303, %rd179;
	@%p84 bra 	$L__BB8_195;
	setp.lt.s32 	%p85, %r188, %r627;
	mov.u32 	%r628, %r627;
	mov.u64 	%rd303, %rd302;
	@%p85 bra 	$L__BB8_195;
	setp.lt.s64 	%p86, %rd302, %rd179;
	selp.b32 	%r628, %r627, %r188, %p86;
	min.s64 	%rd303, %rd302, %rd179;
$L__BB8_195:
	ld.shared.u32 	%r191, [_ZN6thrust24THRUST_300001_SM_1000_NS8cuda_cub4core6detail5shmemE+88];
	ld.shared.u64 	%rd182, [_ZN6thrust24THRUST_300001_SM_1000_NS8cuda_cub4core6detail5shmemE+96];
	setp.lt.s32 	%p87, %r628, %r191;
	mov.u32 	%r629, %r191;
	mov.u64 	%rd304, %rd182;
	@%p87 bra 	$L__BB8_198;
	setp.lt.s32 	%p88, %r191, %r628;
	mov.u32 	%r629, %r628;
	mov.u64 	%rd304, %rd303;
	@%p88 bra 	$L__BB8_198;
	setp.lt.s64 	%p89, %rd303, %rd182;
	selp.b32 	%r629, %r628, %r191, %p89;
	min.s64 	%rd304, %rd303, %rd182;
$L__BB8_198:
	ld.shared.u32 	%r194, [_ZN6thrust24THRUST_300001_SM_1000_NS8cuda_cub4core6detail5shmemE+104];
	ld.shared.u64 	%rd185, [_ZN6thrust24THRUST_300001_SM_1000_NS8cuda_cub4core6detail5shmemE+112];
	setp.lt.s32 	%p90, %r629, %r194;
	mov.u32 	%r630, %r194;
	mov.u64 	%rd305, %rd185;
	@%p90 bra 	$L__BB8_201;
	setp.lt.s32 	%p91, %r194, %r629;
	mov.u32 	%r630, %r629;
	mov.u64 	%rd305, %rd304;
	@%p91 bra 	$L__BB8_201;
	setp.lt.s64 	%p92, %rd304, %rd185;
	selp.b32 	%r630, %r629, %r194, %p92;
	min.s64 	%rd305, %rd304, %rd185;
$L__BB8_201:
	ld.shared.u32 	%r197, [_ZN6thrust24THRUST_300001_SM_1000_NS8cuda_cub4core6detail5shmemE+120];
	ld.shared.u64 	%rd188, [_ZN6thrust24THRUST_300001_SM_1000_NS8cuda_cub4core6detail5shmemE+128];
	setp.lt.s32 	%p93, %r630, %r197;
	mov.u32 	%r631, %r197;
	mov.u64 	%rd306, %rd188;
	@%p93 bra 	$L__BB8_204;
	setp.lt.s32 	%p94, %r197, %r630;
	mov.u32 	%r631, %r630;
	mov.u64 	%rd306, %rd305;
	@%p94 bra 	$L__BB8_204;
	setp.lt.s64 	%p95, %rd305, %rd188;
	selp.b32 	%r631, %r630, %r197, %p95;
	min.s64 	%rd306, %rd305, %rd188;
$L__BB8_204:
	mov.u32 	%r559, %tid.x;
	setp.ne.s32 	%p212, %r559, 0;
	@%p212 bra 	$L__BB8_206;
	ld.param.u64 	%rd237, [_ZN6thrust24THRUST_300001_SM_1000_NS8cuda_cub4core6detail13_kernel_agentINS1_8__reduce11ReduceAgentINS0_12zip_iteratorIN4cuda3std3__45tupleIJNS0_10device_ptrIiEENS0_17counting_iteratorIlNS0_11use_defaultESF_SF_EEEEEEEPNSB_IJilEEESJ_lNS1_9__extrema9arg_max_fIilNSA_4lessIiEEEEEEJSI_SK_lSP_EEEvDpT0__param_1];
	cvta.to.global.u64 	%rd236, %rd237;
	st.global.u32 	[%rd236], %r631;
	st.global.u64 	[%rd236+8], %rd306;
$L__BB8_206:
	ret;

}
	// .globl	_ZN6thrust24THRUST_300001_SM_1000_NS8cuda_cub4core6detail13_kernel_agentINS1_8__reduce11ReduceAgentINS0_12zip_iteratorIN4cuda3std3__45tupleIJNS0_10device_ptrIiEENS0_17counting_iteratorIlNS0_11use_defaultESF_SF_EEEEEEEPNSB_IJilEEESJ_lNS1_9__extrema9arg_max_fIilNSA_4lessIiEEEEEEJSI_SK_lN3cub18CUB_300001_SM_100013GridEvenShareIlEENSS_9GridQueueIyEESP_EEEvDpT0_
.visible .entry _ZN6thrust24THRUST_300001_SM_1000_NS8cuda_cub4core6detail13_kernel_agentINS1_8__reduce11ReduceAgentINS0_12zip_iteratorIN4cuda3std3__45tupleIJNS0_10device_ptrIiEENS0_17counting_iteratorIlNS0_11use_defaultESF_SF_EEEEEEEPNSB_IJilEEESJ_lNS1_9__extrema9arg_max_fIilNSA_4lessIiEEEEEEJSI_SK_lN3cub18CUB_300001_SM_100013GridEvenShareIlEENSS_9GridQueueIyEESP_EEEvDpT0_(
	.param .align 8 .b8 _ZN6thrust24THRUST_300001_SM_1000_NS8cuda_cub4core6detail13_kernel_agentINS1_8__reduce11ReduceAgentINS0_12zip_iteratorIN4cuda3std3__45tupleIJNS0_10device_ptrIiEENS0_17counting_iteratorIlNS0_11use_defaultESF_SF_EEEEEEEPNSB_IJilEEESJ_lNS1_9__extrema9arg_max_fIilNSA_4lessIiEEEEEEJSI_SK_lN3cub18CUB_300001_SM_100013GridEvenShareIlEENSS_9GridQueueIyEESP_EEEvDpT0__param_0[16],
	.param .u64 .ptr .align 1 _ZN6thrust24THRUST_300001_SM_1000_NS8cuda_cub4core6detail13_kernel_agentINS1_8__reduce11ReduceAgentINS0_12zip_iteratorIN4cuda3std3__45tupleIJNS0_10device_ptrIiEENS0_17counting_iteratorIlNS0_11use_defaultESF_SF_EEEEEEEPNSB_IJilEEESJ_lNS1_9__extrema9arg_max_fIilNSA_4lessIiEEEEEEJSI_SK_lN3cub18CUB_300001_SM_100013GridEvenShareIlEENSS_9GridQueueIyEESP_EEEvDpT0__param_1,
	.param .u64 _ZN6thrust24THRUST_300001_SM_1000_NS8cuda_cub4core6detail13_kernel_agentINS1_8__reduce11ReduceAgentINS0_12zip_iteratorIN4cuda3std3__45tupleIJNS0_10device_ptrIiEENS0_17counting_iteratorIlNS0_11use_defaultESF_SF_EEEEEEEPNSB_IJilEEESJ_lNS1_9__extrema9arg_max_fIilNSA_4lessIiEEEEEEJSI_SK_lN3cub18CUB_300001_SM_100013GridEvenShareIlEENSS_9GridQueueIyEESP_EEEvDpT0__param_2,
	.param .align 8 .b8 _ZN6thrust24THRUST_300001_SM_1000_NS8cuda_cub4core6detail13_kernel_agentINS1_8__reduce11ReduceAgentINS0_12zip_iteratorIN4cuda3std3__45tupleIJNS0_10device_ptrIiEENS0_17counting_iteratorIlNS0_11use_defaultESF_SF_EEEEEEEPNSB_IJilEEESJ_lNS1_9__extrema9arg_max_fIilNSA_4lessIiEEEEEEJSI_SK_lN3cub18CUB_300001_SM_100013GridEvenShareIlEENSS_9GridQueueIyEESP_EEEvDpT0__param_3[72],
	.param .align 8 .b8 _ZN6thrust24THRUST_300001_SM_1000_NS8cuda_cub4core6detail13_kernel_agentINS1_8__reduce11ReduceAgentINS0_12zip_iteratorIN4cuda3std3__45tupleIJNS0_10device_ptrIiEENS0_17counting_iteratorIlNS0_11use_defaultESF_SF_EEEEEEEPNSB_IJilEEESJ_lNS1_9__extrema9arg_max_fIilNSA_4lessIiEEEEEEJSI_SK_lN3cub18CUB_300001_SM_100013GridEvenShareIlEENSS_9GridQueueIyEESP_EEEvDpT0__param_4[8],
	.param .align 1 .b8 _ZN6thrust24THRUST_300001_SM_1000_NS8cuda_cub4core6detail13_kernel_agentINS1_8__reduce11ReduceAgentINS0_12zip_iteratorIN4cuda3std3__45tupleIJNS0_10device_ptrIiEENS0_17counting_iteratorIlNS0_11use_defaultESF_SF_EEEEEEEPNSB_IJilEEESJ_lNS1_9__extrema9arg_max_fIilNSA_4lessIiEEEEEEJSI_SK_lN3cub18CUB_300001_SM_100013GridEvenShareIlEENSS_9GridQueueIyEESP_EEEvDpT0__param_5[1]
)
.maxntid 256
{
	.reg .pred 	%p<215>;
	.reg .b32 	%r<640>;
	.reg .b64 	%rd<324>;

	ld.param.u64 	%rd196, [_ZN6thrust24THRUST_300001_SM_1000_NS8cuda_cub4core6detail13_kernel_agentINS1_8__reduce11ReduceAgentINS0_12zip_iteratorIN4cuda3std3__45tupleIJNS0_10device_ptrIiEENS0_17counting_iteratorIlNS0_11use_defaultESF_SF_EEEEEEEPNSB_IJilEEESJ_lNS1_9__extrema9arg_max_fIilNSA_4lessIiEEEEEEJSI_SK_lN3cub18CUB_300001_SM_100013GridEvenShareIlEENSS_9GridQueueIyEESP_EEEvDpT0__param_0+8];
	ld.param.u64 	%rd195, [_ZN6thrust24THRUST_300001_SM_1000_NS8cuda_cub4core6detail13_kernel_agentINS1_8__reduce11ReduceAgentINS0_12zip_iteratorIN4cuda3std3__45tupleIJNS0_10device_ptrIiEENS0_17counting_iteratorIlNS0_11use_defaultESF_SF_EEEEEEEPNSB_IJilEEESJ_lNS1_9__extrema9arg_max_fIilNSA_4lessIiEEEEEEJSI_SK_lN3cub18CUB_300001_SM_100013GridEvenShareIlEENSS_9GridQueueIyEESP_EEEvDpT0__param_0];
	ld.param.u64 	%rd199, [_ZN6thrust24THRUST_300001_SM_1000_NS8cuda_cub4core6detail13_kernel_agentINS1_8__reduce11ReduceAgentINS0_12zip_iteratorIN4cuda3std3__45tupleIJNS0_10device_ptrIiEENS0_17counting_iteratorIlNS0_11use_defaultESF_SF_EEEEEEEPNSB_IJilEEESJ_lNS1_9__extrema9arg_max_fIilNSA_4lessIiEEEEEEJSI_SK_lN3cub18CUB_300001_SM_100013GridEvenShareIlEENSS_9GridQueueIyEESP_EEEvDpT0__param_4];
	ld.param.u64 	%rd198, [_ZN6thrust24THRUST_300001_SM_1000_NS8cuda_cub4core6detail13_kernel_agentINS1_8__reduce11ReduceAgentINS0_12zip_iteratorIN4cuda3std3__45tupleIJNS0_10device_ptrIiEENS0_17counting_iteratorIlNS0_11use_defaultESF_SF_EEEEEEEPNSB_IJilEEESJ_lNS1_9__extrema9arg_max_fIilNSA_4lessIiEEEEEEJSI_SK_lN3cub18CUB_300001_SM_100013GridEvenShareIlEENSS_9GridQueueIyEESP_EEEvDpT0__param_2];
	cvta.to.global.u64 	%rd1, %rd199;
	cvta.to.global.u64 	%rd2, %rd195;
	mov.u32 	%r1, %ctaid.x;
	mul.lo.s32 	%r202, %r1, 1280;
	cvt.u64.u32 	%rd4, %r202;
	mov.u32 	%r203, %nctaid.x;
	mul.lo.s32 	%r204, %r203, 1280;
	cvt.u64.u32 	%rd5, %r204;
	add.s64 	%rd200, %rd4, 1280;
	setp.le.s64 	%p1, %rd200, %rd198;
	@%p1 bra 	$L__BB9_121;
	cvt.u32.u64 	%r336, %rd4;
	cvt.u32.u64 	%r2, %rd198;
	sub.s32 	%r3, %r2, %r336;
	mov.u32 	%r4, %tid.x;
	setp.ge.s32 	%p98, %r4, %r3;
	mov.b32 	%r582, 0;
	mov.b64 	%rd266, 0;
	mov.u32 	%r574, %r4;
	@%p98 bra 	$L__BB9_3;
	cvt.u64.u32 	%rd234, %r4;
	add.s64 	%rd235, %rd4, %rd234;
	shl.b64 	%rd236, %rd235, 2;
	add.s64 	%rd237, %rd2, %rd236;
	add.s64 	%rd266, %rd196, %rd235;
	ld.global.u32 	%r582, [%rd237];
	add.s32 	%r574, %r4, 256;
$L__BB9_3:
	setp.ge.s32 	%p99, %r574, %r3;
	@%p99 bra 	$L__BB9_25;
	not.b32 	%r339, %r574;
	add.s32 	%r340, %r339, %r2;
	sub.s32 	%r9, %r340, %r336;
	and.b32  	%r341, %r9, 768;
	setp.eq.s32 	%p100, %r341, 768;
	@%p100 bra 	$L__BB9_10;
	cvt.u64.u32 	%rd239, %r574;
	add.s64 	%rd240, %rd239, %rd4;
	add.s64 	%rd257, %rd240, %rd196;
	shl.b64 	%rd241, %rd240, 2;
	add.s64 	%rd256, %rd2, %rd241;
	shr.u32 	%r342, %r9, 8;
	add.s32 	%r343, %r342, 1;
	and.b32  	%r344, %r343, 3;
	neg.s32 	%r570, %r344;
$L__BB9_6:
	.pragma "nounroll";
	mov.u64 	%rd12, %rd266;
	mov.u32 	%r13, %r582;
	ld.global.u32 	%r14, [%rd256];
	setp.lt.s32 	%p101, %r13, %r14;
	mov.u64 	%rd266, %rd257;
	mov.u32 	%r582, %r14;
	@%p101 bra 	$L__BB9_9;
	setp.lt.s32 	%p102, %r14, %r13;
	mov.u64 	%rd266, %rd12;
	mov.u32 	%r582, %r13;
	@%p102 bra 	$L__BB9_9;
	setp.lt.s64 	%p103, %rd12, %rd257;
	min.s64 	%rd266, %rd12, %rd257;
	selp.b32 	%r582, %r13, %r14, %p103;
$L__BB9_9:
	add.s32 	%r574, %r574, 256;
	add.s64 	%rd257, %rd257, 256;
	add.s64 	%rd256, %rd256, 1024;
	add.s32 	%r570, %r570, 1;
	setp.ne.s32 	%p104, %r570, 0;
	@%p104 bra 	$L__BB9_6;
$L__BB9_10:
	setp.lt.u32 	%p105, %r9, 768;
	@%p105 bra 	$L__BB9_25;
	add.s32 	%r577, %r574, 512;
$L__BB9_12:
	mov.u32 	%r23, %r577;
	add.s32 	%r345, %r23, -512;
	cvt.s64.s32 	%rd242, %r345;
	add.s64 	%rd243, %rd242, %rd4;
	shl.b64 	%rd244, %rd243, 2;
	add.s64 	%rd20, %rd2, %rd244;
	add.s64 	%rd21, %rd243, %rd196;
	ld.global.u32 	%r25, [%rd20];
	setp.lt.s32 	%p106, %r582, %r25;
	mov.u64 	%rd263, %rd21;
	mov.u32 	%r579, %r25;
	@%p106 bra 	$L__BB9_15;
	setp.lt.s32 	%p107, %r25, %r582;
	mov.u64 	%rd263, %rd266;
	mov.u32 	%r579, %r582;
	@%p107 bra 	$L__BB9_15;
	setp.lt.s64 	%p108, %rd266, %rd21;
	min.s64 	%rd263, %rd266, %rd21;
	selp.b32 	%r579, %r582, %r25, %p108;
$L__BB9_15:
	add.s32 	%r346, %r23, -256;
	cvt.s64.s32 	%rd245, %r346;
	add.s64 	%rd246, %rd245, %rd4;
	add.s64 	%rd24, %rd246, %rd196;
	ld.global.u32 	%r28, [%rd20+1024];
	setp.lt.s32 	%p109, %r579, %r28;
	mov.u64 	%rd264, %rd24;
	mov.u32 	%r580, %r28;
	@%p109 bra 	$L__BB9_18;
	setp.lt.s32 	%p110, %r28, %r579;
	mov.u64 	%rd264, %rd263;
	mov.u32 	%r580, %r579;
	@%p110 bra 	$L__BB9_18;
	setp.lt.s64 	%p111, %rd263, %rd24;
	min.s64 	%rd264, %rd263, %rd24;
	selp.b32 	%r580, %r579, %r28, %p111;
$L__BB9_18:
	cvt.s64.s32 	%rd247, %r23;
	add.s64 	%rd248, %rd247, %rd4;
	add.s64 	%rd27, %rd248, %rd196;
	ld.global.u32 	%r31, [%rd20+2048];
	setp.lt.s32 	%p112, %r580, %r31;
	mov.u64 	%rd265, %rd27;
	mov.u32 	%r581, %r31;
	@%p112 bra 	$L__BB9_21;
	setp.lt.s32 	%p113, %r31, %r580;
	mov.u64 	%rd265, %rd264;
	mov.u32 	%r581, %r580;
	@%p113 bra 	$L__BB9_21;
	setp.lt.s64 	%p114, %rd264, %rd27;
	min.s64 	%rd265, %rd264, %rd27;
	selp.b32 	%r581, %r580, %r31, %p114;
$L__BB9_21:
	add.s32 	%r347, %r23, 256;
	cvt.s64.s32 	%rd249, %r347;
	add.s64 	%rd250, %rd249, %rd4;
	add.s64 	%rd30, %rd250, %rd196;
	ld.global.u32 	%r34, [%rd20+3072];
	setp.lt.s32 	%p115, %r581, %r34;
	mov.u64 	%rd266, %rd30;
	mov.u32 	%r582, %r34;
	@%p115 bra 	$L__BB9_24;
	setp.lt.s32 	%p116, %r34, %r581;
	mov.u64 	%rd266, %rd265;
	mov.u32 	%r582, %r581;
	@%p116 bra 	$L__BB9_24;
	setp.lt.s64 	%p117, %rd265, %rd30;
	min.s64 	%rd266, %rd265, %rd30;
	selp.b32 	%r582, %r581, %r34, %p117;
$L__BB9_24:
	add.s32 	%r577, %r23, 1024;
	add.s32 	%r348, %r23, 512;
	setp.lt.s32 	%p118, %r348, %r3;
	@%p118 bra 	$L__BB9_12;
$L__BB9_25:
	setp.lt.s32 	%p119, %r3, 256;
	@%p119 bra 	$L__BB9_70;
	// begin inline asm
	mov.u32 %r462, %laneid;
	// end inline asm
	mov.b32 	%r480, 1;
	mov.b32 	%r481, 31;
	mov.b32 	%r482, -1;
	// begin inline asm
	shfl.sync.down.b32 %r463, %r582, %r480, %r481, %r482;
	// end inline asm
	// begin inline asm
	shfl.sync.down.b32 %r468, %r469, %r480, %r481, %r482;
	// end inline asm
	mov.b64 	{%r474, %r479}, %rd266;
	// begin inline asm
	shfl.sync.down.b32 %r473, %r474, %r480, %r481, %r482;
	// end inline asm
	// begin inline asm
	shfl.sync.down.b32 %r478, %r479, %r480, %r481, %r482;
	// end inline asm
	mov.b64 	%rd34, {%r473, %r478};
	setp.gt.s32 	%p171, %r462, 30;
	mov.u64 	%rd268, %rd266;
	mov.u32 	%r584, %r582;
	@%p171 bra 	$L__BB9_30;
	setp.lt.s32 	%p172, %r582, %r463;
	mov.u64 	%rd268, %rd34;
	mov.u32 	%r584, %r463;
	@%p172 bra 	$L__BB9_30;
	setp.lt.s32 	%p173, %r463, %r582;
	mov.u64 	%rd268, %rd266;
	mov.u32 	%r584, %r582;
	@%p173 bra 	$L__BB9_30;
	setp.lt.s64 	%p174, %rd266, %rd34;
	min.s64 	%rd268, %rd266, %rd34;
	selp.b32 	%r584, %r582, %r463, %p174;
$L__BB9_30:
	mov.b32 	%r500, 2;
	mov.b32 	%r501, 31;
	mov.b32 	%r502, -1;
	// begin inline asm
	shfl.sync.down.b32 %r483, %r584, %r500, %r501, %r502;
	// end inline asm
	// begin inline asm
	shfl.sync.down.b32 %r488, %r489, %r500, %r501, %r502;
	// end inline asm
	mov.b64 	{%r494, %r499}, %rd268;
	// begin inline asm
	shfl.sync.down.b32 %r493, %r494, %r500, %r501, %r502;
	// end inline asm
	// begin inline asm
	shfl.sync.down.b32 %r498, %r499, %r500, %r501, %r502;
	// end inline asm
	mov.b64 	%rd37, {%r493, %r498};
	setp.gt.s32 	%p175, %r462, 29;
	mov.u64 	%rd269, %rd268;
	mov.u32 	%r585, %r584;
	@%p175 bra 	$L__BB9_34;
	setp.lt.s32 	%p176, %r584, %r483;
	mov.u64 	%rd269, %rd37;
	mov.u32 	%r585, %r483;
	@%p176 bra 	$L__BB9_34;
	setp.lt.s32 	%p177, %r483, %r584;
	mov.u64 	%rd269, %rd268;
	mov.u32 	%r585, %r584;
	@%p177 bra 	$L__BB9_34;
	setp.lt.s64 	%p178, %rd268, %rd37;
	min.s64 	%rd269, %rd268, %rd37;
	selp.b32 	%r585, %r584, %r483, %p178;
$L__BB9_34:
	mov.b32 	%r520, 4;
	mov.b32 	%r521, 31;
	mov.b32 	%r522, -1;
	// begin inline asm
	shfl.sync.down.b32 %r503, %r585, %r520, %r521, %r522;
	// end inline asm
	// begin inline asm
	shfl.sync.down.b32 %r508, %r509, %r520, %r521, %r522;
	// end inline asm
	mov.b64 	{%r514, %r519}, %rd269;
	// begin inline asm
	shfl.sync.down.b32 %r513, %r514, %r520, %r521, %r522;
	// end inline asm
	// begin inline asm
	shfl.sync.down.b32 %r518, %r519, %r520, %r521, %r522;
	// end inline asm
	mov.b64 	%rd40, {%r513, %r518};
	setp.gt.s32 	%p179, %r462, 27;
	mov.u64 	%rd270, %rd269;
	mov.u32 	%r586, %r585;
	@%p179 bra 	$L__BB9_38;
	setp.lt.s32 	%p180, %r585, %r503;
	mov.u64 	%rd270, %rd40;
	mov.u32 	%r586, %r503;
	@%p180 bra 	$L__BB9_38;
	setp.lt.s32 	%p181, %r503, %r585;
	mov.u64 	%rd270, %rd269;
	mov.u32 	%r586, %r585;
	@%p181 bra 	$L__BB9_38;
	setp.lt.s64 	%p182, %rd269, %rd40;
	min.s64 	%rd270, %rd269, %rd40;
	selp.b32 	%r586, %r585, %r503, %p182;
$L__BB9_38:
	mov.b32 	%r540, 8;
	mov.b32 	%r541, 31;
	mov.b32 	%r542, -1;
	// begin inline asm
	shfl.sync.down.b32 %r523, %r586, %r540, %r541, %r542;
	// end inline asm
	// begin inline asm
	shfl.sync.down.b32 %r528, %r529, %r540, %r541, %r542;
	// end inline asm
	mov.b64 	{%r534, %r539}, %rd270;
	// begin inline asm
	shfl.sync.down.b32 %r533, %r534, %r540, %r541, %r542;
	// end inline asm
	// begin inline asm
	shfl.sync.down.b32 %r538, %r539, %r540, %r541, %r542;
	// end inline asm
	mov.b64 	%rd43, {%r533, %r538};
	setp.gt.s32 	%p183, %r462, 23;
	mov.u64 	%rd271, %rd270;
	mov.u32 	%r587, %r586;
	@%p183 bra 	$L__BB9_42;
	setp.lt.s32 	%p184, %r586, %r523;
	mov.u64 	%rd271, %rd43;
	mov.u32 	%r587, %r523;
	@%p184 bra 	$L__BB9_42;
	setp.lt.s32 	%p185, %r523, %r586;
	mov.u64 	%rd271, %rd270;
	mov.u32 	%r587, %r586;
	@%p185 bra 	$L__BB9_42;
	setp.lt.s64 	%p186, %rd270, %rd43;
	min.s64 	%rd271, %rd270, %rd43;
	selp.b32 	%r587, %r586, %r523, %p186;
$L__BB9_42:
	mov.b32 	%r560, 16;
	mov.b32 	%r561, 31;
	mov.b32 	%r562, -1;
	// begin inline asm
	shfl.sync.down.b32 %r543, %r587, %r560, %r561, %r562;
	// end inline asm
	// begin inline asm
	shfl.sync.down.b32 %r548, %r549, %r560, %r561, %r562;
	// end inline asm
	mov.b64 	{%r554, %r559}, %rd271;
	// begin inline asm
	shfl.sync.down.b32 %r553, %r554, %r560, %r561, %r562;
	// end inline asm
	// begin inline asm
	shfl.sync.down.b32 %r558, %r559, %r560, %r561, %r562;
	// end inline asm
	mov.b64 	%rd46, {%r553, %r558};
	setp.gt.s32 	%p187, %r462, 15;
	mov.u64 	%rd323, %rd271;
	mov.u32 	%r639, %r587;
	@%p187 bra 	$L__BB9_46;
	setp.lt.s32 	%p188, %r587, %r543;
	mov.u64 	%rd323, %rd46;
	mov.u32 	%r639, %r543;
	@%p188 bra 	$L__BB9_46;
	setp.lt.s32 	%p189, %r543, %r587;
	mov.u64 	%rd323, %rd271;
	mov.u32 	%r639, %r587;
	@%p189 bra 	$L__BB9_46;
	setp.lt.s64 	%p190, %rd271, %rd46;
	min.s64 	%rd323, %rd271, %rd46;
	selp.b32 	%r639, %r587, %r543, %p190;
$L__BB9_46:
	setp.ne.s32 	%p191, %r462, 0;
	@%p191 bra 	$L__BB9_48;
	shr.u32 	%r563, %r4, 1;
	and.b32  	%r564, %r563, 496;
	mov.u32 	%r565, _ZN6thrust24THRUST_300001_SM_1000_NS8cuda_cub4core6detail5shmemE;
	add.s32 	%r566, %r565, %r564;
	st.shared.u32 	[%r566+8], %r639;
	st.shared.u64 	[%r566+16], %rd323;
$L__BB9_48:
	bar.sync 	0;
	setp.ne.s32 	%p192, %r4, 0;
	@%p192 bra 	$L__BB9_208;
	ld.shared.u32 	%r55, [_ZN6thrust24THRUST_300001_SM_1000_NS8cuda_cub4core6detail5shmemE+24];
	ld.shared.u64 	%rd49, [_ZN6thrust24THRUST_300001_SM_1000_NS8cuda_cub4core6detail5shmemE+32];
	setp.lt.s32 	%p193, %r639, %r55;
	mov.u64 	%rd273, %rd49;
	mov.u32 	%r589, %r55;
	@%p193 bra 	$L__BB9_52;
	setp.lt.s32 	%p194, %r55, %r639;
	mov.u64 	%rd273, %rd323;
	mov.u32 	%r589, %r639;
	@%p194 bra 	$L__BB9_52;
	setp.lt.s64 	%p195, %rd323, %rd49;
	min.s64 	%rd273, %rd323, %rd49;
	selp.b32 	%r589, %r639, %r55, %p195;
$L__BB9_52:
	ld.shared.u32 	%r58, [_ZN6thrust24THRUST_300001_SM_1000_NS8cuda_cub4core6detail5shmemE+40];
	ld.shared.u64 	%rd52, [_ZN6thrust24THRUST_300001_SM_1000_NS8cuda_cub4core6detail5shmemE+48];
	setp.lt.s32 	%p196, %r589, %r58;
	mov.u64 	%rd274, %rd52;
	mov.u32 	%r590, %r58;
	@%p196 bra 	$L__BB9_55;
	setp.lt.s32 	%p197, %r58, %r589;
	mov.u64 	%rd274, %rd273;
	mov.u32 	%r590, %r589;
	@%p197 bra 	$L__BB9_55;
	setp.lt.s64 	%p198, %rd273, %rd52;
	min.s64 	%rd274, %rd273, %rd52;
	selp.b32 	%r590, %r589, %r58, %p198;
$L__BB9_55:
	ld.shared.u32 	%r61, [_ZN6thrust24THRUST_300001_SM_1000_NS8cuda_cub4core6detail5shmemE+56];
	ld.shared.u64 	%rd55, [_ZN6thrust24THRUST_300001_SM_1000_NS8cuda_cub4core6detail5shmemE+64];
	setp.lt.s32 	%p199, %r590, %r61;
	mov.u64 	%rd275, %rd55;
	mov.u32 	%r591, %r61;
	@%p199 bra 	$L__BB9_58;
	setp.lt.s32 	%p200, %r61, %r590;
	mov.u64 	%rd275, %rd274;
	mov.u32 	%r591, %r590;
	@%p200 bra 	$L__BB9_58;
	setp.lt.s64 	%p201, %rd274, %rd55;
	min.s64 	%rd275, %rd274, %rd55;
	selp.b32 	%r591, %r590, %r61, %p201;
$L__BB9_58:
	ld.shared.u32 	%r64, [_ZN6thrust24THRUST_300001_SM_1000_NS8cuda_cub4core6detail5shmemE+72];
	ld.shared.u64 	%rd58, [_ZN6thrust24THRUST_300001_SM_1000_NS8cuda_cub4core6detail5shmemE+80];
	setp.lt.s32 	%p202, %r591, %r64;
	mov.u64 	%rd276, %rd58;
	mov.u32 	%r592, %r64;
	@%p202 bra 	$L__BB9_61;
	setp.lt.s32 	%p203, %r64, %r591;
	mov.u64 	%rd276, %rd275;
	mov.u32 	%r592, %r591;
	@%p203 bra 	$L__BB9_61;
	setp.lt.s64 	%p204, %rd275, %rd58;
	min.s64 	%rd276, %rd275, %rd58;
	selp.b32 	%r592, %r591, %r64, %p204;
$L__BB9_61:
	ld.shared.u32 	%r67, [_ZN6thrust24THRUST_300001_SM_1000_NS8cuda_cub4core6detail5shmemE+88];
	ld.shared.u64 	%rd61, [_ZN6thrust24THRUST_300001_SM_1000_NS8cuda_cub4core6detail5shmemE+96];
	setp.lt.s32 	%p205, %r592, %r67;
	mov.u32 	%r593, %r67;
	mov.u64 	%rd277, %rd61;
	@%p205 bra 	$L__BB9_64;
	setp.lt.s32 	%p206, %r67, %r592;
	mov.u32 	%r593, %r592;
	mov.u64 	%rd277, %rd276;
	@%p206 bra 	$L__BB9_64;
	setp.lt.s64 	%p207, %rd276, %rd61;
	selp.b32 	%r593, %r592, %r67, %p207;
	min.s64 	%rd277, %rd276, %rd61;
$L__BB9_64:
	ld.shared.u32 	%r70, [_ZN6thrust24THRUST_300001_SM_1000_NS8cuda_cub4core6detail5shmemE+104];
	ld.shared.u64 	%rd64, [_ZN6thrust24THRUST_300001_SM_1000_NS8cuda_cub4core6detail5shmemE+112];
	setp.lt.s32 	%p208, %r593, %r70;
	mov.u32 	%r594, %r70;
	mov.u64 	%rd278, %rd64;
	@%p208 bra 	$L__BB9_67;
	setp.lt.s32 	%p209, %r70, %r593;
	mov.u32 	%r594, %r593;
	mov.u64 	%rd278, %rd277;
	@%p209 bra 	$L__BB9_67;
	setp.lt.s64 	%p210, %rd277, %rd64;
	selp.b32 	%r594, %r593, %r70, %p210;
	min.s64 	%rd278, %rd277, %rd64;
$L__BB9_67:
	ld.shared.u32 	%r73, [_ZN6thrust24THRUST_300001_SM_1000_NS8cuda_cub4core6detail5shmemE+120];
	ld.shared.u64 	%rd67, [_ZN6thrust24THRUST_300001_SM_1000_NS8cuda_cub4core6detail5shmemE+128];
	setp.lt.s32 	%p211, %r594, %r73;
	mov.u32 	%r639, %r73;
	mov.u64 	%rd323, %rd67;
	@%p211 bra 	$L__BB9_208;
	setp.lt.s32 	%p212, %r73, %r594;
	mov.u32 	%r639, %r594;
	mov.u64 	%rd323, %rd278;
	@%p212 bra 	$L__BB9_208;
	setp.lt.s64 	%p213, %rd278, %rd67;
	selp.b32 	%r639, %r594, %r73, %p213;
	min.s64 	%rd323, %rd278, %rd67;
	bra.uni 	$L__BB9_208;
$L__BB9_70:
	// begin inline asm
	mov.u32 %r349, %laneid;
	// end inline asm
	and.b32  	%r370, %r4, 992;
	add.s32 	%r371, %r370, 32;
	setp.gt.s32 	%p120, %r371, %r3;
	not.b32 	%r372, %r370;
	add.s32 	%r373, %r3, %r372;
	selp.b32 	%r368, %r373, 31, %p120;
	mov.b32 	%r367, 1;
	mov.b32 	%r369, -1;
	// begin inline asm
	shfl.sync.down.b32 %r350, %r582, %r367, %r368, %r369;
	// end inline asm
	// begin inline asm
	shfl.sync.down.b32 %r355, %r356, %r367, %r368, %r369;
	// end inline asm
	mov.b64 	{%r361, %r366}, %rd266;
	// begin inline asm
	shfl.sync.down.b32 %r360, %r361, %r367, %r368, %r369;
	// end inline asm
	// begin inline asm
	shfl.sync.down.b32 %r365, %r366, %r367, %r368, %r369;
	// end inline asm
	mov.b64 	%rd69, {%r360, %r365};
	setp.ge.s32 	%p121, %r349, %r368;
	mov.u32 	%r595, %r582;
	mov.u64 	%rd279, %rd266;
	@%p121 bra 	$L__BB9_74;
	setp.lt.s32 	%p122, %r582, %r350;
	mov.u32 	%r595, %r350;
	mov.u64 	%rd279, %rd69;
	@%p122 bra 	$L__BB9_74;
	setp.lt.s32 	%p123, %r350, %r582;
	mov.u32 	%r595, %r582;
	mov.u64 	%rd279, %rd266;
	@%p123 bra 	$L__BB9_74;
	setp.lt.s64 	%p124, %rd266, %rd69;
	selp.b32 	%r595, %r582, %r350, %p124;
	min.s64 	%rd279, %rd266, %rd69;
$L__BB9_74:
	mov.b32 	%r391, 2;
	mov.b32 	%r393, -1;
	// begin inline asm
	shfl.sync.down.b32 %r374, %r595, %r391, %r368, %r393;
	// end inline asm
	// begin inline asm
	shfl.sync.down.b32 %r379, %r380, %r391, %r368, %r393;
	// end inline asm
	mov.b64 	{%r385, %r390}, %rd279;
	// begin inline asm
	shfl.sync.down.b32 %r384, %r385, %r391, %r368, %r393;
	// end inline asm
	// begin inline asm
	shfl.sync.down.b32 %r389, %r390, %r391, %r368, %r393;
	// end inline asm
	mov.b64 	%rd72, {%r384, %r389};
	add.s32 	%r394, %r349, 2;
	setp.gt.s32 	%p125, %r394, %r368;
	mov.u32 	%r596, %r595;
	mov.u64 	%rd280, %rd279;
	@%p125 bra 	$L__BB9_78;
	setp.lt.s32 	%p126, %r595, %r374;
	mov.u32 	%r596, %r374;
	mov.u64 	%rd280, %rd72;
	@%p126 bra 	$L__BB9_78;
	setp.lt.s32 	%p127, %r374, %r595;
	mov.u32 	%r596, %r595;
	mov.u64 	%rd280, %rd279;
	@%p127 bra 	$L__BB9_78;
	setp.lt.s64 	%p128, %rd279, %rd72;
	selp.b32 	%r596, %r595, %r374, %p128;
	min.s64 	%rd280, %rd279, %rd72;
$L__BB9_78:
	mov.b32 	%r412, 4;
	mov.b32 	%r414, -1;
	// begin inline asm
	shfl.sync.down.b32 %r395, %r596, %r412, %r368, %r414;
	// end inline asm
	// begin inline asm
	shfl.sync.down.b32 %r400, %r401, %r412, %r368, %r414;
	// end inline asm
	mov.b64 	{%r406, %r411}, %rd280;
	// begin inline asm
	shfl.sync.down.b32 %r405, %r406, %r412, %r368, %r414;
	// end inline asm
	// begin inline asm
	shfl.sync.down.b32 %r410, %r411, %r412, %r368, %r414;
	// end inline asm
	mov.b64 	%rd75, {%r405, %r410};
	add.s32 	%r415, %r349, 4;
	setp.gt.s32 	%p129, %r415, %r368;
	mov.u32 	%r597, %r596;
	mov.u64 	%rd281, %rd280;
	@%p129 bra 	$L__BB9_82;
	setp.lt.s32 	%p130, %r596, %r395;
	mov.u32 	%r597, %r395;
	mov.u64 	%rd281, %rd75;
	@%p130 bra 	$L__BB9_82;
	setp.lt.s32 	%p131, %r395, %r596;
	mov.u32 	%r597, %r596;
	mov.u64 	%rd281, %rd280;
	@%p131 bra 	$L__BB9_82;
	setp.lt.s64 	%p132, %rd280, %rd75;
	selp.b32 	%r597, %r596, %r395, %p132;
	min.s64 	%rd281, %rd280, %rd75;
$L__BB9_82:
	mov.b32 	%r433, 8;
	mov.b32 	%r435, -1;
	// begin inline asm
	shfl.sync.down.b32 %r416, %r597, %r433, %r368, %r435;
	// end inline asm
	// begin inline asm
	shfl.sync.down.b32 %r421, %r422, %r433, %r368, %r435;
	// end inline asm
	mov.b64 	{%r427, %r432}, %rd281;
	// begin inline asm
	shfl.sync.down.b32 %r426, %r427, %r433, %r368, %r435;
	// end inline asm
	// begin inline asm
	shfl.sync.down.b32 %r431, %r432, %r433, %r368, %r435;
	// end inline asm
	mov.b64 	%rd78, {%r426, %r431};
	add.s32 	%r436, %r349, 8;
	setp.gt.s32 	%p133, %r436, %r368;
	mov.u32 	%r598, %r597;
	mov.u64 	%rd282, %rd281;
	@%p133 bra 	$L__BB9_86;
	setp.lt.s32 	%p134, %r597, %r416;
	mov.u32 	%r598, %r416;
	mov.u64 	%rd282, %rd78;
	@%p134 bra 	$L__BB9_86;
	setp.lt.s32 	%p135, %r416, %r597;
	mov.u32 	%r598, %r597;
	mov.u64 	%rd282, %rd281;
	@%p135 bra 	$L__BB9_86;
	setp.lt.s64 	%p136, %rd281, %rd78;
	selp.b32 	%r598, %r597, %r416, %p136;
	min.s64 	%rd282, %rd281, %rd78;
$L__BB9_86:
	mov.b32 	%r454, 16;
	mov.b32 	%r456, -1;
	// begin inline asm
	shfl.sync.down.b32 %r437, %r598, %r454, %r368, %r456;
	// end inline asm
	// begin inline asm
	shfl.sync.down.b32 %r442, %r443, %r454, %r368, %r456;
	// end inline asm
	mov.b64 	{%r448, %r453}, %rd282;
	// begin inline asm
	shfl.sync.down.b32 %r447, %r448, %r454, %r368, %r456;
	// end inline asm
	// begin inline asm
	shfl.sync.down.b32 %r452, %r453, %r454, %r368, %r456;
	// end inline asm
	mov.b64 	%rd81, {%r447, %r452};
	add.s32 	%r457, %r349, 16;
	setp.gt.s32 	%p137, %r457, %r368;
	mov.u32 	%r639, %r598;
	mov.u64 	%rd323, %rd282;
	@%p137 bra 	$L__BB9_90;
	setp.lt.s32 	%p138, %r598, %r437;
	mov.u32 	%r639, %r437;
	mov.u64 	%rd323, %rd81;
	@%p138 bra 	$L__BB9_90;
	setp.lt.s32 	%p139, %r437, %r598;
	mov.u32 	%r639, %r598;
	mov.u64 	%rd323, %rd282;
	@%p139 bra 	$L__BB9_90;
	setp.lt.s64 	%p140, %rd282, %rd81;
	selp.b32 	%r639, %r598, %r437, %p140;
	min.s64 	%rd323, %rd282, %rd81;
$L__BB9_90:
	setp.ne.s32 	%p141, %r349, 0;
	@%p141 bra 	$L__BB9_92;
	shr.u32 	%r458, %r4, 1;
	and.b32  	%r459, %r458, 496;
	mov.u32 	%r460, _ZN6thrust24THRUST_300001_SM_1000_NS8cuda_cub4core6detail5shmemE;
	add.s32 	%r461, %r460, %r459;
	st.shared.u32 	[%r461+8], %r639;
	st.shared.u64 	[%r461+16], %rd323;
$L__BB9_92:
	bar.sync 	0;
	setp.ne.s32 	%p142, %r4, 0;
	@%p142 bra 	$L__BB9_208;
	setp.lt.s32 	%p143, %r3, 33;
	mov.u32 	%r600, %r639;
	mov.u64 	%rd284, %rd323;
	@%p143 bra 	$L__BB9_97;
	ld.shared.u32 	%r92, [_ZN6thrust24THRUST_300001_SM_1000_NS8cuda_cub4core6detail5shmemE+24];
	ld.shared.u64 	%rd84, [_ZN6thrust24THRUST_300001_SM_1000_NS8cuda_cub4core6detail5shmemE+32];
	setp.lt.s32 	%p144, %r639, %r92;
	mov.u32 	%r600, %r92;
	mov.u64 	%rd284, %rd84;
	@%p144 bra 	$L__BB9_97;
	setp.lt.s32 	%p145, %r92, %r639;
	mov.u32 	%r600, %r639;
	mov.u64 	%rd284, %rd323;
	@%p145 bra 	$L__BB9_97;
	setp.lt.s64 	%p146, %rd323, %rd84;
	selp.b32 	%r600, %r639, %r92, %p146;
	min.s64 	%rd284, %rd323, %rd84;
$L__BB9_97:
	setp.lt.s32 	%p147, %r3, 65;
	mov.u32 	%r601, %r600;
	mov.u64 	%rd285, %rd284;
	@%p147 bra 	$L__BB9_101;
	ld.shared.u32 	%r95, [_ZN6thrust24THRUST_300001_SM_1000_NS8cuda_cub4core6detail5shmemE+40];
	ld.shared.u64 	%rd87, [_ZN6thrust24THRUST_300001_SM_1000_NS8cuda_cub4core6detail5shmemE+48];
	setp.lt.s32 	%p148, %r600, %r95;
	mov.u32 	%r601, %r95;
	mov.u64 	%rd285, %rd87;
	@%p148 bra 	$L__BB9_101;
	setp.lt.s32 	%p149, %r95, %r600;
	mov.u32 	%r601, %r600;
	mov.u64 	%rd285, %rd284;
	@%p149 bra 	$L__BB9_101;
	setp.lt.s64 	%p150, %rd284, %rd87;
	selp.b32 	%r601, %r600, %r95, %p150;
	min.s64 	%rd285, %rd284, %rd87;
$L__BB9_101:
	setp.lt.s32 	%p151, %r3, 97;
	mov.u32 	%r602, %r601;
	mov.u64 	%rd286, %rd285;
	@%p151 bra 	$L__BB9_105;
	ld.shared.u32 	%r98, [_ZN6thrust24THRUST_300001_SM_1000_NS8cuda_cub4core6detail5shmemE+56];
	ld.shared.u64 	%rd90, [_ZN6thrust24THRUST_300001_SM_1000_NS8cuda_cub4core6detail5shmemE+64];
	setp.lt.s32 	%p152, %r601, %r98;
	mov.u32 	%r602, %r98;
	mov.u64 	%rd286, %rd90;
	@%p152 bra 	$L__BB9_105;
	setp.lt.s32 	%p153, %r98, %r601;
	mov.u32 	%r602, %r601;
	mov.u64 	%rd286, %rd285;
	@%p153 bra 	$L__BB9_105;
	setp.lt.s64 	%p154, %rd285, %rd90;
	selp.b32 	%r602, %r601, %r98, %p154;
	min.s64 	%rd286, %rd285, %rd90;
$L__BB9_105:
	setp.lt.s32 	%p155, %r3, 129;
	mov.u32 	%r603, %r602;
	mov.u64 	%rd287, %rd286;
	@%p155 bra 	$L__BB9_109;
	ld.shared.u32 	%r101, [_ZN6thrust24THRUST_300001_SM_1000_NS8cuda_cub4core6detail5shmemE+72];
	ld.shared.u64 	%rd93, [_ZN6thrust24THRUST_300001_SM_1000_NS8cuda_cub4core6detail5shmemE+80];
	setp.lt.s32 	%p156, %r602, %r101;
	mov.u32 	%r603, %r101;
	mov.u64 	%rd287, %rd93;
	@%p156 bra 	$L__BB9_109;
	setp.lt.s32 	%p157, %r101, %r602;
	mov.u32 	%r603, %r602;
	mov.u64 	%rd287, %rd286;
	@%p157 bra 	$L__BB9_109;
	setp.lt.s64 	%p158, %rd286, %rd93;
	selp.b32 	%r603, %r602, %r101, %p158;
	min.s64 	%rd287, %rd286, %rd93;
$L__BB9_109:
	setp.lt.s32 	%p159, %r3, 161;
	mov.u32 	%r604, %r603;
	mov.u64 	%rd288, %rd287;
	@%p159 bra 	$L__BB9_113;
	ld.shared.u32 	%r104, [_ZN6thrust24THRUST_300001_SM_1000_NS8cuda_cub4core6detail5shmemE+88];
	ld.shared.u64 	%rd96, [_ZN6thrust24THRUST_300001_SM_1000_NS8cuda_cub4core6detail5shmemE+96];
	setp.lt.s32 	%p160, %r603, %r104;
	mov.u32 	%r604, %r104;
	mov.u64 	%rd288, %rd96;
	@%p160 bra 	$L__BB9_113;
	setp.lt.s32 	%p161, %r104, %r603;
	mov.u32 	%r604, %r603;
	mov.u64 	%rd288, %rd287;
	@%p161 bra 	$L__BB9_113;
	setp.lt.s64 	%p162, %rd287, %rd96;
	selp.b32 	%r604, %r603, %r104, %p162;
	min.s64 	%rd288, %rd287, %rd96;
$L__BB9_113:
	setp.lt.s32 	%p163, %r3, 193;
	mov.u32 	%r605, %r604;
	mov.u64 	%rd289, %rd288;
	@%p163 bra 	$L__BB9_117;
	ld.shared.u32 	%r107, [_ZN6thrust24THRUST_300001_SM_1000_NS8cuda_cub4core6detail5shmemE+104];
	ld.shared.u64 	%rd99, [_ZN6thrust24THRUST_300001_SM_1000_NS8cuda_cub4core6detail5shmemE+112];
	setp.lt.s32 	%p164, %r604, %r107;
	mov.u32 	%r605, %r107;
	mov.u64 	%rd289, %rd99;
	@%p164 bra 	$L__BB9_117;
	setp.lt.s32 	%p165, %r107, %r604;
	mov.u32 	%r605, %r604;
	mov.u64 	%rd289, %rd288;
	@%p165 bra 	$L__BB9_117;
	setp.lt.s64 	%p166, %rd288, %rd99;
	selp.b32 	%r605, %r604, %r107, %p166;
	min.s64 	%rd289, %rd288, %rd99;
$L__BB9_117:
	setp.lt.s32 	%p167, %r3, 225;
	mov.u32 	%r639, %r605;
	mov.u64 	%rd323, %rd289;
	@%p167 bra 	$L__BB9_208;
	ld.shared.u32 	%r110, [_ZN6thrust24THRUST_300001_SM_1000_NS8cuda_cub4core6detail5shmemE+120];
	ld.shared.u64 	%rd102, [_ZN6thrust24THRUST_300001_SM_1000_NS8cuda_cub4core6detail5shmemE+128];
	setp.lt.s32 	%p168, %r605, %r110;
	mov.u32 	%r639, %r110;
	mov.u64 	%rd323, %rd102;
	@%p168 bra 	$L__BB9_208;
	setp.lt.s32 	%p169, %r110, %r605;
	mov.u32 	%r639, %r605;
	mov.u64 	%rd323, %rd289;
	@%p169 bra 	$L__BB9_208;
	setp.lt.s64 	%p170, %rd289, %rd102;
	selp.b32 	%r639, %r605, %r110, %p170;
	min.s64 	%rd323, %rd289, %rd102;
	bra.uni 	$L__BB9_208;
$L__BB9_121:
	mov.u32 	%r112, %tid.x;
	add.s64 	%rd104, %rd196, %rd4;
	cvt.u64.u32 	%rd105, %r112;
	add.s64 	%rd201, %rd105, %rd4;
	cvta.to.global.u64 	%rd202, %rd195;
	shl.b64 	%rd203, %rd201, 2;
	add.s64 	%rd204, %rd202, %rd203;
	ld.global.u32 	%r205, [%rd204];
	add.s32 	%r206, %r112, 256;
	cvt.u64.u32 	%rd205, %r206;
	ld.global.u32 	%r207, [%rd204+1024];
	add.s32 	%r208, %r112, 512;
	cvt.u64.u32 	%rd206, %r208;
	ld.global.u32 	%r209, [%rd204+2048];
	add.s32 	%r210, %r112, 768;
	cvt.u64.u32 	%rd207, %r210;
	ld.global.u32 	%r211, [%rd204+3072];
	or.b32  	%r212, %r112, 1024;
	cvt.u64.u32 	%rd106, %r212;
	add.s64 	%rd311, %rd104, %rd106;
	ld.global.u32 	%r627, [%rd204+4096];
	setp.lt.s32 	%p2, %r205, %r207;
	max.s32 	%r213, %r205, %r207;
	selp.b64 	%rd208, %rd205, %rd105, %p2;
	setp.lt.s32 	%p3, %r213, %r209;
	max.s32 	%r214, %r213, %r209;
	selp.b64 	%rd209, %rd206, %rd208, %p3;
	setp.lt.s32 	%p4, %r214, %r211;
	max.s32 	%r114, %r214, %r211;
	selp.b64 	%rd108, %rd207, %rd209, %p4;
	setp.lt.s32 	%p5, %r114, %r627;
	@%p5 bra 	$L__BB9_123;
	setp.lt.s32 	%p6, %r627, %r114;
	setp.lt.u64 	%p7, %rd108, %rd106;
	or.pred  	%p8, %p6, %p7;
	selp.b32 	%r627, %r114, %r627, %p8;
	add.s64 	%rd210, %rd104, %rd108;
	selp.b64 	%rd311, %rd210, %rd311, %p8;
$L__BB9_123:
	setp.le.u64 	%p9, %rd198, %rd5;
	@%p9 bra 	$L__BB9_164;
	setp.ne.s32 	%p10, %r112, 0;
	@%p10 bra 	$L__BB9_126;
	atom.global.add.u64 	%rd211, [%rd1+8], 1280;
	add.s64 	%rd212, %rd211, %rd5;
	st.shared.u64 	[_ZN6thrust24THRUST_300001_SM_1000_NS8cuda_cub4core6detail5shmemE+152], %rd212;
$L__BB9_126:
	bar.sync 	0;
	ld.shared.u64 	%rd299, [_ZN6thrust24THRUST_300001_SM_1000_NS8cuda_cub4core6detail5shmemE+152];
	add.s64 	%rd213, %rd299, 1280;
	setp.gt.s64 	%p11, %rd213, %rd198;
	@%p11 bra 	$L__BB9_141;
	mov.u32 	%r607, %r627;
	mov.u64 	%rd292, %rd311;
$L__BB9_128:
	add.s64 	%rd214, %rd299, %rd105;
	cvta.to.global.u64 	%rd215, %rd195;
	shl.b64 	%rd216, %rd214, 2;
	add.s64 	%rd217, %rd215, %rd216;
	add.s64 	%rd293, %rd214, %rd196;
	ld.global.u32 	%r608, [%rd217];
	add.s64 	%rd294, %rd293, 256;
	ld.global.u32 	%r609, [%rd217+1024];
	add.s64 	%rd295, %rd293, 512;
	ld.global.u32 	%r610, [%rd217+2048];
	add.s64 	%rd296, %rd293, 768;
	ld.global.u32 	%r611, [%rd217+3072];
	add.s64 	%rd311, %rd293, 1024;
	ld.global.u32 	%r627, [%rd217+4096];
	setp.lt.s32 	%p12, %r607, %r608;
	@%p12 bra 	$L__BB9_130;
	setp.lt.s32 	%p13, %r608, %r607;
	setp.lt.s64 	%p14, %rd292, %rd293;
	or.pred  	%p15, %p13, %p14;
	selp.b32 	%r608, %r607, %r608, %p15;
	selp.b64 	%rd293, %rd292, %rd293, %p15;
$L__BB9_130:
	setp.lt.s32 	%p16, %r608, %r609;
	@%p16 bra 	$L__BB9_132;
	setp.lt.s32 	%p17, %r609, %r608;
	setp.lt.s64 	%p18, %rd293, %rd294;
	or.pred  	%p19, %p17, %p18;
	selp.b32 	%r609, %r608, %r609, %p19;
	selp.b64 	%rd294, %rd293, %rd294, %p19;
$L__BB9_132:
	setp.lt.s32 	%p20, %r609, %r610;
	@%p20 bra 	$L__BB9_134;
	setp.lt.s32 	%p21, %r610, %r609;
	setp.lt.s64 	%p22, %rd294, %rd295;
	or.pred  	%p23, %p21, %p22;
	selp.b32 	%r610, %r609, %r610, %p23;
	selp.b64 	%rd295, %rd294, %rd295, %p23;
$L__BB9_134:
	setp.lt.s32 	%p24, %r610, %r611;
	@%p24 bra 	$L__BB9_136;
	setp.lt.s32 	%p25, %r611, %r610;
	setp.lt.s64 	%p26, %rd295, %rd296;
	or.pred  	%p27, %p25, %p26;
	selp.b32 	%r611, %r610, %r611, %p27;
	selp.b64 	%rd296, %rd295, %rd296, %p27;
$L__BB9_136:
	setp.lt.s32 	%p28, %r611, %r627;
	@%p28 bra 	$L__BB9_138;
	setp.lt.s32 	%p29, %r627, %r611;
	setp.lt.s64 	%p30, %rd296, %rd311;
	or.pred  	%p31, %p29, %p30;
	selp.b32 	%r627, %r611, %r627, %p31;
	selp.b64 	%rd311, %rd296, %rd311, %p31;
$L__BB9_138:
	setp.ne.s32 	%p32, %r112, 0;
	bar.sync 	0;
	@%p32 bra 	$L__BB9_140;
	atom.global.add.u64 	%rd218, [%rd1+8], 1280;
	add.s64 	%rd219, %rd218, %rd5;
	st.shared.u64 	[_ZN6thrust24THRUST_300001_SM_1000_NS8cuda_cub4core6detail5shmemE+152], %rd219;
$L__BB9_140:
	bar.sync 	0;
	ld.shared.u64 	%rd299, [_ZN6thrust24THRUST_300001_SM_1000_NS8cuda_cub4core6detail5shmemE+152];
	add.s64 	%rd220, %rd299, 1280;
	setp.le.s64 	%p33, %rd220, %rd198;
	mov.u32 	%r607, %r627;
	mov.u64 	%rd292, %rd311;
	@%p33 bra 	$L__BB9_128;
$L__BB9_141:
	setp.le.s64 	%p34, %rd198, %rd299;
	@%p34 bra 	$L__BB9_164;
	cvt.u32.u64 	%r215, %rd299;
	cvt.u32.u64 	%r216, %rd198;
	sub.s32 	%r134, %r216, %r215;
	setp.ge.s32 	%p35, %r112, %r134;
	@%p35 bra 	$L__BB9_164;
	cvta.to.global.u64 	%rd132, %rd195;
	not.b32 	%r219, %r112;
	add.s32 	%r220, %r219, %r216;
	sub.s32 	%r135, %r220, %r215;
	and.b32  	%r222, %r135, 768;
	setp.eq.s32 	%p36, %r222, 768;
	mov.u32 	%r618, %r112;
	@%p36 bra 	$L__BB9_149;
	add.s64 	%rd222, %rd299, %rd105;
	add.s64 	%rd301, %rd222, %rd196;
	shl.b64 	%rd223, %rd222, 2;
	add.s64 	%rd300, %rd132, %rd223;
	shr.u32 	%r223, %r135, 8;
	add.s32 	%r224, %r223, 1;
	and.b32  	%r225, %r224, 3;
	neg.s32 	%r614, %r225;
	mov.u32 	%r618, %r112;
$L__BB9_145:
	.pragma "nounroll";
	mov.u64 	%rd137, %rd311;
	mov.u32 	%r139, %r627;
	ld.global.u32 	%r140, [%rd300];
	setp.lt.s32 	%p37, %r139, %r140;
	mov.u32 	%r627, %r140;
	mov.u64 	%rd311, %rd301;
	@%p37 bra 	$L__BB9_148;
	setp.lt.s32 	%p38, %r140, %r139;
	mov.u32 	%r627, %r139;
	mov.u64 	%rd311, %rd137;
	@%p38 bra 	$L__BB9_148;
	setp.lt.s64 	%p39, %rd137, %rd301;
	selp.b32 	%r627, %r139, %r140, %p39;
	min.s64 	%rd311, %rd137, %rd301;
$L__BB9_148:
	add.s32 	%r618, %r618, 256;
	add.s64 	%rd301, %rd301, 256;
	add.s64 	%rd300, %rd300, 1024;
	add.s32 	%r614, %r614, 1;
	setp.ne.s32 	%p40, %r614, 0;
	@%p40 bra 	$L__BB9_145;
$L__BB9_149:
	setp.lt.u32 	%p41, %r135, 768;
	@%p41 bra 	$L__BB9_164;
	add.s32 	%r621, %r618, 512;
$L__BB9_151:
	mov.u32 	%r149, %r621;
	add.s32 	%r226, %r149, -512;
	cvt.u64.u32 	%rd224, %r226;
	add.s64 	%rd225, %rd299, %rd224;
	shl.b64 	%rd226, %rd225, 2;
	add.s64 	%rd145, %rd132, %rd226;
	add.s64 	%rd146, %rd225, %rd196;
	ld.global.u32 	%r151, [%rd145];
	setp.lt.s32 	%p42, %r627, %r151;
	mov.u32 	%r623, %r151;
	mov.u64 	%rd307, %rd146;
	@%p42 bra 	$L__BB9_154;
	setp.lt.s32 	%p43, %r151, %r627;
	mov.u32 	%r623, %r627;
	mov.u64 	%rd307, %rd311;
	@%p43 bra 	$L__BB9_154;
	setp.lt.s64 	%p44, %rd311, %rd146;
	selp.b32 	%r623, %r627, %r151, %p44;
	min.s64 	%rd307, %rd311, %rd146;
$L__BB9_154:
	add.s32 	%r227, %r149, -256;
	cvt.u64.u32 	%rd227, %r227;
	add.s64 	%rd228, %rd299, %rd227;
	add.s64 	%rd149, %rd228, %rd196;
	ld.global.u32 	%r154, [%rd145+1024];
	setp.lt.s32 	%p45, %r623, %r154;
	mov.u32 	%r624, %r154;
	mov.u64 	%rd308, %rd149;
	@%p45 bra 	$L__BB9_157;
	setp.lt.s32 	%p46, %r154, %r623;
	mov.u32 	%r624, %r623;
	mov.u64 	%rd308, %rd307;
	@%p46 bra 	$L__BB9_157;
	setp.lt.s64 	%p47, %rd307, %rd149;
	selp.b32 	%r624, %r623, %r154, %p47;
	min.s64 	%rd308, %rd307, %rd149;
$L__BB9_157:
	cvt.u64.u32 	%rd229, %r149;
	add.s64 	%rd230, %rd299, %rd229;
	add.s64 	%rd152, %rd230, %rd196;
	ld.global.u32 	%r157, [%rd145+2048];
	setp.lt.s32 	%p48, %r624, %r157;
	mov.u32 	%r625, %r157;
	mov.u64 	%rd309, %rd152;
	@%p48 bra 	$L__BB9_160;
	setp.lt.s32 	%p49, %r157, %r624;
	mov.u32 	%r625, %r624;
	mov.u64 	%rd309, %rd308;
	@%p49 bra 	$L__BB9_160;
	setp.lt.s64 	%p50, %rd308, %rd152;
	selp.b32 	%r625, %r624, %r157, %p50;
	min.s64 	%rd309, %rd308, %rd152;
$L__BB9_160:
	add.s32 	%r228, %r149, 256;
	cvt.u64.u32 	%rd231, %r228;
	add.s64 	%rd232, %rd299, %rd231;
	add.s64 	%rd155, %rd232, %rd196;
	ld.global.u32 	%r160, [%rd145+3072];
	setp.lt.s32 	%p51, %r625, %r160;
	mov.u32 	%r627, %r160;
	mov.u64 	%rd311, %rd155;
	@%p51 bra 	$L__BB9_163;
	setp.lt.s32 	%p52, %r160, %r625;
	mov.u32 	%r627, %r625;
	mov.u64 	%rd311, %rd309;
	@%p52 bra 	$L__BB9_163;
	setp.lt.s64 	%p53, %rd309, %rd155;
	selp.b32 	%r627, %r625, %r160, %p53;
	min.s64 	%rd311, %rd309, %rd155;
$L__BB9_163:
	add.s32 	%r621, %r149, 1024;
	add.s32 	%r229, %r149, 512;
	setp.lt.s32 	%p54, %r229, %r134;
	@%p54 bra 	$L__BB9_151;
$L__BB9_164:
	// begin inline asm
	mov.u32 %r230, %laneid;
	// end inline asm
	mov.b32 	%r248, 1;
	mov.b32 	%r249, 31;
	mov.b32 	%r250, -1;
	// begin inline asm
	shfl.sync.down.b32 %r231, %r627, %r248, %r249, %r250;
	// end inline asm
	// begin inline asm
	shfl.sync.down.b32 %r236, %r237, %r248, %r249, %r250;
	// end inline asm
	mov.b64 	{%r242, %r247}, %rd311;
	// begin inline asm
	shfl.sync.down.b32 %r241, %r242, %r248, %r249, %r250;
	// end inline asm
	// begin inline asm
	shfl.sync.down.b32 %r246, %r247, %r248, %r249, %r250;
	// end inline asm
	mov.b64 	%rd159, {%r241, %r246};
	setp.gt.s32 	%p55, %r230, 30;
	mov.u32 	%r628, %r627;
	mov.u64 	%rd312, %rd311;
	@%p55 bra 	$L__BB9_168;
	setp.lt.s32 	%p56, %r627, %r231;
	mov.u32 	%r628, %r231;
	mov.u64 	%rd312, %rd159;
	@%p56 bra 	$L__BB9_168;
	setp.lt.s32 	%p57, %r231, %r627;
	mov.u32 	%r628, %r627;
	mov.u64 	%rd312, %rd311;
	@%p57 bra 	$L__BB9_168;
	setp.lt.s64 	%p58, %rd311, %rd159;
	selp.b32 	%r628, %r627, %r231, %p58;
	min.s64 	%rd312, %rd311, %rd159;
$L__BB9_168:
	mov.b32 	%r268, 2;
	mov.b32 	%r269, 31;
	mov.b32 	%r270, -1;
	// begin inline asm
	shfl.sync.down.b32 %r251, %r628, %r268, %r269, %r270;
	// end inline asm
	// begin inline asm
	shfl.sync.down.b32 %r256, %r257, %r268, %r269, %r270;
	// end inline asm
	mov.b64 	{%r262, %r267}, %rd312;
	// begin inline asm
	shfl.sync.down.b32 %r261, %r262, %r268, %r269, %r270;
	// end inline asm
	// begin inline asm
	shfl.sync.down.b32 %r266, %r267, %r268, %r269, %r270;
	// end inline asm
	mov.b64 	%rd162, {%r261, %r266};
	setp.gt.s32 	%p59, %r230, 29;
	mov.u32 	%r629, %r628;
	mov.u64 	%rd313, %rd312;
	@%p59 bra 	$L__BB9_172;
	setp.lt.s32 	%p60, %r628, %r251;
	mov.u32 	%r629, %r251;
	mov.u64 	%rd313, %rd162;
	@%p60 bra 	$L__BB9_172;
	setp.lt.s32 	%p61, %r251, %r628;
	mov.u32 	%r629, %r628;
	mov.u64 	%rd313, %rd312;
	@%p61 bra 	$L__BB9_172;
	setp.lt.s64 	%p62, %rd312, %rd162;
	selp.b32 	%r629, %r628, %r251, %p62;
	min.s64 	%rd313, %rd312, %rd162;
$L__BB9_172:
	mov.b32 	%r288, 4;
	mov.b32 	%r289, 31;
	mov.b32 	%r290, -1;
	// begin inline asm
	shfl.sync.down.b32 %r271, %r629, %r288, %r289, %r290;
	// end inline asm
	// begin inline asm
	shfl.sync.down.b32 %r276, %r277, %r288, %r289, %r290;
	// end inline asm
	mov.b64 	{%r282, %r287}, %rd313;
	// begin inline asm
	shfl.sync.down.b32 %r281, %r282, %r288, %r289, %r290;
	// end inline asm
	// begin inline asm
	shfl.sync.down.b32 %r286, %r287, %r288, %r289, %r290;
	// end inline asm
	mov.b64 	%rd165, {%r281, %r286};
	setp.gt.s32 	%p63, %r230, 27;
	mov.u32 	%r630, %r629;
	mov.u64 	%rd314, %rd313;
	@%p63 bra 	$L__BB9_176;
	setp.lt.s32 	%p64, %r629, %r271;
	mov.u32 	%r630, %r271;
	mov.u64 	%rd314, %rd165;
	@%p64 bra 	$L__BB9_176;
	setp.lt.s32 	%p65, %r271, %r629;
	mov.u32 	%r630, %r629;
	mov.u64 	%rd314, %rd313;
	@%p65 bra 	$L__BB9_176;
	setp.lt.s64 	%p66, %rd313, %rd165;
	selp.b32 	%r630, %r629, %r271, %p66;
	min.s64 	%rd314, %rd313, %rd165;
$L__BB9_176:
	mov.b32 	%r308, 8;
	mov.b32 	%r309, 31;
	mov.b32 	%r310, -1;
	// begin inline asm
	shfl.sync.down.b32 %r291, %r630, %r308, %r309, %r310;
	// end inline asm
	// begin inline asm
	shfl.sync.down.b32 %r296, %r297, %r308, %r309, %r310;
	// end inline asm
	mov.b64 	{%r302, %r307}, %rd314;
	// begin inline asm
	shfl.sync.down.b32 %r301, %r302, %r308, %r309, %r310;
	// end inline asm
	// begin inline asm
	shfl.sync.down.b32 %r306, %r307, %r308, %r309, %r310;
	// end inline asm
	mov.b64 	%rd168, {%r301, %r306};
	setp.gt.s32 	%p67, %r230, 23;
	mov.u32 	%r631, %r630;
	mov.u64 	%rd315, %rd314;
	@%p67 bra 	$L__BB9_180;
	setp.lt.s32 	%p68, %r630, %r291;
	mov.u32 	%r631, %r291;
	mov.u64 	%rd315, %rd168;
	@%p68 bra 	$L__BB9_180;
	setp.lt.s32 	%p69, %r291, %r630;
	mov.u32 	%r631, %r630;
	mov.u64 	%rd315, %rd314;
	@%p69 bra 	$L__BB9_180;
	setp.lt.s64 	%p70, %rd314, %rd168;
	selp.b32 	%r631, %r630, %r291, %p70;
	min.s64 	%rd315, %rd314, %rd168;
$L__BB9_180:
	mov.b32 	%r328, 16;
	mov.b32 	%r329, 31;
	mov.b32 	%r330, -1;
	// begin inline asm
	shfl.sync.down.b32 %r311, %r631, %r328, %r329, %r330;
	// end inline asm
	// begin inline asm
	shfl.sync.down.b32 %r316, %r317, %r328, %r329, %r330;
	// end inline asm
	mov.b64 	{%r322, %r327}, %rd315;
	// begin inline asm
	shfl.sync.down.b32 %r321, %r322, %r328, %r329, %r330;
	// end inline asm
	// begin inline asm
	shfl.sync.down.b32 %r326, %r327, %r328, %r329, %r330;
	// end inline asm
	mov.b64 	%rd171, {%r321, %r326};
	setp.gt.s32 	%p71, %r230, 15;
	mov.u32 	%r639, %r631;
	mov.u64 	%rd323, %rd315;
	@%p71 bra 	$L__BB9_184;
	setp.lt.s32 	%p72, %r631, %r311;
	mov.u32 	%r639, %r311;
	mov.u64 	%rd323, %rd171;
	@%p72 bra 	$L__BB9_184;
	setp.lt.s32 	%p73, %r311, %r631;
	mov.u32 	%r639, %r631;
	mov.u64 	%rd323, %rd315;
	@%p73 bra 	$L__BB9_184;
	setp.lt.s64 	%p74, %rd315, %rd171;
	selp.b32 	%r639, %r631, %r311, %p74;
	min.s64 	%rd323, %rd315, %rd171;
$L__BB9_184:
	setp.ne.s32 	%p75, %r230, 0;
	@%p75 bra 	$L__BB9_186;
	shr.u32 	%r331, %r112, 1;
	and.b32  	%r332, %r331, 496;
	mov.u32 	%r333, _ZN6thrust24THRUST_300001_SM_1000_NS8cuda_cub4core6detail5shmemE;
	add.s32 	%r334, %r333, %r332;
	st.shared.u32 	[%r334+8], %r639;
	st.shared.u64 	[%r334+16], %rd323;
$L__BB9_186:
	bar.sync 	0;
	setp.ne.s32 	%p76, %r112, 0;
	@%p76 bra 	$L__BB9_208;
	ld.shared.u32 	%r181, [_ZN6thrust24THRUST_300001_SM_1000_NS8cuda_cub4core6detail5shmemE+24];
	ld.shared.u64 	%rd174, [_ZN6thrust24THRUST_300001_SM_1000_NS8cuda_cub4core6detail5shmemE+32];
	setp.lt.s32 	%p77, %r639, %r181;
	mov.u32 	%r633, %r181;
	mov.u64 	%rd317, %rd174;
	@%p77 bra 	$L__BB9_190;
	setp.lt.s32 	%p78, %r181, %r639;
	mov.u32 	%r633, %r639;
	mov.u64 	%rd317, %rd323;
	@%p78 bra 	$L__BB9_190;
	setp.lt.s64 	%p79, %rd323, %rd174;
	selp.b32 	%r633, %r639, %r181, %p79;
	min.s64 	%rd317, %rd323, %rd174;
$L__BB9_190:
	ld.shared.u32 	%r184, [_ZN6thrust24THRUST_300001_SM_1000_NS8cuda_cub4core6detail5shmemE+40];
	ld.shared.u64 	%rd177, [_ZN6thrust24THRUST_300001_SM_1000_NS8cuda_cub4core6detail5shmemE+48];
	setp.lt.s32 	%p80, %r633, %r184;
	mov.u32 	%r634, %r184;
	mov.u64 	%rd318, %rd177;
	@%p80 bra 	$L__BB9_193;
	setp.lt.s32 	%p81, %r184, %r633;
	mov.u32 	%r634, %r633;
	mov.u64 	%rd318, %rd317;
	@%p81 bra 	$L__BB9_193;
	setp.lt.s64 	%p82, %rd317, %rd177;
	selp.b32 	%r634, %r633, %r184, %p82;
	min.s64 	%rd318, %rd317, %rd177;
$L__BB9_193:
	ld.shared.u32 	%r187, [_ZN6thrust24THRUST_300001_SM_1000_NS8cuda_cub4core6detail5shmemE+56];
	ld.shared.u64 	%rd180, [_ZN6thrust24THRUST_300001_SM_1000_NS8cuda_cub4core6detail5shmemE+64];
	setp.lt.s32 	%p83, %r634, %r187;
	mov.u32 	%r635, %r187;
	mov.u64 	%rd319, %rd180;
	@%p83 bra 	$L__BB9_196;
	setp.lt.s32 	%p84, %r187, %r634;
	mov.u32 	%r635, %r634;
	mov.u64 	%rd319, %rd318;
	@%p84 bra 	$L__BB9_196;
	setp.lt.s64 	%p85, %rd318, %rd180;
	selp.b32 	%r635, %r634, %r187, %p85;
	min.s64 	%rd319, %rd318, %rd180;
$L__BB9_196:
	ld.shared.u32 	%r190, [_ZN6thrust24THRUST_300001_SM_1000_NS8cuda_cub4core6detail5shmemE+72];
	ld.shared.u64 	%rd183, [_ZN6thrust24THRUST_300001_SM_1000_NS8cuda_cub4core6detail5shmemE+80];
	setp.lt.s32 	%p86, %r635, %r190;
	mov.u32 	%r636, %r190;
	mov.u64 	%rd320, %rd183;
	@%p86 bra 	$L__BB9_199;
	setp.lt.s32 	%p87, %r190, %r635;
	mov.u32 	%r636, %r635;
	mov.u64 	%rd320, %rd319;
	@%p87 bra 	$L__BB9_199;
	setp.lt.s64 	%p88, %rd319, %rd183;
	selp.b32 	%r636, %r635, %r190, %p88;
	min.s64 	%rd320, %rd319, %rd183;
$L__BB9_199:
	ld.shared.u32 	%r193, [_ZN6thrust24THRUST_300001_SM_1000_NS8cuda_cub4core6detail5shmemE+88];
	ld.shared.u64 	%rd186, [_ZN6thrust24THRUST_300001_SM_1000_NS8cuda_cub4core6detail5shmemE+96];
	setp.lt.s32 	%p89, %r636, %r193;
	mov.u32 	%r637, %r193;
	mov.u64 	%rd321, %rd186;
	@%p89 bra 	$L__BB9_202;
	setp.lt.s32 	%p90, %r193, %r636;
	mov.u32 	%r637, %r636;
	mov.u64 	%rd321, %rd320;
	@%p90 bra 	$L__BB9_202;
	setp.lt.s64 	%p91, %rd320, %rd186;
	selp.b32 	%r637, %r636, %r193, %p91;
	min.s64 	%rd321, %rd320, %rd186;
$L__BB9_202:
	ld.shared.u32 	%r196, [_ZN6thrust24THRUST_300001_SM_1000_NS8cuda_cub4core6detail5shmemE+104];
	ld.shared.u64 	%rd189, [_ZN6thrust24THRUST_300001_SM_1000_NS8cuda_cub4core6detail5shmemE+112];
	setp.lt.s32 	%p92, %r637, %r196;
	mov.u32 	%r638, %r196;
	mov.u64 	%rd322, %rd189;
	@%p92 bra 	$L__BB9_205;
	setp.lt.s32 	%p93, %r196, %r637;
	mov.u32 	%r638, %r637;
	mov.u64 	%rd322, %rd321;
	@%p93 bra 	$L__BB9_205;
	setp.lt.s64 	%p94, %rd321, %rd189;
	selp.b32 	%r638, %r637, %r196, %p94;
	min.s64 	%rd322, %rd321, %rd189;
$L__BB9_205:
	ld.shared.u32 	%r199, [_ZN6thrust24THRUST_300001_SM_1000_NS8cuda_cub4core6detail5shmemE+120];
	ld.shared.u64 	%rd192, [_ZN6thrust24THRUST_300001_SM_1000_NS8cuda_cub4core6detail5shmemE+128];
	setp.lt.s32 	%p95, %r638, %r199;
	mov.u32 	%r639, %r199;
	mov.u64 	%rd323, %rd192;
	@%p95 bra 	$L__BB9_208;
	setp.lt.s32 	%p96, %r199, %r638;
	mov.u32 	%r639, %r638;
	mov.u64 	%rd323, %rd322;
	@%p96 bra 	$L__BB9_208;
	setp.lt.s64 	%p97, %rd322, %rd192;
	selp.b32 	%r639, %r638, %r199, %p97;
	min.s64 	%rd323, %rd322, %rd192;
$L__BB9_208:
	mov.u32 	%r567, %tid.x;
	setp.ne.s32 	%p214, %r567, 0;
	@%p214 bra 	$L__BB9_210;
	ld.param.u64 	%rd254, [_ZN6thrust24THRUST_300001_SM_1000_NS8cuda_cub4core6detail13_kernel_agentINS1_8__reduce11ReduceAgentINS0_12zip_iteratorIN4cuda3std3__45tupleIJNS0_10device_ptrIiEENS0_17counting_iteratorIlNS0_11use_defaultESF_SF_EEEEEEEPNSB_IJilEEESJ_lNS1_9__extrema9arg_max_fIilNSA_4lessIiEEEEEEJSI_SK_lN3cub18CUB_300001_SM_100013GridEvenShareIlEENSS_9GridQueueIyEESP_EEEvDpT0__param_1];
	cvta.to.global.u64 	%rd251, %rd254;
	mul.wide.u32 	%rd252, %r1, 16;
	add.s64 	%rd253, %rd251, %rd252;
	st.global.u32 	[%rd253], %r639;
	st.global.u64 	[%rd253+8], %rd323;
$L__BB9_210:
	ret;

}
	// .globl	_ZN6thrust24THRUST_300001_SM_1000_NS8cuda_cub4core6detail13_kernel_agentINS1_8__reduce10DrainAgentIlEEJN3cub18CUB_300001_SM_10009GridQueueIyEElEEEvDpT0_
.visible .entry _ZN6thrust24THRUST_300001_SM_1000_NS8cuda_cub4core6detail13_kernel_agentINS1_8__reduce10DrainAgentIlEEJN3cub18CUB_300001_SM_10009GridQueueIyEElEEEvDpT0_(
	.param .align 8 .b8 _ZN6thrust24THRUST_300001_SM_1000_NS8cuda_cub4core6detail13_kernel_agentINS1_8__reduce10DrainAgentIlEEJN3cub18CUB_300001_SM_10009GridQueueIyEElEEEvDpT0__param_0[8],
	.param .u64 _ZN6thrust24THRUST_300001_SM_1000_NS8cuda_cub4core6detail13_kernel_agentINS1_8__reduce10DrainAgentIlEEJN3cub18CUB_300001_SM_10009GridQueueIyEElEEEvDpT0__param_1
)
.maxntid 1
{
	.reg .b64 	%rd<5>;

	ld.param.u64 	%rd1, [_ZN6thrust24THRUST_300001_SM_1000_NS8cuda_cub4core6detail13_kernel_agentINS1_8__reduce10DrainAgentIlEEJN3cub18CUB_300001_SM_10009GridQueueIyEElEEEvDpT0__param_0];
	ld.param.u64 	%rd2, [_ZN6thrust24THRUST_300001_SM_1000_NS8cuda_cub4core6detail13_kernel_agentINS1_8__reduce10DrainAgentIlEEJN3cub18CUB_300001_SM_10009GridQueueIyEElEEEvDpT0__param_1];
	cvta.to.global.u64 	%rd3, %rd1;
	st.global.u64 	[%rd3], %rd2;
	mov.b64 	%rd4, 0;
	st.global.u64 	[%rd3+8], %rd4;
	ret;

}
	// .globl	_ZN6thrust24THRUST_300001_SM_1000_NS8cuda_cub4core6detail13_kernel_agentINS1_8__reduce11ReduceAgentIPN4cuda3std3__45tupleIJilEEESC_SB_lNS1_9__extrema9arg_max_fIilNS9_4lessIiEEEEEEJSC_SC_iSH_EEEvDpT0_
.visible .entry _ZN6thrust24THRUST_300001_SM_1000_NS8cuda_cub4core6detail13_kernel_agentINS1_8__reduce11ReduceAgentIPN4cuda3std3__45tupleIJilEEESC_SB_lNS1_9__extrema9arg_max_fIilNS9_4lessIiEEEEEEJSC_SC_iSH_EEEvDpT0_(
	.param .u64 .ptr .align 1 _ZN6thrust24THRUST_300001_SM_1000_NS8cuda_cub4core6detail13_kernel_agentINS1_8__reduce11ReduceAgentIPN4cuda3std3__45tupleIJilEEESC_SB_lNS1_9__extrema9arg_max_fIilNS9_4lessIiEEEEEEJSC_SC_iSH_EEEvDpT0__param_0,
	.param .u64 .ptr .align 1 _ZN6thrust24THRUST_300001_SM_1000_NS8cuda_cub4core6detail13_kernel_agentINS1_8__reduce11ReduceAgentIPN4cuda3std3__45tupleIJilEEESC_SB_lNS1_9__extrema9arg_max_fIilNS9_4lessIiEEEEEEJSC_SC_iSH_EEEvDpT0__param_1,
	.param .u32 _ZN6thrust24THRUST_300001_SM_1000_NS8cuda_cub4core6detail13_kernel_agentINS1_8__reduce11ReduceAgentIPN4cuda3std3__45tupleIJilEEESC_SB_lNS1_9__extrema9arg_max_fIilNS9_4lessIiEEEEEEJSC_SC_iSH_EEEvDpT0__param_2,
	.param .align 1 .b8 _ZN6thrust24THRUST_300001_SM_1000_NS8cuda_cub4core6detail13_kernel_agentINS1_8__reduce11ReduceAgentIPN4cuda3std3__45tupleIJilEEESC_SB_lNS1_9__extrema9arg_max_fIilNS9_4lessIiEEEEEEJSC_SC_iSH_EEEvDpT0__param_3[1]
)
.maxntid 256
{
	.reg .pred 	%p<264>;
	.reg .b32 	%r<666>;
	.reg .b64 	%rd<487>;

	ld.param.u32 	%r239, [_ZN6thrust24THRUST_300001_SM_1000_NS8cuda_cub4core6detail13_kernel_agentINS1_8__reduce11ReduceAgentIPN4cuda3std3__45tupleIJilEEESC_SB_lNS1_9__extrema9arg_max_fIilNS9_4lessIiEEEEEEJSC_SC_iSH_EEEvDpT0__param_2];
	cvt.s64.s32 	%rd1, %r239;
	setp.eq.s32 	%p1, %r239, 0;
	@%p1 bra 	$L__BB11_234;
	setp.gt.s32 	%p2, %r239, 1279;
	@%p2 bra 	$L__BB11_121;
	mov.u32 	%r1, %tid.x;
	setp.ge.s32 	%p147, %r1, %r239;
	mov.b32 	%r593, 0;
	mov.b64 	%rd410, 0;
	mov.u32 	%r585, %r1;
	@%p147 bra 	$L__BB11_4;
	ld.param.u64 	%rd396, [_ZN6thrust24THRUST_300001_SM_1000_NS8cuda_cub4core6detail13_kernel_agentINS1_8__reduce11ReduceAgentIPN4cuda3std3__45tupleIJilEEESC_SB_lNS1_9__extrema9arg_max_fIilNS9_4lessIiEEEEEEJSC_SC_iSH_EEEvDpT0__param_0];
	mul.wide.u32 	%rd366, %r1, 16;
	add.s64 	%rd363, %rd396, %rd366;
	// begin inline asm
	ld.global.nc.u64 %rd362, [%rd363];
	// end inline asm
	add.s64 	%rd365, %rd363, 8;
	// begin inline asm
	ld.global.nc.u64 %rd410, [%rd365];
	// end inline asm
	cvt.u32.u64 	%r593, %rd362;
	add.s32 	%r585, %r1, 256;
$L__BB11_4:
	setp.ge.s32 	%p148, %r585, %r239;
	@%p148 bra 	$L__BB11_25;
	not.b32 	%r355, %r585;
	add.s32 	%r6, %r239, %r355;
	and.b32  	%r356, %r6, 768;
	setp.eq.s32 	%p149, %r356, 768;
	@%p149 bra 	$L__BB11_11;
	ld.param.u64 	%rd397, [_ZN6thrust24THRUST_300001_SM_1000_NS8cuda_cub4core6detail13_kernel_agentINS1_8__reduce11ReduceAgentIPN4cuda3std3__45tupleIJilEEESC_SB_lNS1_9__extrema9arg_max_fIilNS9_4lessIiEEEEEEJSC_SC_iSH_EEEvDpT0__param_0];
	mul.wide.u32 	%rd368, %r585, 16;
	add.s64 	%rd401, %rd397, %rd368;
	shr.u32 	%r357, %r6, 8;
	add.s32 	%r358, %r357, 1;
	and.b32  	%r359, %r358, 3;
	neg.s32 	%r581, %r359;
$L__BB11_7:
	.pragma "nounroll";
	mov.u64 	%rd6, %rd410;
	mov.u32 	%r10, %r593;
	// begin inline asm
	ld.global.nc.u64 %rd369, [%rd401];
	// end inline asm
	add.s64 	%rd372, %rd401, 8;
	// begin inline asm
	ld.global.nc.u64 %rd371, [%rd372];
	// end inline asm
	cvt.u32.u64 	%r11, %rd369;
	setp.lt.s32 	%p150, %r10, %r11;
	mov.u64 	%rd410, %rd371;
	mov.u32 	%r593, %r11;
	@%p150 bra 	$L__BB11_10;
	setp.lt.s32 	%p151, %r11, %r10;
	mov.u64 	%rd410, %rd6;
	mov.u32 	%r593, %r10;
	@%p151 bra 	$L__BB11_10;
	setp.lt.s64 	%p152, %rd6, %rd371;
	min.s64 	%rd410, %rd6, %rd371;
	selp.b32 	%r593, %r10, %r11, %p152;
$L__BB11_10:
	add.s32 	%r585, %r585, 256;
	add.s64 	%rd401, %rd401, 4096;
	add.s32 	%r581, %r581, 1;
	setp.ne.s32 	%p153, %r581, 0;
	@%p153 bra 	$L__BB11_7;
$L__BB11_11:
	setp.lt.u32 	%p154, %r6, 768;
	@%p154 bra 	$L__BB11_25;
$L__BB11_12:
	ld.param.u64 	%rd398, [_ZN6thrust24THRUST_300001_SM_1000_NS8cuda_cub4core6detail13_kernel_agentINS1_8__reduce11ReduceAgentIPN4cuda3std3__45tupleIJilEEESC_SB_lNS1_9__extrema9arg_max_fIilNS9_4lessIiEEEEEEJSC_SC_iSH_EEEvDpT0__param_0];
	mul.wide.s32 	%rd377, %r585, 16;
	add.s64 	%rd374, %rd398, %rd377;
	// begin inline asm
	ld.global.nc.u64 %rd373, [%rd374];
	// end inline asm
	add.s64 	%rd376, %rd374, 8;
	// begin inline asm
	ld.global.nc.u64 %rd375, [%rd376];
	// end inline asm
	cvt.u32.u64 	%r21, %rd373;
	setp.lt.s32 	%p155, %r593, %r21;
	mov.u64 	%rd407, %rd375;
	mov.u32 	%r590, %r21;
	@%p155 bra 	$L__BB11_15;
	setp.lt.s32 	%p156, %r21, %r593;
	mov.u64 	%rd407, %rd410;
	mov.u32 	%r590, %r593;
	@%p156 bra 	$L__BB11_15;
	setp.lt.s64 	%p157, %rd410, %rd375;
	min.s64 	%rd407, %rd410, %rd375;
	selp.b32 	%r590, %r593, %r21, %p157;
$L__BB11_15:
	add.s64 	%rd379, %rd374, 4096;
	// begin inline asm
	ld.global.nc.u64 %rd378, [%rd379];
	// end inline asm
	add.s64 	%rd381, %rd374, 4104;
	// begin inline asm
	ld.global.nc.u64 %rd380, [%rd381];
	// end inline asm
	cvt.u32.u64 	%r24, %rd378;
	setp.lt.s32 	%p158, %r590, %r24;
	mov.u64 	%rd408, %rd380;
	mov.u32 	%r591, %r24;
	@%p158 bra 	$L__BB11_18;
	setp.lt.s32 	%p159, %r24, %r590;
	mov.u64 	%rd408, %rd407;
	mov.u32 	%r591, %r590;
	@%p159 bra 	$L__BB11_18;
	setp.lt.s64 	%p160, %rd407, %rd380;
	min.s64 	%rd408, %rd407, %rd380;
	selp.b32 	%r591, %r590, %r24, %p160;
$L__BB11_18:
	add.s64 	%rd383, %rd374, 8192;
	// begin inline asm
	ld.global.nc.u64 %rd382, [%rd383];
	// end inline asm
	add.s64 	%rd385, %rd374, 8200;
	// begin inline asm
	ld.global.nc.u64 %rd384, [%rd385];
	// end inline asm
	cvt.u32.u64 	%r27, %rd382;
	setp.lt.s32 	%p161, %r591, %r27;
	mov.u64 	%rd409, %rd384;
	mov.u32 	%r592, %r27;
	@%p161 bra 	$L__BB11_21;
	setp.lt.s32 	%p162, %r27, %r591;
	mov.u64 	%rd409, %rd408;
	mov.u32 	%r592, %r591;
	@%p162 bra 	$L__BB11_21;
	setp.lt.s64 	%p163, %rd408, %rd384;
	min.s64 	%rd409, %rd408, %rd384;
	selp.b32 	%r592, %r591, %r27, %p163;
$L__BB11_21:
	add.s64 	%rd387, %rd374, 12288;
	// begin inline asm
	ld.global.nc.u64 %rd386, [%rd387];
	// end inline asm
	add.s64 	%rd389, %rd374, 12296;
	// begin inline asm
	ld.global.nc.u64 %rd388, [%rd389];
	// end inline asm
	cvt.u32.u64 	%r30, %rd386;
	setp.lt.s32 	%p164, %r592, %r30;
	mov.u64 	%rd410, %rd388;
	mov.u32 	%r593, %r30;
	@%p164 bra 	$L__BB11_24;
	setp.lt.s32 	%p165, %r30, %r592;
	mov.u64 	%rd410, %rd409;
	mov.u32 	%r593, %r592;
	@%p165 bra 	$L__BB11_24;
	setp.lt.s64 	%p166, %rd409, %rd388;
	min.s64 	%rd410, %rd409, %rd388;
	selp.b32 	%r593, %r592, %r30, %p166;
$L__BB11_24:
	add.s32 	%r585, %r585, 1024;
	setp.lt.s32 	%p167, %r585, %r239;
	@%p167 bra 	$L__BB11_12;
$L__BB11_25:
	setp.lt.s32 	%p168, %r239, 256;
	@%p168 bra 	$L__BB11_70;
	// begin inline asm
	mov.u32 %r473, %laneid;
	// end inline asm
	mov.b32 	%r491, 1;
	mov.b32 	%r492, 31;
	mov.b32 	%r493, -1;
	// begin inline asm
	shfl.sync.down.b32 %r474, %r593, %r491, %r492, %r493;
	// end inline asm
	// begin inline asm
	shfl.sync.down.b32 %r479, %r480, %r491, %r492, %r493;
	// end inline asm
	mov.b64 	{%r485, %r490}, %rd410;
	// begin inline asm
	shfl.sync.down.b32 %r484, %r485, %r491, %r492, %r493;
	// end inline asm
	// begin inline asm
	shfl.sync.down.b32 %r489, %r490, %r491, %r492, %r493;
	// end inline asm
	mov.b64 	%rd28, {%r484, %r489};
	setp.gt.s32 	%p220, %r473, 30;
	mov.u64 	%rd412, %rd410;
	mov.u32 	%r595, %r593;
	@%p220 bra 	$L__BB11_30;
	setp.lt.s32 	%p221, %r593, %r474;
	mov.u64 	%rd412, %rd28;
	mov.u32 	%r595, %r474;
	@%p221 bra 	$L__BB11_30;
	setp.lt.s32 	%p222, %r474, %r593;
	mov.u64 	%rd412, %rd410;
	mov.u32 	%r595, %r593;
	@%p222 bra 	$L__BB11_30;
	setp.lt.s64 	%p223, %rd410, %rd28;
	min.s64 	%rd412, %rd410, %rd28;
	selp.b32 	%r595, %r593, %r474, %p223;
$L__BB11_30:
	mov.b32 	%r511, 2;
	mov.b32 	%r512, 31;
	mov.b32 	%r513, -1;
	// begin inline asm
	shfl.sync.down.b32 %r494, %r595, %r511, %r512, %r513;
	// end inline asm
	// begin inline asm
	shfl.sync.down.b32 %r499, %r500, %r511, %r512, %r513;
	// end inline asm
	mov.b64 	{%r505, %r510}, %rd412;
	// begin inline asm
	shfl.sync.down.b32 %r504, %r505, %r511, %r512, %r513;
	// end inline asm
	// begin inline asm
	shfl.sync.down.b32 %r509, %r510, %r511, %r512, %r513;
	// end inline asm
	mov.b64 	%rd31, {%r504, %r509};
	setp.gt.s32 	%p224, %r473, 29;
	mov.u64 	%rd413, %rd412;
	mov.u32 	%r596, %r595;
	@%p224 bra 	$L__BB11_34;
	setp.lt.s32 	%p225, %r595, %r494;
	mov.u64 	%rd413, %rd31;
	mov.u32 	%r596, %r494;
	@%p225 bra 	$L__BB11_34;
	setp.lt.s32 	%p226, %r494, %r595;
	mov.u64 	%rd413, %rd412;
	mov.u32 	%r596, %r595;
	@%p226 bra 	$L__BB11_34;
	setp.lt.s64 	%p227, %rd412, %rd31;
	min.s64 	%rd413, %rd412, %rd31;
	selp.b32 	%r596, %r595, %r494, %p227;
$L__BB11_34:
	mov.b32 	%r531, 4;
	mov.b32 	%r532, 31;
	mov.b32 	%r533, -1;
	// begin inline asm
	shfl.sync.down.b32 %r514, %r596, %r531, %r532, %r533;
	// end inline asm
	// begin inline asm
	shfl.sync.down.b32 %r519, %r520, %r531, %r532, %r533;
	// end inline asm
	mov.b64 	{%r525, %r530}, %rd413;
	// begin inline asm
	shfl.sync.down.b32 %r524, %r525, %r531, %r532, %r533;
	// end inline asm
	// begin inline asm
	shfl.sync.down.b32 %r529, %r530, %r531, %r532, %r533;
	// end inline asm
	mov.b64 	%rd34, {%r524, %r529};
	setp.gt.s32 	%p228, %r473, 27;
	mov.u64 	%rd414, %rd413;
	mov.u32 	%r597, %r596;
	@%p228 bra 	$L__BB11_38;
	setp.lt.s32 	%p229, %r596, %r514;
	mov.u64 	%rd414, %rd34;
	mov.u32 	%r597, %r514;
	@%p229 bra 	$L__BB11_38;
	setp.lt.s32 	%p230, %r514, %r596;
	mov.u64 	%rd414, %rd413;
	mov.u32 	%r597, %r596;
	@%p230 bra 	$L__BB11_38;
	setp.lt.s64 	%p231, %rd413, %rd34;
	min.s64 	%rd414, %rd413, %rd34;
	selp.b32 	%r597, %r596, %r514, %p231;
$L__BB11_38:
	mov.b32 	%r551, 8;
	mov.b32 	%r552, 31;
	mov.b32 	%r553, -1;
	// begin inline asm
	shfl.sync.down.b32 %r534, %r597, %r551, %r552, %r553;
	// end inline asm
	// begin inline asm
	shfl.sync.down.b32 %r539, %r540, %r551, %r552, %r553;
	// end inline asm
	mov.b64 	{%r545, %r550}, %rd414;
	// begin inline asm
	shfl.sync.down.b32 %r544, %r545, %r551, %r552, %r553;
	// end inline asm
	// begin inline asm
	shfl.sync.down.b32 %r549, %r550, %r551, %r552, %r553;
	// end inline asm
	mov.b64 	%rd37, {%r544, %r549};
	setp.gt.s32 	%p232, %r473, 23;
	mov.u64 	%rd415, %rd414;
	mov.u32 	%r598, %r597;
	@%p232 bra 	$L__BB11_42;
	setp.lt.s32 	%p233, %r597, %r534;
	mov.u64 	%rd415, %rd37;
	mov.u32 	%r598, %r534;
	@%p233 bra 	$L__BB11_42;
	setp.lt.s32 	%p234, %r534, %r597;
	mov.u64 	%rd415, %rd414;
	mov.u32 	%r598, %r597;
	@%p234 bra 	$L__BB11_42;
	setp.lt.s64 	%p235, %rd414, %rd37;
	min.s64 	%rd415, %rd414, %rd37;
	selp.b32 	%r598, %r597, %r534, %p235;
$L__BB11_42:
	mov.b32 	%r571, 16;
	mov.b32 	%r572, 31;
	mov.b32 	%r573, -1;
	// begin inline asm
	shfl.sync.down.b32 %r554, %r598, %r571, %r572, %r573;
	// end inline asm
	// begin inline asm
	shfl.sync.down.b32 %r559, %r560, %r571, %r572, %r573;
	// end inline asm
	mov.b64 	{%r565, %r570}, %rd415;
	// begin inline asm
	shfl.sync.down.b32 %r564, %r565, %r571, %r572, %r573;
	// end inline asm
	// begin inline asm
	shfl.sync.down.b32 %r569, %r570, %r571, %r572, %r573;
	// end inline asm
	mov.b64 	%rd40, {%r564, %r569};
	setp.gt.s32 	%p236, %r473, 15;
	mov.u64 	%rd486, %rd415;
	mov.u32 	%r665, %r598;
	@%p236 bra 	$L__BB11_46;
	setp.lt.s32 	%p237, %r598, %r554;
	mov.u64 	%rd486, %rd40;
	mov.u32 	%r665, %r554;
	@%p237 bra 	$L__BB11_46;
	setp.lt.s32 	%p238, %r554, %r598;
	mov.u64 	%rd486, %rd415;
	mov.u32 	%r665, %r598;
	@%p238 bra 	$L__BB11_46;
	setp.lt.s64 	%p239, %rd415, %rd40;
	min.s64 	%rd486, %rd415, %rd40;
	selp.b32 	%r665, %r598, %r554, %p239;
$L__BB11_46:
	setp.ne.s32 	%p240, %r473, 0;
	@%p240 bra 	$L__BB11_48;
	shr.u32 	%r574, %r1, 1;
	and.b32  	%r575, %r574, 496;
	mov.u32 	%r576, _ZN6thrust24THRUST_300001_SM_1000_NS8cuda_cub4core6detail5shmemE;
	add.s32 	%r577, %r576, %r575;
	st.shared.u32 	[%r577+8], %r665;
	st.shared.u64 	[%r577+16], %rd486;
$L__BB11_48:
	bar.sync 	0;
	setp.ne.s32 	%p241, %r1, 0;
	@%p241 bra 	$L__BB11_232;
	ld.shared.u32 	%r51, [_ZN6thrust24THRUST_300001_SM_1000_NS8cuda_cub4core6detail5shmemE+24];
	ld.shared.u64 	%rd43, [_ZN6thrust24THRUST_300001_SM_1000_NS8cuda_cub4core6detail5shmemE+32];
	setp.lt.s32 	%p242, %r665, %r51;
	mov.u64 	%rd417, %rd43;
	mov.u32 	%r600, %r51;
	@%p242 bra 	$L__BB11_52;
	setp.lt.s32 	%p243, %r51, %r665;
	mov.u64 	%rd417, %rd486;
	mov.u32 	%r600, %r665;
	@%p243 bra 	$L__BB11_52;
	setp.lt.s64 	%p244, %rd486, %rd43;
	min.s64 	%rd417, %rd486, %rd43;
	selp.b32 	%r600, %r665, %r51, %p244;
$L__BB11_52:
	ld.shared.u32 	%r54, [_ZN6thrust24THRUST_300001_SM_1000_NS8cuda_cub4core6detail5shmemE+40];
	ld.shared.u64 	%rd46, [_ZN6thrust24THRUST_300001_SM_1000_NS8cuda_cub4core6detail5shmemE+48];
	setp.lt.s32 	%p245, %r600, %r54;
	mov.u64 	%rd418, %rd46;
	mov.u32 	%r601, %r54;
	@%p245 bra 	$L__BB11_55;
	setp.lt.s32 	%p246, %r54, %r600;
	mov.u64 	%rd418, %rd417;
	mov.u32 	%r601, %r600;
	@%p246 bra 	$L__BB11_55;
	setp.lt.s64 	%p247, %rd417, %rd46;
	min.s64 	%rd418, %rd417, %rd46;
	selp.b32 	%r601, %r600, %r54, %p247;
$L__BB11_55:
	ld.shared.u32 	%r57, [_ZN6thrust24THRUST_300001_SM_1000_NS8cuda_cub4core6detail5shmemE+56];
	ld.shared.u64 	%rd49, [_ZN6thrust24THRUST_300001_SM_1000_NS8cuda_cub4core6detail5shmemE+64];
	setp.lt.s32 	%p248, %r601, %r57;
	mov.u64 	%rd419, %rd49;
	mov.u32 	%r602, %r57;
	@%p248 bra 	$L__BB11_58;
	setp.lt.s32 	%p249, %r57, %r601;
	mov.u64 	%rd419, %rd418;
	mov.u32 	%r602, %r601;
	@%p249 bra 	$L__BB11_58;
	setp.lt.s64 	%p250, %rd418, %rd49;
	min.s64 	%rd419, %rd418, %rd49;
	selp.b32 	%r602, %r601, %r57, %p250;
$L__BB11_58:
	ld.shared.u32 	%r60, [_ZN6thrust24THRUST_300001_SM_1000_NS8cuda_cub4core6detail5shmemE+72];
	ld.shared.u64 	%rd52, [_ZN6thrust24THRUST_300001_SM_1000_NS8cuda_cub4core6detail5shmemE+80];
	setp.lt.s32 	%p251, %r602, %r60;
	mov.u64 	%rd420, %rd52;
	mov.u32 	%r603, %r60;
	@%p251 bra 	$L__BB11_61;
	setp.lt.s32 	%p252, %r60, %r602;
	mov.u64 	%rd420, %rd419;
	mov.u32 	%r603, %r602;
	@%p252 bra 	$L__BB11_61;
	setp.lt.s64 	%p253, %rd419, %rd52;
	min.s64 	%rd420, %rd419, %rd52;
	selp.b32 	%r603, %r602, %r60, %p253;
$L__BB11_61:
	ld.shared.u32 	%r63, [_ZN6thrust24THRUST_300001_SM_1000_NS8cuda_cub4core6detail5shmemE+88];
	ld.shared.u64 	%rd55, [_ZN6thrust24THRUST_300001_SM_1000_NS8cuda_cub4core6detail5shmemE+96];
	setp.lt.s32 	%p254, %r603, %r63;
	mov.u64 	%rd421, %rd55;
	mov.u32 	%r604, %r63;
	@%p254 bra 	$L__BB11_64;
	setp.lt.s32 	%p255, %r63, %r603;
	mov.u64 	%rd421, %rd420;
	mov.u32 	%r604, %r603;
	@%p255 bra 	$L__BB11_64;
	setp.lt.s64 	%p256, %rd420, %rd55;
	min.s64 	%rd421, %rd420, %rd55;
	selp.b32 	%r604, %r603, %r63, %p256;
$L__BB11_64:
	ld.shared.u32 	%r66, [_ZN6thrust24THRUST_300001_SM_1000_NS8cuda_cub4core6detail5shmemE+104];
	ld.shared.u64 	%rd58, [_ZN6thrust24THRUST_300001_SM_1000_NS8cuda_cub4core6detail5shmemE+112];
	setp.lt.s32 	%p257, %r604, %r66;
	mov.u64 	%rd422, %rd58;
	mov.u32 	%r605, %r66;
	@%p257 bra 	$L__BB11_67;
	setp.lt.s32 	%p258, %r66, %r604;
	mov.u64 	%rd422, %rd421;
	mov.u32 	%r605, %r604;
	@%p258 bra 	$L__BB11_67;
	setp.lt.s64 	%p259, %rd421, %rd58;
	min.s64 	%rd422, %rd421, %rd58;
	selp.b32 	%r605, %r604, %r66, %p259;
$L__BB11_67:
	ld.shared.u32 	%r69, [_ZN6thrust24THRUST_300001_SM_1000_NS8cuda_cub4core6detail5shmemE+120];
	ld.shared.u64 	%rd61, [_ZN6thrust24THRUST_300001_SM_1000_NS8cuda_cub4core6detail5shmemE+128];
	setp.lt.s32 	%p260, %r605, %r69;
	mov.u32 	%r665, %r69;
	mov.u64 	%rd486, %rd61;
	@%p260 bra 	$L__BB11_232;
	setp.lt.s32 	%p261, %r69, %r605;
	mov.u32 	%r665, %r605;
	mov.u64 	%rd486, %rd422;
	@%p261 bra 	$L__BB11_232;
	setp.lt.s64 	%p262, %rd422, %rd61;
	min.s64 	%rd486, %rd422, %rd61;
	selp.b32 	%r665, %r605, %r69, %p262;
	bra.uni 	$L__BB11_232;
$L__BB11_70:
	// begin inline asm
	mov.u32 %r360, %laneid;
	// end inline asm
	and.b32  	%r381, %r1, 992;
	add.s32 	%r382, %r381, 32;
	setp.gt.s32 	%p169, %r382, %r239;
	not.b32 	%r383, %r381;
	add.s32 	%r384, %r239, %r383;
	selp.b32 	%r379, %r384, 31, %p169;
	mov.b32 	%r378, 1;
	mov.b32 	%r380, -1;
	// begin inline asm
	shfl.sync.down.b32 %r361, %r593, %r378, %r379, %r380;
	// end inline asm
	// begin inline asm
	shfl.sync.down.b32 %r366, %r367, %r378, %r379, %r380;
	// end inline asm
	mov.b64 	{%r372, %r377}, %rd410;
	// begin inline asm
	shfl.sync.down.b32 %r371, %r372, %r378, %r379, %r380;
	// end inline asm
	// begin inline asm
	shfl.sync.down.b32 %r376, %r377, %r378, %r379, %r380;
	// end inline asm
	mov.b64 	%rd63, {%r371, %r376};
	setp.ge.s32 	%p170, %r360, %r379;
	mov.u64 	%rd423, %rd410;
	mov.u32 	%r606, %r593;
	@%p170 bra 	$L__BB11_74;
	setp.lt.s32 	%p171, %r593, %r361;
	mov.u64 	%rd423, %rd63;
	mov.u32 	%r606, %r361;
	@%p171 bra 	$L__BB11_74;
	setp.lt.s32 	%p172, %r361, %r593;
	mov.u64 	%rd423, %rd410;
	mov.u32 	%r606, %r593;
	@%p172 bra 	$L__BB11_74;
	setp.lt.s64 	%p173, %rd410, %rd63;
	min.s64 	%rd423, %rd410, %rd63;
	selp.b32 	%r606, %r593, %r361, %p173;
$L__BB11_74:
	mov.b32 	%r402, 2;
	mov.b32 	%r404, -1;
	// begin inline asm
	shfl.sync.down.b32 %r385, %r606, %r402, %r379, %r404;
	// end inline asm
	// begin inline asm
	shfl.sync.down.b32 %r390, %r391, %r402, %r379, %r404;
	// end inline asm
	mov.b64 	{%r396, %r401}, %rd423;
	// begin inline asm
	shfl.sync.down.b32 %r395, %r396, %r402, %r379, %r404;
	// end inline asm
	// begin inline asm
	shfl.sync.down.b32 %r400, %r401, %r402, %r379, %r404;
	// end inline asm
	mov.b64 	%rd66, {%r395, %r400};
	add.s32 	%r405, %r360, 2;
	setp.gt.s32 	%p174, %r405, %r379;
	mov.u64 	%rd424, %rd423;
	mov.u32 	%r607, %r606;
	@%p174 bra 	$L__BB11_78;
	setp.lt.s32 	%p175, %r606, %r385;
	mov.u64 	%rd424, %rd66;
	mov.u32 	%r607, %r385;
	@%p175 bra 	$L__BB11_78;
	setp.lt.s32 	%p176, %r385, %r606;
	mov.u64 	%rd424, %rd423;
	mov.u32 	%r607, %r606;
	@%p176 bra 	$L__BB11_78;
	setp.lt.s64 	%p177, %rd423, %rd66;
	min.s64 	%rd424, %rd423, %rd66;
	selp.b32 	%r607, %r606, %r385, %p177;
$L__BB11_78:
	mov.b32 	%r423, 4;
	mov.b32 	%r425, -1;
	// begin inline asm
	shfl.sync.down.b32 %r406, %r607, %r423, %r379, %r425;
	// end inline asm
	// begin inline asm
	shfl.sync.down.b32 %r411, %r412, %r423, %r379, %r425;
	// end inline asm
	mov.b64 	{%r417, %r422}, %rd424;
	// begin inline asm
	shfl.sync.down.b32 %r416, %r417, %r423, %r379, %r425;
	// end inline asm
	// begin inline asm
	shfl.sync.down.b32 %r421, %r422, %r423, %r379, %r425;
	// end inline asm
	mov.b64 	%rd69, {%r416, %r421};
	add.s32 	%r426, %r360, 4;
	setp.gt.s32 	%p178, %r426, %r379;
	mov.u32 	%r608, %r607;
	mov.u64 	%rd425, %rd424;
	@%p178 bra 	$L__BB11_82;
	setp.lt.s32 	%p179, %r607, %r406;
	mov.u32 	%r608, %r406;
	mov.u64 	%rd425, %rd69;
	@%p179 bra 	$L__BB11_82;
	setp.lt.s32 	%p180, %r406, %r607;
	mov.u32 	%r608, %r607;
	mov.u64 	%rd425, %rd424;
	@%p180 bra 	$L__BB11_82;
	setp.lt.s64 	%p181, %rd424, %rd69;
	selp.b32 	%r608, %r607, %r406, %p181;
	min.s64 	%rd425, %rd424, %rd69;
$L__BB11_82:
	mov.b32 	%r444, 8;
	mov.b32 	%r446, -1;
	// begin inline asm
	shfl.sync.down.b32 %r427, %r608, %r444, %r379, %r446;
	// end inline asm
	// begin inline asm
	shfl.sync.down.b32 %r432, %r433, %r444, %r379, %r446;
	// end inline asm
	mov.b64 	{%r438, %r443}, %rd425;
	// begin inline asm
	shfl.sync.down.b32 %r437, %r438, %r444, %r379, %r446;
	// end inline asm
	// begin inline asm
	shfl.sync.down.b32 %r442, %r443, %r444, %r379, %r446;
	// end inline asm
	mov.b64 	%rd72, {%r437, %r442};
	add.s32 	%r447, %r360, 8;
	setp.gt.s32 	%p182, %r447, %r379;
	mov.u32 	%r609, %r608;
	mov.u64 	%rd426, %rd425;
	@%p182 bra 	$L__BB11_86;
	setp.lt.s32 	%p183, %r608, %r427;
	mov.u32 	%r609, %r427;
	mov.u64 	%rd426, %rd72;
	@%p183 bra 	$L__BB11_86;
	setp.lt.s32 	%p184, %r427, %r608;
	mov.u32 	%r609, %r608;
	mov.u64 	%rd426, %rd425;
	@%p184 bra 	$L__BB11_86;
	setp.lt.s64 	%p185, %rd425, %rd72;
	selp.b32 	%r609, %r608, %r427, %p185;
	min.s64 	%rd426, %rd425, %rd72;
$L__BB11_86:
	mov.b32 	%r465, 16;
	mov.b32 	%r467, -1;
	// begin inline asm
	shfl.sync.down.b32 %r448, %r609, %r465, %r379, %r467;
	// end inline asm
	// begin inline asm
	shfl.sync.down.b32 %r453, %r454, %r465, %r379, %r467;
	// end inline asm
	mov.b64 	{%r459, %r464}, %rd426;
	// begin inline asm
	shfl.sync.down.b32 %r458, %r459, %r465, %r379, %r467;
	// end inline asm
	// begin inline asm
	shfl.sync.down.b32 %r463, %r464, %r465, %r379, %r467;
	// end inline asm
	mov.b64 	%rd75, {%r458, %r463};
	add.s32 	%r468, %r360, 16;
	setp.gt.s32 	%p186, %r468, %r379;
	mov.u32 	%r665, %r609;
	mov.u64 	%rd486, %rd426;
	@%p186 bra 	$L__BB11_90;
	setp.lt.s32 	%p187, %r609, %r448;
	mov.u32 	%r665, %r448;
	mov.u64 	%rd486, %rd75;
	@%p187 bra 	$L__BB11_90;
	setp.lt.s32 	%p188, %r448, %r609;
	mov.u32 	%r665, %r609;
	mov.u64 	%rd486, %rd426;
	@%p188 bra 	$L__BB11_90;
	setp.lt.s64 	%p189, %rd426, %rd75;
	selp.b32 	%r665, %r609, %r448, %p189;
	min.s64 	%rd486, %rd426, %rd75;
$L__BB11_90:
	setp.ne.s32 	%p190, %r360, 0;
	@%p190 bra 	$L__BB11_92;
	shr.u32 	%r469, %r1, 1;
	and.b32  	%r470, %r469, 496;
	mov.u32 	%r471, _ZN6thrust24THRUST_300001_SM_1000_NS8cuda_cub4core6detail5shmemE;
	add.s32 	%r472, %r471, %r470;
	st.shared.u32 	[%r472+8], %r665;
	st.shared.u64 	[%r472+16], %rd486;
$L__BB11_92:
	bar.sync 	0;
	setp.ne.s32 	%p191, %r1, 0;
	@%p191 bra 	$L__BB11_232;
	setp.lt.s32 	%p192, %r239, 33;
	mov.u32 	%r611, %r665;
	mov.u64 	%rd428, %rd486;
	@%p192 bra 	$L__BB11_97;
	ld.shared.u32 	%r88, [_ZN6thrust24THRUST_300001_SM_1000_NS8cuda_cub4core6detail5shmemE+24];
	ld.shared.u64 	%rd78, [_ZN6thrust24THRUST_300001_SM_1000_NS8cuda_cub4core6detail5shmemE+32];
	setp.lt.s32 	%p193, %r665, %r88;
	mov.u32 	%r611, %r88;
	mov.u64 	%rd428, %rd78;
	@%p193 bra 	$L__BB11_97;
	setp.lt.s32 	%p194, %r88, %r665;
	mov.u32 	%r611, %r665;
	mov.u64 	%rd428, %rd486;
	@%p194 bra 	$L__BB11_97;
	setp.lt.s64 	%p195, %rd486, %rd78;
	selp.b32 	%r611, %r665, %r88, %p195;
	min.s64 	%rd428, %rd486, %rd78;
$L__BB11_97:
	setp.lt.s32 	%p196, %r239, 65;
	mov.u32 	%r612, %r611;
	mov.u64 	%rd429, %rd428;
	@%p196 bra 	$L__BB11_101;
	ld.shared.u32 	%r91, [_ZN6thrust24THRUST_300001_SM_1000_NS8cuda_cub4core6detail5shmemE+40];
	ld.shared.u64 	%rd81, [_ZN6thrust24THRUST_300001_SM_1000_NS8cuda_cub4core6detail5shmemE+48];
	setp.lt.s32 	%p197, %r611, %r91;
	mov.u32 	%r612, %r91;
	mov.u64 	%rd429, %rd81;
	@%p197 bra 	$L__BB11_101;
	setp.lt.s32 	%p198, %r91, %r611;
	mov.u32 	%r612, %r611;
	mov.u64 	%rd429, %rd428;
	@%p198 bra 	$L__BB11_101;
	setp.lt.s64 	%p199, %rd428, %rd81;
	selp.b32 	%r612, %r611, %r91, %p199;
	min.s64 	%rd429, %rd428, %rd81;
$L__BB11_101:
	setp.lt.s32 	%p200, %r239, 97;
	mov.u32 	%r613, %r612;
	mov.u64 	%rd430, %rd429;
	@%p200 bra 	$L__BB11_105;
	ld.shared.u32 	%r94, [_ZN6thrust24THRUST_300001_SM_1000_NS8cuda_cub4core6detail5shmemE+56];
	ld.shared.u64 	%rd84, [_ZN6thrust24THRUST_300001_SM_1000_NS8cuda_cub4core6detail5shmemE+64];
	setp.lt.s32 	%p201, %r612, %r94;
	mov.u32 	%r613, %r94;
	mov.u64 	%rd430, %rd84;
	@%p201 bra 	$L__BB11_105;
	setp.lt.s32 	%p202, %r94, %r612;
	mov.u32 	%r613, %r612;
	mov.u64 	%rd430, %rd429;
	@%p202 bra 	$L__BB11_105;
	setp.lt.s64 	%p203, %rd429, %rd84;
	selp.b32 	%r613, %r612, %r94, %p203;
	min.s64 	%rd430, %rd429, %rd84;
$L__BB11_105:
	setp.lt.s32 	%p204, %r239, 129;
	mov.u32 	%r614, %r613;
	mov.u64 	%rd431, %rd430;
	@%p204 bra 	$L__BB11_109;
	ld.shared.u32 	%r97, [_ZN6thrust24THRUST_300001_SM_1000_NS8cuda_cub4core6detail5shmemE+72];
	ld.shared.u64 	%rd87, [_ZN6thrust24THRUST_300001_SM_1000_NS8cuda_cub4core6detail5shmemE+80];
	setp.lt.s32 	%p205, %r613, %r97;
	mov.u32 	%r614, %r97;
	mov.u64 	%rd431, %rd87;
	@%p205 bra 	$L__BB11_109;
	setp.lt.s32 	%p206, %r97, %r613;
	mov.u32 	%r614, %r613;
	mov.u64 	%rd431, %rd430;
	@%p206 bra 	$L__BB11_109;
	setp.lt.s64 	%p207, %rd430, %rd87;
	selp.b32 	%r614, %r613, %r97, %p207;
	min.s64 	%rd431, %rd430, %rd87;
$L__BB11_109:
	setp.lt.s32 	%p208, %r239, 161;
	mov.u32 	%r615, %r614;
	mov.u64 	%rd432, %rd431;
	@%p208 bra 	$L__BB11_113;
	ld.shared.u32 	%r100, [_ZN6thrust24THRUST_300001_SM_1000_NS8cuda_cub4core6detail5shmemE+88];
	ld.shared.u64 	%rd90, [_ZN6thrust24THRUST_300001_SM_1000_NS8cuda_cub4core6detail5shmemE+96];
	setp.lt.s32 	%p209, %r614, %r100;
	mov.u32 	%r615, %r100;
	mov.u64 	%rd432, %rd90;
	@%p209 bra 	$L__BB11_113;
	setp.lt.s32 	%p210, %r100, %r614;
	mov.u32 	%r615, %r614;
	mov.u64 	%rd432, %rd431;
	@%p210 bra 	$L__BB11_113;
	setp.lt.s64 	%p211, %rd431, %rd90;
	selp.b32 	%r615, %r614, %r100, %p211;
	min.s64 	%rd432, %rd431, %rd90;
$L__BB11_113:
	setp.lt.s32 	%p212, %r239, 193;
	mov.u32 	%r616, %r615;
	mov.u64 	%rd433, %rd432;
	@%p212 bra 	$L__BB11_117;
	ld.shared.u32 	%r103, [_ZN6thrust24THRUST_300001_SM_1000_NS8cuda_cub4core6detail5shmemE+104];
	ld.shared.u64 	%rd93, [_ZN6thrust24THRUST_300001_SM_1000_NS8cuda_cub4core6detail5shmemE+112];
	setp.lt.s32 	%p213, %r615, %r103;
	mov.u32 	%r616, %r103;
	mov.u64 	%rd433, %rd93;
	@%p213 bra 	$L__BB11_117;
	setp.lt.s32 	%p214, %r103, %r615;
	mov.u32 	%r616, %r615;
	mov.u64 	%rd433, %rd432;
	@%p214 bra 	$L__BB11_117;
	setp.lt.s64 	%p215, %rd432, %rd93;
	selp.b32 	%r616, %r615, %r103, %p215;
	min.s64 	%rd433, %rd432, %rd93;
$L__BB11_117:
	setp.lt.s32 	%p216, %r239, 225;
	mov.u32 	%r665, %r616;
	mov.u64 	%rd486, %rd433;
	@%p216 bra 	$L__BB11_232;
	ld.shared.u32 	%r106, [_ZN6thrust24THRUST_300001_SM_1000_NS8cuda_cub4core6detail5shmemE+120];
	ld.shared.u64 	%rd96, [_ZN6thrust24THRUST_300001_SM_1000_NS8cuda_cub4core6detail5shmemE+128];
	setp.lt.s32 	%p217, %r616, %r106;
	mov.u32 	%r665, %r106;
	mov.u64 	%rd486, %rd96;
	@%p217 bra 	$L__BB11_232;
	setp.lt.s32 	%p218, %r106, %r616;
	mov.u32 	%r665, %r616;
	mov.u64 	%rd486, %rd433;
	@%p218 bra 	$L__BB11_232;
	setp.lt.s64 	%p219, %rd433, %rd96;
	selp.b32 	%r665, %r616, %r106, %p219;
	min.s64 	%rd486, %rd433, %rd96;
	bra.uni 	$L__BB11_232;
$L__BB11_121:
	ld.param.u64 	%rd391, [_ZN6thrust24THRUST_300001_SM_1000_NS8cuda_cub4core6detail13_kernel_agentINS1_8__reduce11ReduceAgentIPN4cuda3std3__45tupleIJilEEESC_SB_lNS1_9__extrema9arg_max_fIilNS9_4lessIiEEEEEEJSC_SC_iSH_EEEvDpT0__param_0];
	mov.u32 	%r108, %tid.x;
	cvt.u64.u32 	%rd98, %r108;
	mul.wide.u32 	%rd258, %r108, 16;
	add.s64 	%rd239, %rd391, %rd258;
	// begin inline asm
	ld.global.nc.u64 %rd238, [%rd239];
	// end inline asm
	add.s64 	%rd241, %rd239, 8;
	// begin inline asm
	ld.global.nc.u64 %rd240, [%rd241];
	// end inline asm
	cvt.u32.u64 	%r109, %rd238;
	add.s64 	%rd243, %rd239, 4096;
	// begin inline asm
	ld.global.nc.u64 %rd242, [%rd243];
	// end inline asm
	add.s64 	%rd245, %rd239, 4104;
	// begin inline asm
	ld.global.nc.u64 %rd434, [%rd245];
	// end inline asm
	cvt.u32.u64 	%r617, %rd242;
	add.s64 	%rd247, %rd239, 8192;
	// begin inline asm
	ld.global.nc.u64 %rd246, [%rd247];
	// end inline asm
	add.s64 	%rd249, %rd239, 8200;
	// begin inline asm
	ld.global.nc.u64 %rd435, [%rd249];
	// end inline asm
	cvt.u32.u64 	%r618, %rd246;
	add.s64 	%rd251, %rd239, 12288;
	// begin inline asm
	ld.global.nc.u64 %rd250, [%rd251];
	// end inline asm
	add.s64 	%rd253, %rd239, 12296;
	// begin inline asm
	ld.global.nc.u64 %rd436, [%rd253];
	// end inline asm
	cvt.u32.u64 	%r619, %rd250;
	add.s64 	%rd255, %rd239, 16384;
	// begin inline asm
	ld.global.nc.u64 %rd254, [%rd255];
	// end inline asm
	add.s64 	%rd257, %rd239, 16392;
	// begin inline asm
	ld.global.nc.u64 %rd473, [%rd257];
	// end inline asm
	cvt.u32.u64 	%r652, %rd254;
	setp.lt.s32 	%p3, %r109, %r617;
	@%p3 bra 	$L__BB11_123;
	setp.lt.s32 	%p4, %r617, %r109;
	setp.lt.s64 	%p5, %rd240, %rd434;
	or.pred  	%p6, %p4, %p5;
	selp.b32 	%r617, %r109, %r617, %p6;
	selp.b64 	%rd434, %rd240, %rd434, %p6;
$L__BB11_123:
	setp.lt.s32 	%p7, %r617, %r618;
	@%p7 bra 	$L__BB11_125;
	setp.lt.s32 	%p8, %r618, %r617;
	setp.lt.s64 	%p9, %rd434, %rd435;
	or.pred  	%p10, %p8, %p9;
	selp.b32 	%r618, %r617, %r618, %p10;
	selp.b64 	%rd435, %rd434, %rd435, %p10;
$L__BB11_125:
	setp.lt.s32 	%p11, %r618, %r619;
	@%p11 bra 	$L__BB11_127;
	setp.lt.s32 	%p12, %r619, %r618;
	setp.lt.s64 	%p13, %rd435, %rd436;
	or.pred  	%p14, %p12, %p13;
	selp.b32 	%r619, %r618, %r619, %p14;
	selp.b64 	%rd436, %rd435, %rd436, %p14;
$L__BB11_127:
	setp.lt.s32 	%p15, %r619, %r652;
	@%p15 bra 	$L__BB11_129;
	setp.lt.s32 	%p16, %r652, %r619;
	setp.lt.s64 	%p17, %rd436, %rd473;
	or.pred  	%p18, %p16, %p17;
	selp.b32 	%r652, %r619, %r652, %p18;
	selp.b64 	%rd473, %rd436, %rd473, %p18;
$L__BB11_129:
	setp.lt.u32 	%p19, %r239, 2560;
	mov.b64 	%rd452, 1280;
	@%p19 bra 	$L__BB11_165;
	add.s64 	%rd262, %rd1, -2560;
	mul.hi.u64 	%rd263, %rd262, -3689348814741910323;
	shr.u64 	%rd112, %rd263, 10;
	setp.lt.u64 	%p20, %rd262, 1280;
	mov.b64 	%rd452, 1280;
	@%p20 bra 	$L__BB11_153;
	ld.param.u64 	%rd392, [_ZN6thrust24THRUST_300001_SM_1000_NS8cuda_cub4core6detail13_kernel_agentINS1_8__reduce11ReduceAgentIPN4cuda3std3__45tupleIJilEEESC_SB_lNS1_9__extrema9arg_max_fIilNS9_4lessIiEEEEEEJSC_SC_iSH_EEEvDpT0__param_0];
	add.s64 	%rd265, %rd112, 1;
	and.b64  	%rd438, %rd265, 36028797018963966;
	shl.b64 	%rd266, %rd98, 4;
	add.s64 	%rd267, %rd266, %rd392;
	add.s64 	%rd439, %rd267, 57352;
	mov.b64 	%rd452, 1280;
$L__BB11_132:
	add.s64 	%rd269, %rd439, -36872;
	// begin inline asm
	ld.global.nc.u64 %rd268, [%rd269];
	// end inline asm
	add.s64 	%rd271, %rd439, -36864;
	// begin inline asm
	ld.global.nc.u64 %rd442, [%rd271];
	// end inline asm
	cvt.u32.u64 	%r622, %rd268;
	add.s64 	%rd273, %rd439, -32776;
	// begin inline asm
	ld.global.nc.u64 %rd272, [%rd273];
	// end inline asm
	add.s64 	%rd275, %rd439, -32768;
	// begin inline asm
	ld.global.nc.u64 %rd443, [%rd275];
	// end inline asm
	cvt.u32.u64 	%r623, %rd272;
	add.s64 	%rd277, %rd439, -28680;
	// begin inline asm
	ld.global.nc.u64 %rd276, [%rd277];
	// end inline asm
	add.s64 	%rd279, %rd439, -28672;
	// begin inline asm
	ld.global.nc.u64 %rd444, [%rd279];
	// end inline asm
	cvt.u32.u64 	%r624, %rd276;
	add.s64 	%rd281, %rd439, -24584;
	// begin inline asm
	ld.global.nc.u64 %rd280, [%rd281];
	// end inline asm
	add.s64 	%rd283, %rd439, -24576;
	// begin inline asm
	ld.global.nc.u64 %rd445, [%rd283];
	// end inline asm
	cvt.u32.u64 	%r625, %rd280;
	add.s64 	%rd285, %rd439, -20488;
	// begin inline asm
	ld.global.nc.u64 %rd284, [%rd285];
	// end inline asm
	add.s64 	%rd287, %rd439, -20480;
	// begin inline asm
	ld.global.nc.u64 %rd446, [%rd287];
	// end inline asm
	cvt.u32.u64 	%r626, %rd284;
	setp.lt.s32 	%p21, %r652, %r622;
	@%p21 bra 	$L__BB11_134;
	setp.lt.s32 	%p22, %r622, %r652;
	setp.lt.s64 	%p23, %rd473, %rd442;
	or.pred  	%p24, %p22, %p23;
	selp.b32 	%r622, %r652, %r622, %p24;
	selp.b64 	%rd442, %rd473, %rd442, %p24;
$L__BB11_134:
	setp.lt.s32 	%p25, %r622, %r623;
	@%p25 bra 	$L__BB11_136;
	setp.lt.s32 	%p26, %r623, %r622;
	setp.lt.s64 	%p27, %rd442, %rd443;
	or.pred  	%p28, %p26, %p27;
	selp.b32 	%r623, %r622, %r623, %p28;
	selp.b64 	%rd443, %rd442, %rd443, %p28;
$L__BB11_136:
	setp.lt.s32 	%p29, %r623, %r624;
	@%p29 bra 	$L__BB11_138;
	setp.lt.s32 	%p30, %r624, %r623;
	setp.lt.s64 	%p31, %rd443, %rd444;
	or.pred  	%p32, %p30, %p31;
	selp.b32 	%r624, %r623, %r624, %p32;
	selp.b64 	%rd444, %rd443, %rd444, %p32;
$L__BB11_138:
	setp.lt.s32 	%p33, %r624, %r625;
	@%p33 bra 	$L__BB11_140;
	setp.lt.s32 	%p34, %r625, %r624;
	setp.lt.s64 	%p35, %rd444, %rd445;
	or.pred  	%p36, %p34, %p35;
	selp.b32 	%r625, %r624, %r625, %p36;
	selp.b64 	%rd445, %rd444, %rd445, %p36;
$L__BB11_140:
	setp.lt.s32 	%p37, %r625, %r626;
	@%p37 bra 	$L__BB11_142;
	setp.lt.s32 	%p38, %r626, %r625;
	setp.lt.s64 	%p39, %rd445, %rd446;
	or.pred  	%p40, %p38, %p39;
	selp.b32 	%r626, %r625, %r626, %p40;
	selp.b64 	%rd446, %rd445, %rd446, %p40;
$L__BB11_142:
	add.s64 	%rd289, %rd439, -16392;
	// begin inline asm
	ld.global.nc.u64 %rd288, [%rd289];
	// end inline asm
	add.s64 	%rd291, %rd439, -16384;
	// begin inline asm
	ld.global.nc.u64 %rd447, [%rd291];
	// end inline asm
	cvt.u32.u64 	%r627, %rd288;
	add.s64 	%rd293, %rd439, -12296;
	// begin inline asm
	ld.global.nc.u64 %rd292, [%rd293];
	// end inline asm
	add.s64 	%rd295, %rd439, -12288;
	// begin inline asm
	ld.global.nc.u64 %rd448, [%rd295];
	// end inline asm
	cvt.u32.u64 	%r628, %rd292;
	add.s64 	%rd297, %rd439, -8200;
	// begin inline asm
	ld.global.nc.u64 %rd296, [%rd297];
	// end inline asm
	add.s64 	%rd299, %rd439, -8192;
	// begin inline asm
	ld.global.nc.u64 %rd449, [%rd299];
	// end inline asm
	cvt.u32.u64 	%r629, %rd296;
	add.s64 	%rd301, %rd439, -4104;
	// begin inline asm
	ld.global.nc.u64 %rd300, [%rd301];
	// end inline asm
	add.s64 	%rd303, %rd439, -4096;
	// begin inline asm
	ld.global.nc.u64 %rd450, [%rd303];
	// end inline asm
	cvt.u32.u64 	%r630, %rd300;
	add.s64 	%rd305, %rd439, -8;
	// begin inline asm
	ld.global.nc.u64 %rd304, [%rd305];
	// end inline asm
	// begin inline asm
	ld.global.nc.u64 %rd473, [%rd439];
	// end inline asm
	cvt.u32.u64 	%r652, %rd304;
	setp.lt.s32 	%p41, %r626, %r627;
	@%p41 bra 	$L__BB11_144;
	setp.lt.s32 	%p42, %r627, %r626;
	setp.lt.s64 	%p43, %rd446, %rd447;
	or.pred  	%p44, %p42, %p43;
	selp.b32 	%r627, %r626, %r627, %p44;
	selp.b64 	%rd447, %rd446, %rd447, %p44;
$L__BB11_144:
	setp.lt.s32 	%p45, %r627, %r628;
	@%p45 bra 	$L__BB11_146;
	setp.lt.s32 	%p46, %r628, %r627;
	setp.lt.s64 	%p47, %rd447, %rd448;
	or.pred  	%p48, %p46, %p47;
	selp.b32 	%r628, %r627, %r628, %p48;
	selp.b64 	%rd448, %rd447, %rd448, %p48;
$L__BB11_146:
	setp.lt.s32 	%p49, %r628, %r629;
	@%p49 bra 	$L__BB11_148;
	setp.lt.s32 	%p50, %r629, %r628;
	setp.lt.s64 	%p51, %rd448, %rd449;
	or.pred  	%p52, %p50, %p51;
	selp.b32 	%r629, %r628, %r629, %p52;
	selp.b64 	%rd449, %rd448, %rd449, %p52;
$L__BB11_148:
	setp.lt.s32 	%p53, %r629, %r630;
	@%p53 bra 	$L__BB11_150;
	setp.lt.s32 	%p54, %r630, %r629;
	setp.lt.s64 	%p55, %rd449, %rd450;
	or.pred  	%p56, %p54, %p55;
	selp.b32 	%r630, %r629, %r630, %p56;
	selp.b64 	%rd450, %rd449, %rd450, %p56;
$L__BB11_150:
	setp.lt.s32 	%p57, %r630, %r652;
	@%p57 bra 	$L__BB11_152;
	setp.lt.s32 	%p58, %r652, %r630;
	setp.lt.s64 	%p59, %rd450, %rd473;
	or.pred  	%p60, %p58, %p59;
	selp.b32 	%r652, %r630, %r652, %p60;
	selp.b64 	%rd473, %rd450, %rd473, %p60;
$L__BB11_152:
	add.s64 	%rd452, %rd452, 2560;
	add.s64 	%rd439, %rd439, 40960;
	add.s64 	%rd438, %rd438, -2;
	setp.ne.s64 	%p61, %rd438, 0;
	@%p61 bra 	$L__BB11_132;
$L__BB11_153:
	and.b64  	%rd308, %rd112, 1;
	setp.eq.b64 	%p62, %rd308, 1;
	@%p62 bra 	$L__BB11_165;
	ld.param.u64 	%rd393, [_ZN6thrust24THRUST_300001_SM_1000_NS8cuda_cub4core6detail13_kernel_agentINS1_8__reduce11ReduceAgentIPN4cuda3std3__45tupleIJilEEESC_SB_lNS1_9__extrema9arg_max_fIilNS9_4lessIiEEEEEEJSC_SC_iSH_EEEvDpT0__param_0];
	shl.b64 	%rd329, %rd452, 4;
	add.s64 	%rd331, %rd393, %rd258;
	add.s64 	%rd310, %rd331, %rd329;
	// begin inline asm
	ld.global.nc.u64 %rd309, [%rd310];
	// end inline asm
	add.s64 	%rd312, %rd310, 8;
	// begin inline asm
	ld.global.nc.u64 %rd456, [%rd312];
	// end inline asm
	cvt.u32.u64 	%r634, %rd309;
	add.s64 	%rd314, %rd310, 4096;
	// begin inline asm
	ld.global.nc.u64 %rd313, [%rd314];
	// end inline asm
	add.s64 	%rd316, %rd310, 4104;
	// begin inline asm
	ld.global.nc.u64 %rd457, [%rd316];
	// end inline asm
	cvt.u32.u64 	%r635, %rd313;
	add.s64 	%rd318, %rd310, 8192;
	// begin inline asm
	ld.global.nc.u64 %rd317, [%rd318];
	// end inline asm
	add.s64 	%rd320, %rd310, 8200;
	// begin inline asm
	ld.global.nc.u64 %rd458, [%rd320];
	// end inline asm
	cvt.u32.u64 	%r636, %rd317;
	add.s64 	%rd322, %rd310, 12288;
	// begin inline asm
	ld.global.nc.u64 %rd321, [%rd322];
	// end inline asm
	add.s64 	%rd324, %rd310, 12296;
	// begin inline asm
	ld.global.nc.u64 %rd459, [%rd324];
	// end inline asm
	cvt.u32.u64 	%r637, %rd321;
	add.s64 	%rd326, %rd310, 16384;
	// begin inline asm
	ld.global.nc.u64 %rd325, [%rd326];
	// end inline asm
	add.s64 	%rd328, %rd310, 16392;
	// begin inline asm
	ld.global.nc.u64 %rd460, [%rd328];
	// end inline asm
	cvt.u32.u64 	%r638, %rd325;
	setp.lt.s32 	%p63, %r652, %r634;
	@%p63 bra 	$L__BB11_156;
	setp.lt.s32 	%p64, %r634, %r652;
	setp.lt.s64 	%p65, %rd473, %rd456;
	or.pred  	%p66, %p64, %p65;
	selp.b32 	%r634, %r652, %r634, %p66;
	selp.b64 	%rd456, %rd473, %rd456, %p66;
$L__BB11_156:
	setp.lt.s32 	%p67, %r634, %r635;
	@%p67 bra 	$L__BB11_158;
	setp.lt.s32 	%p68, %r635, %r634;
	setp.lt.s64 	%p69, %rd456, %rd457;
	or.pred  	%p70, %p68, %p69;
	selp.b32 	%r635, %r634, %r635, %p70;
	selp.b64 	%rd457, %rd456, %rd457, %p70;
$L__BB11_158:
	setp.lt.s32 	%p71, %r635, %r636;
	@%p71 bra 	$L__BB11_160;
	setp.lt.s32 	%p72, %r636, %r635;
	setp.lt.s64 	%p73, %rd457, %rd458;
	or.pred  	%p74, %p72, %p73;
	selp.b32 	%r636, %r635, %r636, %p74;
	selp.b64 	%rd458, %rd457, %rd458, %p74;
$L__BB11_160:
	setp.lt.s32 	%p75, %r636, %r637;
	@%p75 bra 	$L__BB11_162;
	setp.lt.s32 	%p76, %r637, %r636;
	setp.lt.s64 	%p77, %rd458, %rd459;
	or.pred  	%p78, %p76, %p77;
	selp.b32 	%r637, %r636, %r637, %p78;
	selp.b64 	%rd459, %rd458, %rd459, %p78;
$L__BB11_162:
	setp.lt.s32 	%p79, %r637, %r638;
	@%p79 bra 	$L__BB11_164;
	setp.lt.s32 	%p80, %r638, %r637;
	setp.lt.s64 	%p81, %rd459, %rd460;
	or.pred  	%p82, %p80, %p81;
	selp.b32 	%r638, %r637, %r638, %p82;
	selp.b64 	%rd460, %rd459, %rd460, %p82;
$L__BB11_164:
	add.s64 	%rd452, %rd452, 1280;
	mov.u64 	%rd473, %rd460;
	mov.u32 	%r652, %r638;
$L__BB11_165:
	cvt.s64.s32 	%rd332, %r239;
	setp.ge.s64 	%p83, %rd452, %rd332;
	@%p83 bra 	$L__BB11_188;
	cvt.u32.u64 	%r171, %rd452;
	sub.s32 	%r172, %r239, %r171;
	setp.ge.s32 	%p84, %r108, %r172;
	@%p84 bra 	$L__BB11_188;
	not.b32 	%r242, %r108;
	add.s32 	%r243, %r239, %r242;
	sub.s32 	%r173, %r243, %r171;
	and.b32  	%r244, %r173, 768;
	setp.eq.s32 	%p85, %r244, 768;
	mov.u32 	%r644, %r108;
	@%p85 bra 	$L__BB11_173;
	ld.param.u64 	%rd394, [_ZN6thrust24THRUST_300001_SM_1000_NS8cuda_cub4core6detail13_kernel_agentINS1_8__reduce11ReduceAgentIPN4cuda3std3__45tupleIJilEEESC_SB_lNS1_9__extrema9arg_max_fIilNS9_4lessIiEEEEEEJSC_SC_iSH_EEEvDpT0__param_0];
	cvt.u64.u32 	%rd334, %r108;
	add.s64 	%rd335, %rd452, %rd334;
	shl.b64 	%rd336, %rd335, 4;
	add.s64 	%rd463, %rd394, %rd336;
	shr.u32 	%r245, %r173, 8;
	add.s32 	%r246, %r245, 1;
	and.b32  	%r247, %r246, 3;
	neg.s32 	%r640, %r247;
	mov.u32 	%r644, %r108;
$L__BB11_169:
	.pragma "nounroll";
	mov.u64 	%rd176, %rd473;
	mov.u32 	%r177, %r652;
	// begin inline asm
	ld.global.nc.u64 %rd337, [%rd463];
	// end inline asm
	add.s64 	%rd340, %rd463, 8;
	// begin inline asm
	ld.global.nc.u64 %rd339, [%rd340];
	// end inline asm
	cvt.u32.u64 	%r178, %rd337;
	setp.lt.s32 	%p86, %r177, %r178;
	mov.u32 	%r652, %r178;
	mov.u64 	%rd473, %rd339;
	@%p86 bra 	$L__BB11_172;
	setp.lt.s32 	%p87, %r178, %r177;
	mov.u32 	%r652, %r177;
	mov.u64 	%rd473, %rd176;
	@%p87 bra 	$L__BB11_172;
	setp.lt.s64 	%p88, %rd176, %rd339;
	selp.b32 	%r652, %r177, %r178, %p88;
	min.s64 	%rd473, %rd176, %rd339;
$L__BB11_172:
	add.s32 	%r644, %r644, 256;
	add.s64 	%rd463, %rd463, 4096;
	add.s32 	%r640, %r640, 1;
	setp.ne.s32 	%p89, %r640, 0;
	@%p89 bra 	$L__BB11_169;
$L__BB11_173:
	setp.lt.u32 	%p90, %r173, 768;
	@%p90 bra 	$L__BB11_188;
	ld.param.u64 	%rd395, [_ZN6thrust24THRUST_300001_SM_1000_NS8cuda_cub4core6detail13_kernel_agentINS1_8__reduce11ReduceAgentIPN4cuda3std3__45tupleIJilEEESC_SB_lNS1_9__extrema9arg_max_fIilNS9_4lessIiEEEEEEJSC_SC_iSH_EEEvDpT0__param_0];
	cvt.u64.u32 	%rd341, %r644;
	add.s64 	%rd342, %rd452, %rd341;
	shl.b64 	%rd343, %rd342, 4;
	add.s64 	%rd344, %rd343, %rd395;
	add.s64 	%rd468, %rd344, 12296;
$L__BB11_175:
	add.s64 	%rd346, %rd468, -12296;
	// begin inline asm
	ld.global.nc.u64 %rd345, [%rd346];
	// end inline asm
	add.s64 	%rd348, %rd468, -12288;
	// begin inline asm
	ld.global.nc.u64 %rd347, [%rd348];
	// end inline asm
	cvt.u32.u64 	%r188, %rd345;
	setp.lt.s32 	%p91, %r652, %r188;
	mov.u32 	%r649, %r188;
	mov.u64 	%rd470, %rd347;
	@%p91 bra 	$L__BB11_178;
	setp.lt.s32 	%p92, %r188, %r652;
	mov.u32 	%r649, %r652;
	mov.u64 	%rd470, %rd473;
	@%p92 bra 	$L__BB11_178;
	setp.lt.s64 	%p93, %rd473, %rd347;
	selp.b32 	%r649, %r652, %r188, %p93;
	min.s64 	%rd470, %rd473, %rd347;
$L__BB11_178:
	add.s64 	%rd350, %rd468, -8200;
	// begin inline asm
	ld.global.nc.u64 %rd349, [%rd350];
	// end inline asm
	add.s64 	%rd352, %rd468, -8192;
	// begin inline asm
	ld.global.nc.u64 %rd351, [%rd352];
	// end inline asm
	cvt.u32.u64 	%r191, %rd349;
	setp.lt.s32 	%p94, %r649, %r191;
	mov.u32 	%r650, %r191;
	mov.u64 	%rd471, %rd351;
	@%p94 bra 	$L__BB11_181;
	setp.lt.s32 	%p95, %r191, %r649;
	mov.u32 	%r650, %r649;
	mov.u64 	%rd471, %rd470;
	@%p95 bra 	$L__BB11_181;
	setp.lt.s64 	%p96, %rd470, %rd351;
	selp.b32 	%r650, %r649, %r191, %p96;
	min.s64 	%rd471, %rd470, %rd351;
$L__BB11_181:
	add.s64 	%rd354, %rd468, -4104;
	// begin inline asm
	ld.global.nc.u64 %rd353, [%rd354];
	// end inline asm
	add.s64 	%rd356, %rd468, -4096;
	// begin inline asm
	ld.global.nc.u64 %rd355, [%rd356];
	// end inline asm
	cvt.u32.u64 	%r194, %rd353;
	setp.lt.s32 	%p97, %r650, %r194;
	mov.u32 	%r651, %r194;
	mov.u64 	%rd472, %rd355;
	@%p97 bra 	$L__BB11_184;
	setp.lt.s32 	%p98, %r194, %r650;
	mov.u32 	%r651, %r650;
	mov.u64 	%rd472, %rd471;
	@%p98 bra 	$L__BB11_184;
	setp.lt.s64 	%p99, %rd471, %rd355;
	selp.b32 	%r651, %r650, %r194, %p99;
	min.s64 	%rd472, %rd471, %rd355;
$L__BB11_184:
	add.s64 	%rd358, %rd468, -8;
	// begin inline asm
	ld.global.nc.u64 %rd357, [%rd358];
	// end inline asm
	// begin inline asm
	ld.global.nc.u64 %rd359, [%rd468];
	// end inline asm
	cvt.u32.u64 	%r197, %rd357;
	setp.lt.s32 	%p100, %r651, %r197;
	mov.u32 	%r652, %r197;
	mov.u64 	%rd473, %rd359;
	@%p100 bra 	$L__BB11_187;
	setp.lt.s32 	%p101, %r197, %r651;
	mov.u32 	%r652, %r651;
	mov.u64 	%rd473, %rd472;
	@%p101 bra 	$L__BB11_187;
	setp.lt.s64 	%p102, %rd472, %rd359;
	selp.b32 	%r652, %r651, %r197, %p102;
	min.s64 	%rd473, %rd472, %rd359;
$L__BB11_187:
	add.s32 	%r644, %r644, 1024;
	add.s64 	%rd468, %rd468, 16384;
	setp.lt.s32 	%p103, %r644, %r172;
	@%p103 bra 	$L__BB11_175;
$L__BB11_188:
	// begin inline asm
	mov.u32 %r248, %laneid;
	// end inline asm
	mov.b32 	%r266, 1;
	mov.b32 	%r267, 31;
	mov.b32 	%r268, -1;
	// begin inline asm
	shfl.sync.down.b32 %r249, %r652, %r266, %r267, %r268;
	// end inline asm
	// begin inline asm
	shfl.sync.down.b32 %r254, %r255, %r266, %r267, %r268;
	// end inline asm
	mov.b64 	{%r260, %r265}, %rd473;
	// begin inline asm
	shfl.sync.down.b32 %r259, %r260, %r266, %r267, %r268;
	// end inline asm
	// begin inline asm
	shfl.sync.down.b32 %r264, %r265, %r266, %r267, %r268;
	// end inline asm
	mov.b64 	%rd200, {%r259, %r264};
	setp.gt.s32 	%p104, %r248, 30;
	mov.u32 	%r654, %r652;
	mov.u64 	%rd475, %rd473;
	@%p104 bra 	$L__BB11_192;
	setp.lt.s32 	%p105, %r652, %r249;
	mov.u32 	%r654, %r249;
	mov.u64 	%rd475, %rd200;
	@%p105 bra 	$L__BB11_192;
	setp.lt.s32 	%p106, %r249, %r652;
	mov.u32 	%r654, %r652;
	mov.u64 	%rd475, %rd473;
	@%p106 bra 	$L__BB11_192;
	setp.lt.s64 	%p107, %rd473, %rd200;
	selp.b32 	%r654, %r652, %r249, %p107;
	min.s64 	%rd475, %rd473, %rd200;
$L__BB11_192:
	mov.b32 	%r286, 2;
	mov.b32 	%r287, 31;
	mov.b32 	%r288, -1;
	// begin inline asm
	shfl.sync.down.b32 %r269, %r654, %r286, %r287, %r288;
	// end inline asm
	// begin inline asm
	shfl.sync.down.b32 %r274, %r275, %r286, %r287, %r288;
	// end inline asm
	mov.b64 	{%r280, %r285}, %rd475;
	// begin inline asm
	shfl.sync.down.b32 %r279, %r280, %r286, %r287, %r288;
	// end inline asm
	// begin inline asm
	shfl.sync.down.b32 %r284, %r285, %r286, %r287, %r288;
	// end inline asm
	mov.b64 	%rd203, {%r279, %r284};
	setp.gt.s32 	%p108, %r248, 29;
	mov.u32 	%r655, %r654;
	mov.u64 	%rd476, %rd475;
	@%p108 bra 	$L__BB11_196;
	setp.lt.s32 	%p109, %r654, %r269;
	mov.u32 	%r655, %r269;
	mov.u64 	%rd476, %rd203;
	@%p109 bra 	$L__BB11_196;
	setp.lt.s32 	%p110, %r269, %r654;
	mov.u32 	%r655, %r654;
	mov.u64 	%rd476, %rd475;
	@%p110 bra 	$L__BB11_196;
	setp.lt.s64 	%p111, %rd475, %rd203;
	selp.b32 	%r655, %r654, %r269, %p111;
	min.s64 	%rd476, %rd475, %rd203;
$L__BB11_196:
	mov.b32 	%r306, 4;
	mov.b32 	%r307, 31;
	mov.b32 	%r308, -1;
	// begin inline asm
	shfl.sync.down.b32 %r289, %r655, %r306, %r307, %r308;
	// end inline asm
	// begin inline asm
	shfl.sync.down.b32 %r294, %r295, %r306, %r307, %r308;
	// end inline asm
	mov.b64 	{%r300, %r305}, %rd476;
	// begin inline asm
	shfl.sync.down.b32 %r299, %r300, %r306, %r307, %r308;
	// end inline asm
	// begin inline asm
	shfl.sync.down.b32 %r304, %r305, %r306, %r307, %r308;
	// end inline asm
	mov.b64 	%rd206, {%r299, %r304};
	setp.gt.s32 	%p112, %r248, 27;
	mov.u32 	%r656, %r655;
	mov.u64 	%rd477, %rd476;
	@%p112 bra 	$L__BB11_200;
	setp.lt.s32 	%p113, %r655, %r289;
	mov.u32 	%r656, %r289;
	mov.u64 	%rd477, %rd206;
	@%p113 bra 	$L__BB11_200;
	setp.lt.s32 	%p114, %r289, %r655;
	mov.u32 	%r656, %r655;
	mov.u64 	%rd477, %rd476;
	@%p114 bra 	$L__BB11_200;
	setp.lt.s64 	%p115, %rd476, %rd206;
	selp.b32 	%r656, %r655, %r289, %p115;
	min.s64 	%rd477, %rd476, %rd206;
$L__BB11_200:
	mov.b32 	%r326, 8;
	mov.b32 	%r327, 31;
	mov.b32 	%r328, -1;
	// begin inline asm
	shfl.sync.down.b32 %r309, %r656, %r326, %r327, %r328;
	// end inline asm
	// begin inline asm
	shfl.sync.down.b32 %r314, %r315, %r326, %r327, %r328;
	// end inline asm
	mov.b64 	{%r320, %r325}, %rd477;
	// begin inline asm
	shfl.sync.down.b32 %r319, %r320, %r326, %r327, %r328;
	// end inline asm
	// begin inline asm
	shfl.sync.down.b32 %r324, %r325, %r326, %r327, %r328;
	// end inline asm
	mov.b64 	%rd209, {%r319, %r324};
	setp.gt.s32 	%p116, %r248, 23;
	mov.u32 	%r657, %r656;
	mov.u64 	%rd478, %rd477;
	@%p116 bra 	$L__BB11_204;
	setp.lt.s32 	%p117, %r656, %r309;
	mov.u32 	%r657, %r309;
	mov.u64 	%rd478, %rd209;
	@%p117 bra 	$L__BB11_204;
	setp.lt.s32 	%p118, %r309, %r656;
	mov.u32 	%r657, %r656;
	mov.u64 	%rd478, %rd477;
	@%p118 bra 	$L__BB11_204;
	setp.lt.s64 	%p119, %rd477, %rd209;
	selp.b32 	%r657, %r656, %r309, %p119;
	min.s64 	%rd478, %rd477, %rd209;
$L__BB11_204:
	mov.b32 	%r346, 16;
	mov.b32 	%r347, 31;
	mov.b32 	%r348, -1;
	// begin inline asm
	shfl.sync.down.b32 %r329, %r657, %r346, %r347, %r348;
	// end inline asm
	// begin inline asm
	shfl.sync.down.b32 %r334, %r335, %r346, %r347, %r348;
	// end inline asm
	mov.b64 	{%r340, %r345}, %rd478;
	// begin inline asm
	shfl.sync.down.b32 %r339, %r340, %r346, %r347, %r348;
	// end inline asm
	// begin inline asm
	shfl.sync.down.b32 %r344, %r345, %r346, %r347, %r348;
	// end inline asm
	mov.b64 	%rd212, {%r339, %r344};
	setp.gt.s32 	%p120, %r248, 15;
	mov.u32 	%r665, %r657;
	mov.u64 	%rd486, %rd478;
	@%p120 bra 	$L__BB11_208;
	setp.lt.s32 	%p121, %r657, %r329;
	mov.u32 	%r665, %r329;
	mov.u64 	%rd486, %rd212;
	@%p121 bra 	$L__BB11_208;
	setp.lt.s32 	%p122, %r329, %r657;
	mov.u32 	%r665, %r657;
	mov.u64 	%rd486, %rd478;
	@%p122 bra 	$L__BB11_208;
	setp.lt.s64 	%p123, %rd478, %rd212;
	selp.b32 	%r665, %r657, %r329, %p123;
	min.s64 	%rd486, %rd478, %rd212;
$L__BB11_208:
	setp.ne.s32 	%p124, %r248, 0;
	@%p124 bra 	$L__BB11_210;
	shr.u32 	%r349, %r108, 1;
	and.b32  	%r350, %r349, 496;
	mov.u32 	%r351, _ZN6thrust24THRUST_300001_SM_1000_NS8cuda_cub4core6detail5shmemE;
	add.s32 	%r352, %r351, %r350;
	st.shared.u32 	[%r352+8], %r665;
	st.shared.u64 	[%r352+16], %rd486;
$L__BB11_210:
	bar.sync 	0;
	setp.ne.s32 	%p125, %r108, 0;
	@%p125 bra 	$L__BB11_232;
	ld.shared.u32 	%r218, [_ZN6thrust24THRUST_300001_SM_1000_NS8cuda_cub4core6detail5shmemE+24];
	ld.shared.u64 	%rd215, [_ZN6thrust24THRUST_300001_SM_1000_NS8cuda_cub4core6detail5shmemE+32];
	setp.lt.s32 	%p126, %r665, %r218;
	mov.u32 	%r659, %r218;
	mov.u64 	%rd480, %rd215;
	@%p126 bra 	$L__BB11_214;
	setp.lt.s32 	%p127, %r218, %r665;
	mov.u32 	%r659, %r665;
	mov.u64 	%rd480, %rd486;
	@%p127 bra 	$L__BB11_214;
	setp.lt.s64 	%p128, %rd486, %rd215;
	selp.b32 	%r659, %r665, %r218, %p128;
	min.s64 	%rd480, %rd486, %rd215;
$L__BB11_214:
	ld.shared.u32 	%r221, [_ZN6thrust24THRUST_300001_SM_1000_NS8cuda_cub4core6detail5shmemE+40];
	ld.shared.u64 	%rd218, [_ZN6thrust24THRUST_300001_SM_1000_NS8cuda_cub4core6detail5shmemE+48];
	setp.lt.s32 	%p129, %r659, %r221;
	mov.u32 	%r660, %r221;
	mov.u64 	%rd481, %rd218;
	@%p129 bra 	$L__BB11_217;
	setp.lt.s32 	%p130, %r221, %r659;
	mov.u32 	%r660, %r659;
	mov.u64 	%rd481, %rd480;
	@%p130 bra 	$L__BB11_217;
	setp.lt.s64 	%p131, %rd480, %rd218;
	selp.b32 	%r660, %r659, %r221, %p131;
	min.s64 	%rd481, %rd480, %rd218;
$L__BB11_217:
	ld.shared.u32 	%r224, [_ZN6thrust24THRUST_300001_SM_1000_NS8cuda_cub4core6detail5shmemE+56];
	ld.shared.u64 	%rd221, [_ZN6thrust24THRUST_300001_SM_1000_NS8cuda_cub4core6detail5shmemE+64];
	setp.lt.s32 	%p132, %r660, %r224;
	mov.u32 	%r661, %r224;
	mov.u64 	%rd482, %rd221;
	@%p132 bra 	$L__BB11_220;
	setp.lt.s32 	%p133, %r224, %r660;
	mov.u32 	%r661, %r660;
	mov.u64 	%rd482, %rd481;
	@%p133 bra 	$L__BB11_220;
	setp.lt.s64 	%p134, %rd481, %rd221;
	selp.b32 	%r661, %r660, %r224, %p134;
	min.s64 	%rd482, %rd481, %rd221;
$L__BB11_220:
	ld.shared.u32 	%r227, [_ZN6thrust24THRUST_300001_SM_1000_NS8cuda_cub4core6detail5shmemE+72];
	ld.shared.u64 	%rd224, [_ZN6thrust24THRUST_300001_SM_1000_NS8cuda_cub4core6detail5shmemE+80];
	setp.lt.s32 	%p135, %r661, %r227;
	mov.u32 	%r662, %r227;
	mov.u64 	%rd483, %rd224;
	@%p135 bra 	$L__BB11_223;
	setp.lt.s32 	%p136, %r227, %r661;
	mov.u32 	%r662, %r661;
	mov.u64 	%rd483, %rd482;
	@%p136 bra 	$L__BB11_223;
	setp.lt.s64 	%p137, %rd482, %rd224;
	selp.b32 	%r662, %r661, %r227, %p137;
	min.s64 	%rd483, %rd482, %rd224;
$L__BB11_223:
	ld.shared.u32 	%r230, [_ZN6thrust24THRUST_300001_SM_1000_NS8cuda_cub4core6detail5shmemE+88];
	ld.shared.u64 	%rd227, [_ZN6thrust24THRUST_300001_SM_1000_NS8cuda_cub4core6detail5shmemE+96];
	setp.lt.s32 	%p138, %r662, %r230;
	mov.u32 	%r663, %r230;
	mov.u64 	%rd484, %rd227;
	@%p138 bra 	$L__BB11_226;
	setp.lt.s32 	%p139, %r230, %r662;
	mov.u32 	%r663, %r662;
	mov.u64 	%rd484, %rd483;
	@%p139 bra 	$L__BB11_226;
	setp.lt.s64 	%p140, %rd483, %rd227;
	selp.b32 	%r663, %r662, %r230, %p140;
	min.s64 	%rd484, %rd483, %rd227;
$L__BB11_226:
	ld.shared.u32 	%r233, [_ZN6thrust24THRUST_300001_SM_1000_NS8cuda_cub4core6detail5shmemE+104];
	ld.shared.u64 	%rd230, [_ZN6thrust24THRUST_300001_SM_1000_NS8cuda_cub4core6detail5shmemE+112];
	setp.lt.s32 	%p141, %r663, %r233;
	mov.u32 	%r664, %r233;
	mov.u64 	%rd485, %rd230;
	@%p141 bra 	$L__BB11_229;
	setp.lt.s32 	%p142, %r233, %r663;
	mov.u32 	%r664, %r663;
	mov.u64 	%rd485, %rd484;
	@%p142 bra 	$L__BB11_229;
	setp.lt.s64 	%p143, %rd484, %rd230;
	selp.b32 	%r664, %r663, %r233, %p143;
	min.s64 	%rd485, %rd484, %rd230;
$L__BB11_229:
	ld.shared.u32 	%r236, [_ZN6thrust24THRUST_300001_SM_1000_NS8cuda_cub4core6detail5shmemE+120];
	ld.shared.u64 	%rd233, [_ZN6thrust24THRUST_300001_SM_1000_NS8cuda_cub4core6detail5shmemE+128];
	setp.lt.s32 	%p144, %r664, %r236;
	mov.u32 	%r665, %r236;
	mov.u64 	%rd486, %rd233;
	@%p144 bra 	$L__BB11_232;
	setp.lt.s32 	%p145, %r236, %r664;
	mov.u32 	%r665, %r664;
	mov.u64 	%rd486, %rd485;
	@%p145 bra 	$L__BB11_232;
	setp.lt.s64 	%p146, %rd485, %rd233;
	selp.b32 	%r665, %r664, %r236, %p146;
	min.s64 	%rd486, %rd485, %rd233;
$L__BB11_232:
	mov.u32 	%r578, %tid.x;
	setp.ne.s32 	%p263, %r578, 0;
	@%p263 bra 	$L__BB11_234;
	ld.param.u64 	%rd399, [_ZN6thrust24THRUST_300001_SM_1000_NS8cuda_cub4core6detail13_kernel_agentINS1_8__reduce11ReduceAgentIPN4cuda3std3__45tupleIJilEEESC_SB_lNS1_9__extrema9arg_max_fIilNS9_4lessIiEEEEEEJSC_SC_iSH_EEEvDpT0__param_1];
	cvta.to.global.u64 	%rd390, %rd399;
	st.global.u32 	[%rd390], %r665;
	st.global.u64 	[%rd390+8], %rd486;
$L__BB11_234:
	ret;

}
	// .globl	_ZN3cub18CUB_300001_SM_10006detail11EmptyKernelIvEEvv
.visible .entry _ZN3cub18CUB_300001_SM_10006detail11EmptyKernelIvEEvv()
{


	ret;

}
	// .globl	_ZN3cub18CUB_300001_SM_10006detail4scan20DeviceScanInitKernelINS0_13ScanTileStateIiLb1EEEEEvT_i
.visible .entry _ZN3cub18CUB_300001_SM_10006detail4scan20DeviceScanInitKernelINS0_13ScanTileStateIiLb1EEEEEvT_i(
	.param .align 8 .b8 _ZN3cub18CUB_300001_SM_10006detail4scan20DeviceScanInitKernelINS0_13ScanTileStateIiLb1EEEEEvT_i_param_0[8],
	.param .u32 _ZN3cub18CUB_300001_SM_10006detail4scan20DeviceScanInitKernelINS0_13ScanTileStateIiLb1EEEEEvT_i_param_1
)
{
	.reg .pred 	%p<5>;
	.reg .b32 	%r<10>;
	.reg .b64 	%rd<7>;

	ld.param.u64 	%rd2, [_ZN3cub18CUB_300001_SM_10006detail4scan20DeviceScanInitKernelINS0_13ScanTileStateIiLb1EEEEEvT_i_param_0];
	ld.param.u32 	%r4, [_ZN3cub18CUB_300001_SM_10006detail4scan20DeviceScanInitKernelINS0_13ScanTileStateIiLb1EEEEEvT_i_param_1];
	cvta.to.global.u64 	%rd1, %rd2;
	mov.u32 	%r1, %ctaid.x;
	mov.u32 	%r5, %ntid.x;
	mov.u32 	%r2, %tid.x;
	mad.lo.s32 	%r3, %r1, %r5, %r2;
	setp.ge.s32 	%p1, %r3, %r4;
	@%p1 bra 	$L__BB13_2;
	mul.wide.s32 	%rd3, %r3, 8;
	add.s64 	%rd4, %rd1, %rd3;
	mov.b32 	%r6, 0;
	mov.b32 	%r7, 99;
	st.global.v2.u32 	[%rd4+256], {%r7, %r6};
$L__BB13_2:
	setp.ne.s32 	%p2, %r1, 0;
	setp.gt.u32 	%p3, %r2, 31;
	or.pred  	%p4, %p2, %p3;
	@%p4 bra 	$L__BB13_4;
	mul.wide.u32 	%rd5, %r2, 8;
	add.s64 	%rd6, %rd1, %rd5;
	mov.b32 	%r9, 0;
	st.global.v2.u32 	[%rd6], {%r9, %r9};
$L__BB13_4:
	ret;

}
	// .globl	_ZN3cub18CUB_300001_SM_10006detail4scan16DeviceScanKernelINS2_10policy_hubIiiijN4cuda3std3__44plusIvEEE10Policy1000EN6thrust24THRUST_300001_SM_1000_NS10device_ptrIiEESF_NS0_13ScanTileStateIiLb1EEES9_NS1_10InputValueIiPiEEjiLb0EiEEvT0_T1_T2_iT3_T4_T5_
.visible .entry _ZN3cub18CUB_300001_SM_10006detail4scan16DeviceScanKernelINS2_10policy_hubIiiijN4cuda3std3__44plusIvEEE10Policy1000EN6thrust24THRUST_300001_SM_1000_NS10device_ptrIiEESF_NS0_13ScanTileStateIiLb1EEES9_NS1_10InputValueIiPiEEjiLb0EiEEvT0_T1_T2_iT3_T4_T5_(
	.param .align 8 .b8 _ZN3cub18CUB_300001_SM_10006detail4scan16DeviceScanKernelINS2_10policy_hubIiiijN4cuda3std3__44plusIvEEE10Policy1000EN6thrust24THRUST_300001_SM_1000_NS10device_ptrIiEESF_NS0_13ScanTileStateIiLb1EEES9_NS1_10InputValueIiPiEEjiLb0EiEEvT0_T1_T2_iT3_T4_T5__param_0[8],
	.param .align 8 .b8 _ZN3cub18CUB_300001_SM_10006detail4scan16DeviceScanKernelINS2_10policy_hubIiiijN4cuda3std3__44plusIvEEE10Policy1000EN6thrust24THRUST_300001_SM_1000_NS10device_ptrIiEESF_NS0_13ScanTileStateIiLb1EEES9_NS1_10InputValueIiPiEEjiLb0EiEEvT0_T1_T2_iT3_T4_T5__param_1[8],
	.param .align 8 .b8 _ZN3cub18CUB_300001_SM_10006detail4scan16DeviceScanKernelINS2_10policy_hubIiiijN4cuda3std3__44plusIvEEE10Policy1000EN6thrust24THRUST_300001_SM_1000_NS10device_ptrIiEESF_NS0_13ScanTileStateIiLb1EEES9_NS1_10InputValueIiPiEEjiLb0EiEEvT0_T1_T2_iT3_T4_T5__param_2[8],
	.param .u32 _ZN3cub18CUB_300001_SM_10006detail4scan16DeviceScanKernelINS2_10policy_hubIiiijN4cuda3std3__44plusIvEEE10Policy1000EN6thrust24THRUST_300001_SM_1000_NS10device_ptrIiEESF_NS0_13ScanTileStateIiLb1EEES9_NS1_10InputValueIiPiEEjiLb0EiEEvT0_T1_T2_iT3_T4_T5__param_3,
	.param .align 1 .b8 _ZN3cub18CUB_300001_SM_10006detail4scan16DeviceScanKernelINS2_10policy_hubIiiijN4cuda3std3__44plusIvEEE10Policy1000EN6thrust24THRUST_300001_SM_1000_NS10device_ptrIiEESF_NS0_13ScanTileStateIiLb1EEES9_NS1_10InputValueIiPiEEjiLb0EiEEvT0_T1_T2_iT3_T4_T5__param_4[1],
	.param .align 8 .b8 _ZN3cub18CUB_300001_SM_10006detail4scan16DeviceScanKernelINS2_10policy_hubIiiijN4cuda3std3__44plusIvEEE10Policy1000EN6thrust24THRUST_300001_SM_1000_NS10device_ptrIiEESF_NS0_13ScanTileStateIiLb1EEES9_NS1_10InputValueIiPiEEjiLb0EiEEvT0_T1_T2_iT3_T4_T5__param_5[16],
	.param .u32 _ZN3cub18CUB_300001_SM_10006detail4scan16DeviceScanKernelINS2_10policy_hubIiiijN4cuda3std3__44plusIvEEE10Policy1000EN6thrust24THRUST_300001_SM_1000_NS10device_ptrIiEESF_NS0_13ScanTileStateIiLb1EEES9_NS1_10InputValueIiPiEEjiLb0EiEEvT0_T1_T2_iT3_T4_T5__param_6
)
.maxntid 384
{
	.reg .pred 	%p<160>;
	.reg .b16 	%rs<3>;
	.reg .b32 	%r<1050>;
	.reg .b64 	%rd<58>;
	// demoted variable
	.shared .align 16 .b8 _ZZN3cub18CUB_300001_SM_10006detail4scan16DeviceScanKernelINS2_10policy_hubIiiijN4cuda3std3__44plusIvEEE10Policy1000EN6thrust24THRUST_300001_SM_1000_NS10device_ptrIiEESF_NS0_13ScanTileStateIiLb1EEES9_NS1_10InputValueIiPiEEjiLb0EiEEvT0_T1_T2_iT3_T4_T5_E12temp_storage[33808];
	ld.param.u32 	%r239, [_ZN3cub18CUB_300001_SM_10006detail4scan16DeviceScanKernelINS2_10policy_hubIiiijN4cuda3std3__44plusIvEEE10Policy1000EN6thrust24THRUST_300001_SM_1000_NS10device_ptrIiEESF_NS0_13ScanTileStateIiLb1EEES9_NS1_10InputValueIiPiEEjiLb0EiEEvT0_T1_T2_iT3_T4_T5__param_5];
	bfe.u32 	%r240, %r239, 0, 8;
	cvt.u16.u32 	%rs1, %r240;
	and.b16  	%rs2, %rs1, 255;
	ld.param.u64 	%rd16, [_ZN3cub18CUB_300001_SM_10006detail4scan16DeviceScanKernelINS2_10policy_hubIiiijN4cuda3std3__44plusIvEEE10Policy1000EN6thrust24THRUST_300001_SM_1000_NS10device_ptrIiEESF_NS0_13ScanTileStateIiLb1EEES9_NS1_10InputValueIiPiEEjiLb0EiEEvT0_T1_T2_iT3_T4_T5__param_2];
	ld.param.u64 	%rd15, [_ZN3cub18CUB_300001_SM_10006detail4scan16DeviceScanKernelINS2_10policy_hubIiiijN4cuda3std3__44plusIvEEE10Policy1000EN6thrust24THRUST_300001_SM_1000_NS10device_ptrIiEESF_NS0_13ScanTileStateIiLb1EEES9_NS1_10InputValueIiPiEEjiLb0EiEEvT0_T1_T2_iT3_T4_T5__param_1];
	ld.param.u64 	%rd14, [_ZN3cub18CUB_300001_SM_10006detail4scan16DeviceScanKernelINS2_10policy_hubIiiijN4cuda3std3__44plusIvEEE10Policy1000EN6thrust24THRUST_300001_SM_1000_NS10device_ptrIiEESF_NS0_13ScanTileStateIiLb1EEES9_NS1_10InputValueIiPiEEjiLb0EiEEvT0_T1_T2_iT3_T4_T5__param_0];
	ld.param.u64 	%rd1, [_ZN3cub18CUB_300001_SM_10006detail4scan16DeviceScanKernelINS2_10policy_hubIiiijN4cuda3std3__44plusIvEEE10Policy1000EN6thrust24THRUST_300001_SM_1000_NS10device_ptrIiEESF_NS0_13ScanTileStateIiLb1EEES9_NS1_10InputValueIiPiEEjiLb0EiEEvT0_T1_T2_iT3_T4_T5__param_5+8];
	ld.param.u32 	%r238, [_ZN3cub18CUB_300001_SM_10006detail4scan16DeviceScanKernelINS2_10policy_hubIiiijN4cuda3std3__44plusIvEEE10Policy1000EN6thrust24THRUST_300001_SM_1000_NS10device_ptrIiEESF_NS0_13ScanTileStateIiLb1EEES9_NS1_10InputValueIiPiEEjiLb0EiEEvT0_T1_T2_iT3_T4_T5__param_6];
	setp.eq.s16 	%p1, %rs2, 0;
	@%p1 bra 	$L__BB14_2;
	cvta.to.global.u64 	%rd17, %rd1;
	ld.global.u32 	%r997, [%rd17];
	bra.uni 	$L__BB14_3;
$L__BB14_2:
	cvt.u32.u64 	%r997, %rd1;
$L__BB14_3:
	ld.param.u32 	%r995, [_ZN3cub18CUB_300001_SM_10006detail4scan16DeviceScanKernelINS2_10policy_hubIiiijN4cuda3std3__44plusIvEEE10Policy1000EN6thrust24THRUST_300001_SM_1000_NS10device_ptrIiEESF_NS0_13ScanTileStateIiLb1EEES9_NS1_10InputValueIiPiEEjiLb0EiEEvT0_T1_T2_iT3_T4_T5__param_3];
	cvta.to.global.u64 	%rd3, %rd14;
	cvta.to.global.u64 	%rd4, %rd15;
	mov.u32 	%r241, %ctaid.x;
	add.s32 	%r998, %r995, %r241;
	mul.lo.s32 	%r5, %r998, 8448;
	sub.s32 	%r6, %r238, %r5;
	setp.lt.u32 	%p2, %r6, 8449;
	@%p2 bra 	$L__BB14_29;
	cvt.u64.u32 	%rd40, %r5;
	mov.u32 	%r7, %tid.x;
	and.b32  	%r640, %r7, 31;
	and.b32  	%r641, %r7, 992;
	mul.lo.s32 	%r642, %r641, 22;
	or.b32  	%r643, %r642, %r640;
	cvt.u64.u32 	%rd41, %r643;
	add.s64 	%rd5, %rd41, %rd40;
	shl.b64 	%rd42, %rd5, 2;
	add.s64 	%rd43, %rd3, %rd42;
	ld.global.u32 	%r644, [%rd43];
	ld.global.u32 	%r645, [%rd43+128];
	ld.global.u32 	%r646, [%rd43+256];
	ld.global.u32 	%r647, [%rd43+384];
	ld.global.u32 	%r648, [%rd43+512];
	ld.global.u32 	%r649, [%rd43+640];
	ld.global.u32 	%r650, [%rd43+768];
	ld.global.u32 	%r651, [%rd43+896];
	ld.global.u32 	%r652, [%rd43+1024];
	ld.global.u32 	%r653, [%rd43+1152];
	ld.global.u32 	%r654, [%rd43+1280];
	ld.global.u32 	%r655, [%rd43+1408];
	ld.global.u32 	%r656, [%rd43+1536];
	ld.global.u32 	%r657, [%rd43+1664];
	ld.global.u32 	%r658, [%rd43+1792];
	ld.global.u32 	%r659, [%rd43+1920];
	ld.global.u32 	%r660, [%rd43+2048];
	ld.global.u32 	%r661, [%rd43+2176];
	ld.global.u32 	%r662, [%rd43+2304];
	ld.global.u32 	%r663, [%rd43+2432];
	ld.global.u32 	%r664, [%rd43+2560];
	ld.global.u32 	%r665, [%rd43+2688];
	// begin inline asm
	mov.u32 %r639, %laneid;
	// end inline asm
	shr.u32 	%r9, %r7, 5;
	mad.lo.s32 	%r666, %r9, 704, %r639;
	shl.b32 	%r667, %r666, 2;
	mov.u32 	%r668, _ZZN3cub18CUB_300001_SM_10006detail4scan16DeviceScanKernelINS2_10policy_hubIiiijN4cuda3std3__44plusIvEEE10Policy1000EN6thrust24THRUST_300001_SM_1000_NS10device_ptrIiEESF_NS0_13ScanTileStateIiLb1EEES9_NS1_10InputValueIiPiEEjiLb0EiEEvT0_T1_T2_iT3_T4_T5_E12temp_storage;
	add.s32 	%r10, %r668, %r667;
	st.shared.u32 	[%r10], %r644;
	st.shared.u32 	[%r10+128], %r645;
	st.shared.u32 	[%r10+256], %r646;
	st.shared.u32 	[%r10+384], %r647;
	st.shared.u32 	[%r10+512], %r648;
	st.shared.u32 	[%r10+640], %r649;
	st.shared.u32 	[%r10+768], %r650;
	st.shared.u32 	[%r10+896], %r651;
	st.shared.u32 	[%r10+1024], %r652;
	st.shared.u32 	[%r10+1152], %r653;
	st.shared.u32 	[%r10+1280], %r654;
	st.shared.u32 	[%r10+1408], %r655;
	st.shared.u32 	[%r10+1536], %r656;
	st.shared.u32 	[%r10+1664], %r657;
	st.shared.u32 	[%r10+1792], %r658;
	st.shared.u32 	[%r10+1920], %r659;
	st.shared.u32 	[%r10+2048], %r660;
	st.shared.u32 	[%r10+2176], %r661;
	st.shared.u32 	[%r10+2304], %r662;
	st.shared.u32 	[%r10+2432], %r663;
	st.shared.u32 	[%r10+2560], %r664;
	st.shared.u32 	[%r10+2688], %r665;
	bar.warp.sync 	-1;
	mad.lo.s32 	%r11, %r639, 84, %r10;
	ld.shared.v2.u32 	{%r12, %r13}, [%r11];
	ld.shared.v2.u32 	{%r14, %r15}, [%r11+8];
	ld.shared.v2.u32 	{%r16, %r17}, [%r11+16];
	ld.shared.v2.u32 	{%r18, %r19}, [%r11+24];
	ld.shared.v2.u32 	{%r20, %r21}, [%r11+32];
	ld.shared.v2.u32 	{%r22, %r23}, [%r11+40];
	ld.shared.v2.u32 	{%r24, %r25}, [%r11+48];
	ld.shared.v2.u32 	{%r26, %r27}, [%r11+56];
	ld.shared.v2.u32 	{%r28, %r29}, [%r11+64];
	ld.shared.v2.u32 	{%r30, %r31}, [%r11+72];
	ld.shared.v2.u32 	{%r32, %r33}, [%r11+80];
	bar.sync 	0;
	setp.ne.s32 	%p104, %r998, 0;
	@%p104 bra 	$L__BB14_9;
	add.s32 	%r890, %r13, %r12;
	add.s32 	%r891, %r14, %r890;
	add.s32 	%r892, %r15, %r891;
	add.s32 	%r893, %r16, %r892;
	add.s32 	%r894, %r17, %r893;
	add.s32 	%r895, %r18, %r894;
	add.s32 	%r896, %r19, %r895;
	add.s32 	%r897, %r20, %r896;
	add.s32 	%r898, %r21, %r897;
	add.s32 	%r899, %r22, %r898;
	add.s32 	%r900, %r23, %r899;
	add.s32 	%r901, %r24, %r900;
	add.s32 	%r902, %r25, %r901;
	add.s32 	%r903, %r26, %r902;
	add.s32 	%r904, %r27, %r903;
	add.s32 	%r905, %r28, %r904;
	add.s32 	%r906, %r29, %r905;
	add.s32 	%r907, %r30, %r906;
	add.s32 	%r908, %r31, %r907;
	add.s32 	%r909, %r32, %r908;
	add.s32 	%r864, %r33, %r909;
	mov.b32 	%r862, 1;
	mov.b32 	%r887, 0;
	mov.b32 	%r889, -1;
	// begin inline asm
	{  .reg .s32 r0;  .reg .pred p;  shfl.sync.up.b32 r0|p, %r864, %r862, %r887, %r889;  @p add.s32 r0, r0, %r864;  mov.s32 %r860, r0;}
	// end inline asm
	mov.b32 	%r868, 2;
	// begin inline asm
	{  .reg .s32 r0;  .reg .pred p;  shfl.sync.up.b32 r0|p, %r860, %r868, %r887, %r889;  @p add.s32 r0, r0, %r860;  mov.s32 %r866, r0;}
	// end inline asm
	mov.b32 	%r874, 4;
	// begin inline asm
	{  .reg .s32 r0;  .reg .pred p;  shfl.sync.up.b32 r0|p, %r866, %r874, %r887, %r889;  @p add.s32 r0, r0, %r866;  mov.s32 %r872, r0;}
	// end inline asm
	mov.b32 	%r880, 8;
	// begin inline asm
	{  .reg .s32 r0;  .reg .pred p;  shfl.sync.up.b32 r0|p, %r872, %r880, %r887, %r889;  @p add.s32 r0, r0, %r872;  mov.s32 %r878, r0;}
	// end inline asm
	mov.b32 	%r886, 16;
	// begin inline asm
	{  .reg .s32 r0;  .reg .pred p;  shfl.sync.up.b32 r0|p, %r878, %r886, %r887, %r889;  @p add.s32 r0, r0, %r878;  mov.s32 %r884, r0;}
	// end inline asm
	setp.ne.s32 	%p146, %r639, 31;
	@%p146 bra 	$L__BB14_7;
	shl.b32 	%r910, %r9, 2;
	add.s32 	%r912, %r668, %r910;
	st.shared.u32 	[%r912+16], %r884;
$L__BB14_7:
	bar.sync 	0;
	ld.shared.v4.u32 	{%r913, %r914, %r915, %r916}, [_ZZN3cub18CUB_300001_SM_10006detail4scan16DeviceScanKernelINS2_10policy_hubIiiijN4cuda3std3__44plusIvEEE10Policy1000EN6thrust24THRUST_300001_SM_1000_NS10device_ptrIiEESF_NS0_13ScanTileStateIiLb1EEES9_NS1_10InputValueIiPiEEjiLb0EiEEvT0_T1_T2_iT3_T4_T5_E12temp_storage+16];
	add.s32 	%r917, %r914, %r913;
	setp.eq.s32 	%p147, %r9, 2;
	selp.b32 	%r918, %r917, %r913, %p147;
	add.s32 	%r919, %r917, %r915;
	setp.eq.s32 	%p148, %r9, 3;
	selp.b32 	%r920, %r919, %r918, %p148;
	add.s32 	%r921, %r919, %r916;
	setp.eq.s32 	%p149, %r9, 4;
	selp.b32 	%r922, %r921, %r920, %p149;
	ld.shared.v4.u32 	{%r923, %r924, %r925, %r926}, [_ZZN3cub18CUB_300001_SM_10006detail4scan16DeviceScanKernelINS2_10policy_hubIiiijN4cuda3std3__44plusIvEEE10Policy1000EN6thrust24THRUST_300001_SM_1000_NS10device_ptrIiEESF_NS0_13ScanTileStateIiLb1EEES9_NS1_10InputValueIiPiEEjiLb0EiEEvT0_T1_T2_iT3_T4_T5_E12temp_storage+32];
	add.s32 	%r927, %r921, %r923;
	setp.eq.s32 	%p150, %r9, 5;
	selp.b32 	%r928, %r927, %r922, %p150;
	add.s32 	%r929, %r927, %r924;
	setp.eq.s32 	%p151, %r9, 6;
	selp.b32 	%r930, %r929, %r928, %p151;
	add.s32 	%r931, %r929, %r925;
	setp.eq.s32 	%p152, %r9, 7;
	selp.b32 	%r932, %r931, %r930, %p152;
	add.s32 	%r933, %r931, %r926;
	setp.eq.s32 	%p153, %r9, 8;
	selp.b32 	%r934, %r933, %r932, %p153;
	ld.shared.v4.u32 	{%r935, %r936, %r937, %r938}, [_ZZN3cub18CUB_300001_SM_10006detail4scan16DeviceScanKernelINS2_10policy_hubIiiijN4cuda3std3__44plusIvEEE10Policy1000EN6thrust24THRUST_300001_SM_1000_NS10device_ptrIiEESF_NS0_13ScanTileStateIiLb1EEES9_NS1_10InputValueIiPiEEjiLb0EiEEvT0_T1_T2_iT3_T4_T5_E12temp_storage+48];
	add.s32 	%r939, %r933, %r935;
	setp.eq.s32 	%p154, %r9, 9;
	selp.b32 	%r940, %r939, %r934, %p154;
	add.s32 	%r941, %r939, %r936;
	setp.eq.s32 	%p155, %r9, 10;
	selp.b32 	%r942, %r941, %r940, %p155;
	add.s32 	%r943, %r941, %r937;
	setp.eq.s32 	%p156, %r9, 11;
	selp.b32 	%r944, %r943, %r942, %p156;
	setp.lt.u32 	%p157, %r7, 32;
	selp.b32 	%r945, 0, %r944, %p157;
	setp.eq.s32 	%p158, %r639, 0;
	sub.s32 	%r946, %r884, %r864;
	selp.b32 	%r947, 0, %r946, %p158;
	add.s32 	%r948, %r947, %r997;
	add.s32 	%r1012, %r948, %r945;
	add.s32 	%r949, %r938, %r997;
	add.s32 	%r37, %r949, %r943;
	setp.ne.s32 	%p159, %r7, 0;
	@%p159 bra 	$L__BB14_28;
	add.s64 	%rd55, %rd16, 256;
	mov.b32 	%r950, 101;
	// begin inline asm
	st.relaxed.gpu.v2.u32 [%rd55], {%r950, %r37};
	// end inline asm
	bra.uni 	$L__BB14_28;
$L__BB14_9:
	add.s32 	%r699, %r13, %r12;
	add.s32 	%r700, %r14, %r699;
	add.s32 	%r701, %r15, %r700;
	add.s32 	%r702, %r16, %r701;
	add.s32 	%r703, %r17, %r702;
	add.s32 	%r704, %r18, %r703;
	add.s32 	%r705, %r19, %r704;
	add.s32 	%r706, %r20, %r705;
	add.s32 	%r707, %r21, %r706;
	add.s32 	%r708, %r22, %r707;
	add.s32 	%r709, %r23, %r708;
	add.s32 	%r710, %r24, %r709;
	add.s32 	%r711, %r25, %r710;
	add.s32 	%r712, %r26, %r711;
	add.s32 	%r713, %r27, %r712;
	add.s32 	%r714, %r28, %r713;
	add.s32 	%r715, %r29, %r714;
	add.s32 	%r716, %r30, %r715;
	add.s32 	%r717, %r31, %r716;
	add.s32 	%r718, %r32, %r717;
	add.s32 	%r673, %r33, %r718;
	mov.b32 	%r671, 1;
	mov.b32 	%r696, 0;
	mov.b32 	%r698, -1;
	// begin inline asm
	{  .reg .s32 r0;  .reg .pred p;  shfl.sync.up.b32 r0|p, %r673, %r671, %r696, %r698;  @p add.s32 r0, r0, %r673;  mov.s32 %r669, r0;}
	// end inline asm
	mov.b32 	%r677, 2;
	// begin inline asm
	{  .reg .s32 r0;  .reg .pred p;  shfl.sync.up.b32 r0|p, %r669, %r677, %r696, %r698;  @p add.s32 r0, r0, %r669;  mov.s32 %r675, r0;}
	// end inline asm
	mov.b32 	%r683, 4;
	// begin inline asm
	{  .reg .s32 r0;  .reg .pred p;  shfl.sync.up.b32 r0|p, %r675, %r683, %r696, %r698;  @p add.s32 r0, r0, %r675;  mov.s32 %r681, r0;}
	// end inline asm
	mov.b32 	%r689, 8;
	// begin inline asm
	{  .reg .s32 r0;  .reg .pred p;  shfl.sync.up.b32 r0|p, %r681, %r689, %r696, %r698;  @p add.s32 r0, r0, %r681;  mov.s32 %r687, r0;}
	// end inline asm
	mov.b32 	%r695, 16;
	// begin inline asm
	{  .reg .s32 r0;  .reg .pred p;  shfl.sync.up.b32 r0|p, %r687, %r695, %r696, %r698;  @p add.s32 r0, r0, %r687;  mov.s32 %r693, r0;}
	// end inline asm
	setp.ne.s32 	%p105, %r639, 31;
	@%p105 bra 	$L__BB14_11;
	shl.b32 	%r719, %r9, 2;
	add.s32 	%r721, %r668, %r719;
	st.shared.u32 	[%r721+16], %r693;
$L__BB14_11:
	sub.s32 	%r722, %r693, %r673;
	bar.sync 	0;
	ld.shared.v4.u32 	{%r723, %r724, %r725, %r726}, [_ZZN3cub18CUB_300001_SM_10006detail4scan16DeviceScanKernelINS2_10policy_hubIiiijN4cuda3std3__44plusIvEEE10Policy1000EN6thrust24THRUST_300001_SM_1000_NS10device_ptrIiEESF_NS0_13ScanTileStateIiLb1EEES9_NS1_10InputValueIiPiEEjiLb0EiEEvT0_T1_T2_iT3_T4_T5_E12temp_storage+16];
	add.s32 	%r727, %r724, %r723;
	setp.eq.s32 	%p106, %r9, 2;
	selp.b32 	%r728, %r727, %r723, %p106;
	add.s32 	%r729, %r727, %r725;
	setp.eq.s32 	%p107, %r9, 3;
	selp.b32 	%r730, %r729, %r728, %p107;
	add.s32 	%r731, %r729, %r726;
	setp.eq.s32 	%p108, %r9, 4;
	selp.b32 	%r732, %r731, %r730, %p108;
	ld.shared.v4.u32 	{%r733, %r734, %r735, %r736}, [_ZZN3cub18CUB_300001_SM_10006detail4scan16DeviceScanKernelINS2_10policy_hubIiiijN4cuda3std3__44plusIvEEE10Policy1000EN6thrust24THRUST_300001_SM_1000_NS10device_ptrIiEESF_NS0_13ScanTileStateIiLb1EEES9_NS1_10InputValueIiPiEEjiLb0EiEEvT0_T1_T2_iT3_T4_T5_E12temp_storage+32];
	add.s32 	%r737, %r731, %r733;
	setp.eq.s32 	%p109, %r9, 5;
	selp.b32 	%r738, %r737, %r732, %p109;
	add.s32 	%r739, %r737, %r734;
	setp.eq.s32 	%p110, %r9, 6;
	selp.b32 	%r740, %r739, %r738, %p110;
	add.s32 	%r741, %r739, %r735;
	setp.eq.s32 	%p111, %r9, 7;
	selp.b32 	%r742, %r741, %r740, %p111;
	add.s32 	%r743, %r741, %r736;
	setp.eq.s32 	%p112, %r9, 8;
	selp.b32 	%r744, %r743, %r742, %p112;
	ld.shared.v4.u32 	{%r745, %r746, %r747, %r748}, [_ZZN3cub18CUB_300001_SM_10006detail4scan16DeviceScanKernelINS2_10policy_hubIiiijN4cuda3std3__44plusIvEEE10Policy1000EN6thrust24THRUST_300001_SM_1000_NS10device_ptrIiEESF_NS0_13ScanTileStateIiLb1EEES9_NS1_10InputValueIiPiEEjiLb0EiEEvT0_T1_T2_iT3_T4_T5_E12temp_storage+48];
	add.s32 	%r749, %r743, %r745;
	setp.eq.s32 	%p113, %r9, 9;
	selp.b32 	%r750, %r749, %r744, %p113;
	add.s32 	%r751, %r749, %r746;
	setp.eq.s32 	%p114, %r9, 10;
	selp.b32 	%r752, %r751, %r750, %p114;
	add.s32 	%r753, %r751, %r747;
	setp.eq.s32 	%p115, %r9, 11;
	selp.b32 	%r754, %r753, %r752, %p115;
	add.s32 	%r40, %r753, %r748;
	setp.gt.u32 	%p116, %r7, 31;
	setp.lt.u32 	%p117, %r7, 32;
	setp.eq.s32 	%p118, %r639, 0;
	selp.b32 	%r755, 0, %r722, %p118;
	add.s32 	%r1011, %r754, %r755;
	selp.b32 	%r42, %r722, %r1011, %p117;
	@%p116 bra 	$L__BB14_27;
	setp.ne.s32 	%p119, %r7, 0;
	mul.wide.s32 	%rd44, %r998, 8;
	add.s64 	%rd6, %rd16, %rd44;
	@%p119 bra 	$L__BB14_14;
	st.shared.u32 	[_ZZN3cub18CUB_300001_SM_10006detail4scan16DeviceScanKernelINS2_10policy_hubIiiijN4cuda3std3__44plusIvEEE10Policy1000EN6thrust24THRUST_300001_SM_1000_NS10device_ptrIiEESF_NS0_13ScanTileStateIiLb1EEES9_NS1_10InputValueIiPiEEjiLb0EiEEvT0_T1_T2_iT3_T4_T5_E12temp_storage+12], %r40;
	add.s64 	%rd45, %rd6, 256;
	mov.b32 	%r756, 100;
	// begin inline asm
	st.relaxed.gpu.v2.u32 [%rd45], {%r756, %r40};
	// end inline asm
$L__BB14_14:
	not.b32 	%r762, %r7;
	add.s32 	%r1006, %r998, %r762;
	mov.b32 	%r758, 830;
	// begin inline asm
	nanosleep.u32 %r758;
	// end inline asm
	mul.wide.s32 	%rd47, %r1006, 8;
	add.s64 	%rd48, %rd16, %rd47;
	add.s64 	%rd46, %rd48, 256;
	// begin inline asm
	ld.relaxed.gpu.v2.u32 {%r1008, %r1000}, [%rd46];
	// end inline asm
	mov.b32 	%r1001, 952;
$L__BB14_15:
	setp.eq.s32 	%p120, %r1008, 99;
	mov.b32 	%r763, -1;
	vote.sync.any.pred 	%p121, %p120, %r763;
	not.pred 	%p122, %p121;
	@%p122 bra 	$L__BB14_17;
	mul.lo.s32 	%r858, %r998, 16807;
	and.b32  	%r998, %r858, 2147483647;
	add.s32 	%r859, %r1001, 1;
	rem.u32 	%r855, %r998, %r859;
	// begin inline asm
	nanosleep.u32 %r855;
	// end inline asm
	shr.u32 	%r1001, %r1001, 1;
	// begin inline asm
	ld.relaxed.gpu.v2.u32 {%r1008, %r1000}, [%rd46];
	// end inline asm
	bra.uni 	$L__BB14_15;
$L__BB14_17:
	setp.eq.s32 	%p123, %r1008, 101;
	mov.b32 	%r790, -1;
	vote.sync.ballot.b32 	%r792, %p123, %r790;
	// begin inline asm
	mov.u32 %r765, %lanemask_ge;
	// end inline asm
	and.b32  	%r793, %r792, %r765;
	or.b32  	%r794, %r793, -2147483648;
	add.s32 	%r795, %r794, -1;
	not.b32 	%r796, %r794;
	and.b32  	%r797, %r796, %r795;
	popc.b32 	%r769, %r797;
	mov.b32 	%r768, 1;
	// begin inline asm
	shfl.sync.down.b32 %r766, %r1000, %r768, %r769, %r790;
	// end inline asm
	setp.lt.s32 	%p125, %r639, %r769;
	selp.b32 	%r798, %r766, 0, %p125;
	add.s32 	%r772, %r798, %r1000;
	mov.b32 	%r773, 2;
	// begin inline asm
	shfl.sync.down.b32 %r771, %r772, %r773, %r769, %r790;
	// end inline asm
	add.s32 	%r57, %r639, 2;
	setp.gt.s32 	%p126, %r57, %r769;
	selp.b32 	%r799, 0, %r771, %p126;
	add.s32 	%r777, %r772, %r799;
	mov.b32 	%r778, 4;
	// begin inline asm
	shfl.sync.down.b32 %r776, %r777, %r778, %r769, %r790;
	// end inline asm
	add.s32 	%r58, %r639, 4;
	setp.gt.s32 	%p127, %r58, %r769;
	selp.b32 	%r800, 0, %r776, %p127;
	add.s32 	%r782, %r777, %r800;
	mov.b32 	%r783, 8;
	// begin inline asm
	shfl.sync.down.b32 %r781, %r782, %r783, %r769, %r790;
	// end inline asm
	add.s32 	%r59, %r639, 8;
	setp.gt.s32 	%p128, %r59, %r769;
	selp.b32 	%r801, 0, %r781, %p128;
	add.s32 	%r787, %r782, %r801;
	mov.b32 	%r788, 16;
	// begin inline asm
	shfl.sync.down.b32 %r786, %r787, %r788, %r769, %r790;
	// end inline asm
	add.s32 	%r60, %r639, 16;
	setp.gt.s32 	%p129, %r60, %r769;
	selp.b32 	%r802, 0, %r786, %p129;
	add.s32 	%r1005, %r787, %r802;
	add.s64 	%rd8, %rd16, 256;
	mov.b32 	%r1002, 952;
$L__BB14_18:
	setp.ne.s32 	%p130, %r1008, 101;
	mov.b32 	%r803, -1;
	vote.sync.all.pred 	%p131, %p130, %r803;
	not.pred 	%p132, %p131;
	@%p132 bra 	$L__BB14_23;
	shr.u32 	%r1002, %r1002, 1;
	mul.wide.s32 	%rd51, %r1006, 8;
	add.s64 	%rd52, %rd8, %rd51;
	add.s64 	%rd50, %rd52, -256;
	// begin inline asm
	ld.relaxed.gpu.v2.u32 {%r1008, %r1009}, [%rd50];
	// end inline asm
	mov.u32 	%r1010, %r1002;
$L__BB14_20:
	setp.eq.s32 	%p136, %r1008, 99;
	mov.b32 	%r811, -1;
	vote.sync.any.pred 	%p137, %p136, %r811;
	not.pred 	%p138, %p137;
	@%p138 bra 	$L__BB14_22;
	mul.lo.s32 	%r853, %r998, 16807;
	and.b32  	%r998, %r853, 2147483647;
	add.s32 	%r854, %r1010, 1;
	rem.u32 	%r850, %r998, %r854;
	// begin inline asm
	nanosleep.u32 %r850;
	// end inline asm
	shr.u32 	%r1010, %r1010, 1;
	// begin inline asm
	ld.relaxed.gpu.v2.u32 {%r1008, %r1009}, [%rd50];
	// end inline asm
	bra.uni 	$L__BB14_20;
$L__BB14_22:
	setp.eq.s32 	%p139, %r1008, 101;
	mov.b32 	%r837, -1;
	vote.sync.ballot.b32 	%r838, %p139, %r837;
	and.b32  	%r839, %r838, %r765;
	or.b32  	%r840, %r839, -2147483648;
	add.s32 	%r841, %r840, -1;
	not.b32 	%r842, %r840;
	and.b32  	%r843, %r842, %r841;
	popc.b32 	%r816, %r843;
	mov.b32 	%r815, 1;
	// begin inline asm
	shfl.sync.down.b32 %r813, %r1009, %r815, %r816, %r837;
	// end inline asm
	setp.lt.s32 	%p141, %r639, %r816;
	selp.b32 	%r844, %r813, 0, %p141;
	add.s32 	%r819, %r844, %r1009;
	mov.b32 	%r820, 2;
	// begin inline asm
	shfl.sync.down.b32 %r818, %r819, %r820, %r816, %r837;
	// end inline asm
	setp.gt.s32 	%p142, %r57, %r816;
	selp.b32 	%r845, 0, %r818, %p142;
	add.s32 	%r824, %r819, %r845;
	mov.b32 	%r825, 4;
	// begin inline asm
	shfl.sync.down.b32 %r823, %r824, %r825, %r816, %r837;
	// end inline asm
	setp.gt.s32 	%p143, %r58, %r816;
	selp.b32 	%r846, 0, %r823, %p143;
	add.s32 	%r829, %r824, %r846;
	mov.b32 	%r830, 8;
	// begin inline asm
	shfl.sync.down.b32 %r828, %r829, %r830, %r816, %r837;
	// end inline asm
	setp.gt.s32 	%p144, %r59, %r816;
	selp.b32 	%r847, 0, %r828, %p144;
	add.s32 	%r834, %r829, %r847;
	mov.b32 	%r835, 16;
	// begin inline asm
	shfl.sync.down.b32 %r833, %r834, %r835, %r816, %r837;
	// end inline asm
	setp.gt.s32 	%p145, %r60, %r816;
	selp.b32 	%r848, 0, %r833, %p145;
	add.s32 	%r849, %r848, %r1005;
	add.s32 	%r1005, %r849, %r834;
	add.s32 	%r1006, %r1006, -32;
	bra.uni 	$L__BB14_18;
$L__BB14_23:
	@%p119 bra 	$L__BB14_25;
	add.s32 	%r806, %r1005, %r40;
	add.s64 	%rd49, %rd6, 256;
	mov.b32 	%r805, 101;
	// begin inline asm
	st.relaxed.gpu.v2.u32 [%rd49], {%r805, %r806};
	// end inline asm
	st.shared.u32 	[_ZZN3cub18CUB_300001_SM_10006detail4scan16DeviceScanKernelINS2_10policy_hubIiiijN4cuda3std3__44plusIvEEE10Policy1000EN6thrust24THRUST_300001_SM_1000_NS10device_ptrIiEESF_NS0_13ScanTileStateIiLb1EEES9_NS1_10InputValueIiPiEEjiLb0EiEEvT0_T1_T2_iT3_T4_T5_E12temp_storage+4], %r1005;
	st.shared.u32 	[_ZZN3cub18CUB_300001_SM_10006detail4scan16DeviceScanKernelINS2_10policy_hubIiiijN4cuda3std3__44plusIvEEE10Policy1000EN6thrust24THRUST_300001_SM_1000_NS10device_ptrIiEESF_NS0_13ScanTileStateIiLb1EEES9_NS1_10InputValueIiPiEEjiLb0EiEEvT0_T1_T2_iT3_T4_T5_E12temp_storage+8], %r806;
$L__BB14_25:
	setp.ne.s32 	%p134, %r639, 0;
	mov.u32 	%r1011, %r42;
	@%p134 bra 	$L__BB14_27;
	st.shared.u32 	[_ZZN3cub18CUB_300001_SM_10006detail4scan16DeviceScanKernelINS2_10policy_hubIiiijN4cuda3std3__44plusIvEEE10Policy1000EN6thrust24THRUST_300001_SM_1000_NS10device_ptrIiEESF_NS0_13ScanTileStateIiLb1EEES9_NS1_10InputValueIiPiEEjiLb0EiEEvT0_T1_T2_iT3_T4_T5_E12temp_storage+76], %r1005;
	mov.u32 	%r1011, %r1005;
$L__BB14_27:
	bar.sync 	0;
	setp.eq.s32 	%p135, %r7, 0;
	ld.shared.u32 	%r807, [_ZZN3cub18CUB_300001_SM_10006detail4scan16DeviceScanKernelINS2_10policy_hubIiiijN4cuda3std3__44plusIvEEE10Policy1000EN6thrust24THRUST_300001_SM_1000_NS10device_ptrIiEESF_NS0_13ScanTileStateIiLb1EEES9_NS1_10InputValueIiPiEEjiLb0EiEEvT0_T1_T2_iT3_T4_T5_E12temp_storage+76];
	selp.b32 	%r808, 0, %r807, %p135;
	add.s32 	%r1012, %r808, %r1011;
$L__BB14_28:
	add.s32 	%r952, %r1012, %r12;
	add.s32 	%r953, %r13, %r952;
	add.s32 	%r954, %r14, %r953;
	add.s32 	%r955, %r15, %r954;
	add.s32 	%r956, %r16, %r955;
	add.s32 	%r957, %r17, %r956;
	add.s32 	%r958, %r18, %r957;
	add.s32 	%r959, %r19, %r958;
	add.s32 	%r960, %r20, %r959;
	add.s32 	%r961, %r21, %r960;
	add.s32 	%r962, %r22, %r961;
	add.s32 	%r963, %r23, %r962;
	add.s32 	%r964, %r24, %r963;
	add.s32 	%r965, %r25, %r964;
	add.s32 	%r966, %r26, %r965;
	add.s32 	%r967, %r27, %r966;
	add.s32 	%r968, %r28, %r967;
	add.s32 	%r969, %r29, %r968;
	add.s32 	%r970, %r30, %r969;
	add.s32 	%r971, %r31, %r970;
	add.s32 	%r972, %r32, %r971;
	bar.sync 	0;
	st.shared.v2.u32 	[%r11], {%r1012, %r952};
	st.shared.v2.u32 	[%r11+8], {%r953, %r954};
	st.shared.v2.u32 	[%r11+16], {%r955, %r956};
	st.shared.v2.u32 	[%r11+24], {%r957, %r958};
	st.shared.v2.u32 	[%r11+32], {%r959, %r960};
	st.shared.v2.u32 	[%r11+40], {%r961, %r962};
	st.shared.v2.u32 	[%r11+48], {%r963, %r964};
	st.shared.v2.u32 	[%r11+56], {%r965, %r966};
	st.shared.v2.u32 	[%r11+64], {%r967, %r968};
	st.shared.v2.u32 	[%r11+72], {%r969, %r970};
	st.shared.v2.u32 	[%r11+80], {%r971, %r972};
	bar.warp.sync 	-1;
	ld.shared.u32 	%r973, [%r10];
	ld.shared.u32 	%r974, [%r10+128];
	ld.shared.u32 	%r975, [%r10+256];
	ld.shared.u32 	%r976, [%r10+384];
	ld.shared.u32 	%r977, [%r10+512];
	ld.shared.u32 	%r978, [%r10+640];
	ld.shared.u32 	%r979, [%r10+768];
	ld.shared.u32 	%r980, [%r10+896];
	ld.shared.u32 	%r981, [%r10+1024];
	ld.shared.u32 	%r982, [%r10+1152];
	ld.shared.u32 	%r983, [%r10+1280];
	ld.shared.u32 	%r984, [%r10+1408];
	ld.shared.u32 	%r985, [%r10+1536];
	ld.shared.u32 	%r986, [%r10+1664];
	ld.shared.u32 	%r987, [%r10+1792];
	ld.shared.u32 	%r988, [%r10+1920];
	ld.shared.u32 	%r989, [%r10+2048];
	ld.shared.u32 	%r990, [%r10+2176];
	ld.shared.u32 	%r991, [%r10+2304];
	ld.shared.u32 	%r992, [%r10+2432];
	ld.shared.u32 	%r993, [%r10+2560];
	ld.shared.u32 	%r994, [%r10+2688];
	add.s64 	%rd57, %rd4, %rd42;
	st.global.u32 	[%rd57], %r973;
	st.global.u32 	[%rd57+128], %r974;
	st.global.u32 	[%rd57+256], %r975;
	st.global.u32 	[%rd57+384], %r976;
	st.global.u32 	[%rd57+512], %r977;
	st.global.u32 	[%rd57+640], %r978;
	st.global.u32 	[%rd57+768], %r979;
	st.global.u32 	[%rd57+896], %r980;
	st.global.u32 	[%rd57+1024], %r981;
	st.global.u32 	[%rd57+1152], %r982;
	st.global.u32 	[%rd57+1280], %r983;
	st.global.u32 	[%rd57+1408], %r984;
	st.global.u32 	[%rd57+1536], %r985;
	st.global.u32 	[%rd57+1664], %r986;
	st.global.u32 	[%rd57+1792], %r987;
	st.global.u32 	[%rd57+1920], %r988;
	st.global.u32 	[%rd57+2048], %r989;
	st.global.u32 	[%rd57+2176], %r990;
	st.global.u32 	[%rd57+2304], %r991;
	st.global.u32 	[%rd57+2432], %r992;
	st.global.u32 	[%rd57+2560], %r993;
	st.global.u32 	[%rd57+2688], %r994;
	bra.uni 	$L__BB14_143;
$L__BB14_29:
	setp.eq.s32 	%p3, %r6, 0;
	@%p3 bra 	$L__BB14_143;
	mul.wide.u32 	%rd18, %r5, 4;
	add.s64 	%rd19, %rd3, %rd18;
	mov.u32 	%r85, %tid.x;
	ld.global.u32 	%r1034, [%rd19];
	and.b32  	%r242, %r85, 31;
	and.b32  	%r243, %r85, 992;
	mul.lo.s32 	%r244, %r243, 22;
	or.b32  	%r87, %r244, %r242;
	setp.ge.u32 	%p4, %r87, %r6;
	shl.b32 	%r245, %r87, 2;
	cvt.u64.u32 	%rd20, %r245;
	add.s64 	%rd10, %rd19, %rd20;
	mov.u32 	%r1013, %r1034;
	@%p4 bra 	$L__BB14_32;
	ld.global.u32 	%r1013, [%rd10];
$L__BB14_32:
	add.s32 	%r90, %r87, 32;
	setp.ge.u32 	%p5, %r90, %r6;
	mov.u32 	%r1014, %r1034;
	@%p5 bra 	$L__BB14_34;
	ld.global.u32 	%r1014, [%rd10+128];
$L__BB14_34:
	add.s32 	%r93, %r87, 64;
	setp.ge.u32 	%p6, %r93, %r6;
	mov.u32 	%r1015, %r1034;
	@%p6 bra 	$L__BB14_36;
	ld.global.u32 	%r1015, [%rd10+256];
$L__BB14_36:
	add.s32 	%r96, %r87, 96;
	setp.ge.u32 	%p7, %r96, %r6;
	mov.u32 	%r1016, %r1034;
	@%p7 bra 	$L__BB14_38;
	ld.global.u32 	%r1016, [%rd10+384];
$L__BB14_38:
	add.s32 	%r246, %r87, 128;
	setp.ge.u32 	%p8, %r246, %r6;
	mov.u32 	%r1017, %r1034;
	@%p8 bra 	$L__BB14_40;
	ld.global.u32 	%r1017, [%rd10+512];
$L__BB14_40:
	add.s32 	%r247, %r87, 160;
	setp.ge.u32 	%p9, %r247, %r6;
	mov.u32 	%r1018, %r1034;
	@%p9 bra 	$L__BB14_42;
	ld.global.u32 	%r1018, [%rd10+640];
$L__BB14_42:
	add.s32 	%r248, %r87, 192;
	setp.ge.u32 	%p10, %r248, %r6;
	mov.u32 	%r1019, %r1034;
	@%p10 bra 	$L__BB14_44;
	ld.global.u32 	%r1019, [%rd10+768];
$L__BB14_44:
	add.s32 	%r249, %r87, 224;
	setp.ge.u32 	%p11, %r249, %r6;
	mov.u32 	%r1020, %r1034;
	@%p11 bra 	$L__BB14_46;
	ld.global.u32 	%r1020, [%rd10+896];
$L__BB14_46:
	add.s32 	%r250, %r87, 256;
	setp.ge.u32 	%p12, %r250, %r6;
	mov.u32 	%r1021, %r1034;
	@%p12 bra 	$L__BB14_48;
	ld.global.u32 	%r1021, [%rd10+1024];
$L__BB14_48:
	add.s32 	%r251, %r87, 288;
	setp.ge.u32 	%p13, %r251, %r6;
	mov.u32 	%r1022, %r1034;
	@%p13 bra 	$L__BB14_50;
	ld.global.u32 	%r1022, [%rd10+1152];
$L__BB14_50:
	add.s32 	%r111, %r87, 320;
	setp.ge.u32 	%p14, %r111, %r6;
	mov.u32 	%r1023, %r1034;
	@%p14 bra 	$L__BB14_52;
	ld.global.u32 	%r1023, [%rd10+1280];
$L__BB14_52:
	add.s32 	%r114, %r87, 352;
	setp.ge.u32 	%p15, %r114, %r6;
	mov.u32 	%r1024, %r1034;
	@%p15 bra 	$L__BB14_54;
	ld.global.u32 	%r1024, [%rd10+1408];
$L__BB14_54:
	add.s32 	%r117, %r87, 384;
	setp.ge.u32 	%p16, %r117, %r6;
	mov.u32 	%r1025, %r1034;
	@%p16 bra 	$L__BB14_56;
	ld.global.u32 	%r1025, [%rd10+1536];
$L__BB14_56:
	add.s32 	%r120, %r87, 416;
	setp.ge.u32 	%p17, %r120, %r6;
	mov.u32 	%r1026, %r1034;
	@%p17 bra 	$L__BB14_58;
	ld.global.u32 	%r1026, [%rd10+1664];
$L__BB14_58:
	add.s32 	%r252, %r87, 448;
	setp.ge.u32 	%p18, %r252, %r6;
	mov.u32 	%r1027, %r1034;
	@%p18 bra 	$L__BB14_60;
	ld.global.u32 	%r1027, [%rd10+1792];
$L__BB14_60:
	add.s32 	%r253, %r87, 480;
	setp.ge.u32 	%p19, %r253, %r6;
	mov.u32 	%r1028, %r1034;
	@%p19 bra 	$L__BB14_62;
	ld.global.u32 	%r1028, [%rd10+1920];
$L__BB14_62:
	add.s32 	%r254, %r87, 512;
	setp.ge.u32 	%p20, %r254, %r6;
	mov.u32 	%r1029, %r1034;
	@%p20 bra 	$L__BB14_64;
	ld.global.u32 	%r1029, [%rd10+2048];
$L__BB14_64:
	add.s32 	%r129, %r87, 544;
	setp.ge.u32 	%p21, %r129, %r6;
	mov.u32 	%r1030, %r1034;
	@%p21 bra 	$L__BB14_66;
	ld.global.u32 	%r1030, [%rd10+2176];
$L__BB14_66:
	add.s32 	%r132, %r87, 576;
	setp.ge.u32 	%p22, %r132, %r6;
	mov.u32 	%r1031, %r1034;
	@%p22 bra 	$L__BB14_68;
	ld.global.u32 	%r1031, [%rd10+2304];
$L__BB14_68:
	add.s32 	%r255, %r87, 608;
	setp.ge.u32 	%p23, %r255, %r6;
	mov.u32 	%r1032, %r1034;
	@%p23 bra 	$L__BB14_70;
	ld.global.u32 	%r1032, [%rd10+2432];
$L__BB14_70:
	add.s32 	%r256, %r87, 640;
	setp.ge.u32 	%p24, %r256, %r6;
	mov.u32 	%r1033, %r1034;
	@%p24 bra 	$L__BB14_72;
	ld.global.u32 	%r1033, [%rd10+2560];
$L__BB14_72:
	add.s32 	%r139, %r87, 672;
	setp.ge.u32 	%p25, %r139, %r6;
	@%p25 bra 	$L__BB14_74;
	ld.global.u32 	%r1034, [%rd10+2688];
$L__BB14_74:
	// begin inline asm
	mov.u32 %r257, %laneid;
	// end inline asm
	shr.u32 	%r143, %r85, 5;
	mad.lo.s32 	%r258, %r143, 704, %r257;
	shl.b32 	%r259, %r258, 2;
	mov.u32 	%r260, _ZZN3cub18CUB_300001_SM_10006detail4scan16DeviceScanKernelINS2_10policy_hubIiiijN4cuda3std3__44plusIvEEE10Policy1000EN6thrust24THRUST_300001_SM_1000_NS10device_ptrIiEESF_NS0_13ScanTileStateIiLb1EEES9_NS1_10InputValueIiPiEEjiLb0EiEEvT0_T1_T2_iT3_T4_T5_E12temp_storage;
	add.s32 	%r144, %r260, %r259;
	st.shared.u32 	[%r144], %r1013;
	st.shared.u32 	[%r144+128], %r1014;
	st.shared.u32 	[%r144+256], %r1015;
	st.shared.u32 	[%r144+384], %r1016;
	st.shared.u32 	[%r144+512], %r1017;
	st.shared.u32 	[%r144+640], %r1018;
	st.shared.u32 	[%r144+768], %r1019;
	st.shared.u32 	[%r144+896], %r1020;
	st.shared.u32 	[%r144+1024], %r1021;
	st.shared.u32 	[%r144+1152], %r1022;
	st.shared.u32 	[%r144+1280], %r1023;
	st.shared.u32 	[%r144+1408], %r1024;
	st.shared.u32 	[%r144+1536], %r1025;
	st.shared.u32 	[%r144+1664], %r1026;
	st.shared.u32 	[%r144+1792], %r1027;
	st.shared.u32 	[%r144+1920], %r1028;
	st.shared.u32 	[%r144+2048], %r1029;
	st.shared.u32 	[%r144+2176], %r1030;
	st.shared.u32 	[%r144+2304], %r1031;
	st.shared.u32 	[%r144+2432], %r1032;
	st.shared.u32 	[%r144+2560], %r1033;
	st.shared.u32 	[%r144+2688], %r1034;
	bar.warp.sync 	-1;
	mad.lo.s32 	%r145, %r257, 84, %r144;
	ld.shared.v2.u32 	{%r146, %r147}, [%r145];
	ld.shared.v2.u32 	{%r148, %r149}, [%r145+8];
	ld.shared.v2.u32 	{%r150, %r151}, [%r145+16];
	ld.shared.v2.u32 	{%r152, %r153}, [%r145+24];
	ld.shared.v2.u32 	{%r154, %r155}, [%r145+32];
	ld.shared.v2.u32 	{%r156, %r157}, [%r145+40];
	ld.shared.v2.u32 	{%r158, %r159}, [%r145+48];
	ld.shared.v2.u32 	{%r160, %r161}, [%r145+56];
	ld.shared.v2.u32 	{%r162, %r163}, [%r145+64];
	ld.shared.v2.u32 	{%r164, %r165}, [%r145+72];
	ld.shared.v2.u32 	{%r166, %r167}, [%r145+80];
	bar.sync 	0;
	setp.ne.s32 	%p26, %r998, 0;
	@%p26 bra 	$L__BB14_78;
	add.s32 	%r490, %r147, %r146;
	add.s32 	%r491, %r148, %r490;
	add.s32 	%r492, %r149, %r491;
	add.s32 	%r493, %r150, %r492;
	add.s32 	%r494, %r151, %r493;
	add.s32 	%r495, %r152, %r494;
	add.s32 	%r496, %r153, %r495;
	add.s32 	%r497, %r154, %r496;
	add.s32 	%r498, %r155, %r497;
	add.s32 	%r499, %r156, %r498;
	add.s32 	%r500, %r157, %r499;
	add.s32 	%r501, %r158, %r500;
	add.s32 	%r502, %r159, %r501;
	add.s32 	%r503, %r160, %r502;
	add.s32 	%r504, %r161, %r503;
	add.s32 	%r505, %r162, %r504;
	add.s32 	%r506, %r163, %r505;
	add.s32 	%r507, %r164, %r506;
	add.s32 	%r508, %r165, %r507;
	add.s32 	%r509, %r166, %r508;
	add.s32 	%r464, %r167, %r509;
	mov.b32 	%r462, 1;
	mov.b32 	%r487, 0;
	mov.b32 	%r489, -1;
	// begin inline asm
	{  .reg .s32 r0;  .reg .pred p;  shfl.sync.up.b32 r0|p, %r464, %r462, %r487, %r489;  @p add.s32 r0, r0, %r464;  mov.s32 %r460, r0;}
	// end inline asm
	mov.b32 	%r468, 2;
	// begin inline asm
	{  .reg .s32 r0;  .reg .pred p;  shfl.sync.up.b32 r0|p, %r460, %r468, %r487, %r489;  @p add.s32 r0, r0, %r460;  mov.s32 %r466, r0;}
	// end inline asm
	mov.b32 	%r474, 4;
	// begin inline asm
	{  .reg .s32 r0;  .reg .pred p;  shfl.sync.up.b32 r0|p, %r466, %r474, %r487, %r489;  @p add.s32 r0, r0, %r466;  mov.s32 %r472, r0;}
	// end inline asm
	mov.b32 	%r480, 8;
	// begin inline asm
	{  .reg .s32 r0;  .reg .pred p;  shfl.sync.up.b32 r0|p, %r472, %r480, %r487, %r489;  @p add.s32 r0, r0, %r472;  mov.s32 %r478, r0;}
	// end inline asm
	mov.b32 	%r486, 16;
	// begin inline asm
	{  .reg .s32 r0;  .reg .pred p;  shfl.sync.up.b32 r0|p, %r478, %r486, %r487, %r489;  @p add.s32 r0, r0, %r478;  mov.s32 %r484, r0;}
	// end inline asm
	setp.ne.s32 	%p68, %r257, 31;
	@%p68 bra 	$L__BB14_77;
	shl.b32 	%r510, %r143, 2;
	mov.u32 	%r511, _ZZN3cub18CUB_300001_SM_10006detail4scan16DeviceScanKernelINS2_10policy_hubIiiijN4cuda3std3__44plusIvEEE10Policy1000EN6thrust24THRUST_300001_SM_1000_NS10device_ptrIiEESF_NS0_13ScanTileStateIiLb1EEES9_NS1_10InputValueIiPiEEjiLb0EiEEvT0_T1_T2_iT3_T4_T5_E12temp_storage;
	add.s32 	%r512, %r511, %r510;
	st.shared.u32 	[%r512+16], %r484;
$L__BB14_77:
	bar.sync 	0;
	ld.shared.v4.u32 	{%r513, %r514, %r515, %r516}, [_ZZN3cub18CUB_300001_SM_10006detail4scan16DeviceScanKernelINS2_10policy_hubIiiijN4cuda3std3__44plusIvEEE10Policy1000EN6thrust24THRUST_300001_SM_1000_NS10device_ptrIiEESF_NS0_13ScanTileStateIiLb1EEES9_NS1_10InputValueIiPiEEjiLb0EiEEvT0_T1_T2_iT3_T4_T5_E12temp_storage+16];
	add.s32 	%r517, %r514, %r513;
	setp.eq.s32 	%p69, %r143, 2;
	selp.b32 	%r518, %r517, %r513, %p69;
	add.s32 	%r519, %r517, %r515;
	setp.eq.s32 	%p70, %r143, 3;
	selp.b32 	%r520, %r519, %r518, %p70;
	add.s32 	%r521, %r519, %r516;
	setp.eq.s32 	%p71, %r143, 4;
	selp.b32 	%r522, %r521, %r520, %p71;
	ld.shared.v4.u32 	{%r523, %r524, %r525, %r526}, [_ZZN3cub18CUB_300001_SM_10006detail4scan16DeviceScanKernelINS2_10policy_hubIiiijN4cuda3std3__44plusIvEEE10Policy1000EN6thrust24THRUST_300001_SM_1000_NS10device_ptrIiEESF_NS0_13ScanTileStateIiLb1EEES9_NS1_10InputValueIiPiEEjiLb0EiEEvT0_T1_T2_iT3_T4_T5_E12temp_storage+32];
	add.s32 	%r527, %r521, %r523;
	setp.eq.s32 	%p72, %r143, 5;
	selp.b32 	%r528, %r527, %r522, %p72;
	add.s32 	%r529, %r527, %r524;
	setp.eq.s32 	%p73, %r143, 6;
	selp.b32 	%r530, %r529, %r528, %p73;
	add.s32 	%r531, %r529, %r525;
	setp.eq.s32 	%p74, %r143, 7;
	selp.b32 	%r532, %r531, %r530, %p74;
	add.s32 	%r533, %r531, %r526;
	setp.eq.s32 	%p75, %r143, 8;
	selp.b32 	%r534, %r533, %r532, %p75;
	.pragma "used_bytes_mask 4095";
	ld.shared.v4.u32 	{%r535, %r536, %r537, %r538}, [_ZZN3cub18CUB_300001_SM_10006detail4scan16DeviceScanKernelINS2_10policy_hubIiiijN4cuda3std3__44plusIvEEE10Policy1000EN6thrust24THRUST_300001_SM_1000_NS10device_ptrIiEESF_NS0_13ScanTileStateIiLb1EEES9_NS1_10InputValueIiPiEEjiLb0EiEEvT0_T1_T2_iT3_T4_T5_E12temp_storage+48];
	add.s32 	%r539, %r533, %r535;
	setp.eq.s32 	%p76, %r143, 9;
	selp.b32 	%r540, %r539, %r534, %p76;
	add.s32 	%r541, %r539, %r536;
	setp.eq.s32 	%p77, %r143, 10;
	selp.b32 	%r542, %r541, %r540, %p77;
	add.s32 	%r543, %r541, %r537;
	setp.eq.s32 	%p78, %r143, 11;
	selp.b32 	%r544, %r543, %r542, %p78;
	setp.lt.u32 	%p79, %r85, 32;
	selp.b32 	%r545, 0, %r544, %p79;
	setp.eq.s32 	%p80, %r257, 0;
	sub.s32 	%r546, %r484, %r464;
	selp.b32 	%r547, 0, %r546, %p80;
	add.s32 	%r548, %r547, %r997;
	add.s32 	%r1049, %r548, %r545;
	bra.uni 	$L__BB14_97;
$L__BB14_78:
	add.s32 	%r291, %r147, %r146;
	add.s32 	%r292, %r148, %r291;
	add.s32 	%r293, %r149, %r292;
	add.s32 	%r294, %r150, %r293;
	add.s32 	%r295, %r151, %r294;
	add.s32 	%r296, %r152, %r295;
	add.s32 	%r297, %r153, %r296;
	add.s32 	%r298, %r154, %r297;
	add.s32 	%r299, %r155, %r298;
	add.s32 	%r300, %r156, %r299;
	add.s32 	%r301, %r157, %r300;
	add.s32 	%r302, %r158, %r301;
	add.s32 	%r303, %r159, %r302;
	add.s32 	%r304, %r160, %r303;
	add.s32 	%r305, %r161, %r304;
	add.s32 	%r306, %r162, %r305;
	add.s32 	%r307, %r163, %r306;
	add.s32 	%r308, %r164, %r307;
	add.s32 	%r309, %r165, %r308;
	add.s32 	%r310, %r166, %r309;
	add.s32 	%r265, %r167, %r310;
	mov.b32 	%r263, 1;
	mov.b32 	%r288, 0;
	mov.b32 	%r290, -1;
	// begin inline asm
	{  .reg .s32 r0;  .reg .pred p;  shfl.sync.up.b32 r0|p, %r265, %r263, %r288, %r290;  @p add.s32 r0, r0, %r265;  mov.s32 %r261, r0;}
	// end inline asm
	mov.b32 	%r269, 2;
	// begin inline asm
	{  .reg .s32 r0;  .reg .pred p;  shfl.sync.up.b32 r0|p, %r261, %r269, %r288, %r290;  @p add.s32 r0, r0, %r261;  mov.s32 %r267, r0;}
	// end inline asm
	mov.b32 	%r275, 4;
	// begin inline asm
	{  .reg .s32 r0;  .reg .pred p;  shfl.sync.up.b32 r0|p, %r267, %r275, %r288, %r290;  @p add.s32 r0, r0, %r267;  mov.s32 %r273, r0;}
	// end inline asm
	mov.b32 	%r281, 8;
	// begin inline asm
	{  .reg .s32 r0;  .reg .pred p;  shfl.sync.up.b32 r0|p, %r273, %r281, %r288, %r290;  @p add.s32 r0, r0, %r273;  mov.s32 %r279, r0;}
	// end inline asm
	mov.b32 	%r287, 16;
	// begin inline asm
	{  .reg .s32 r0;  .reg .pred p;  shfl.sync.up.b32 r0|p, %r279, %r287, %r288, %r290;  @p add.s32 r0, r0, %r279;  mov.s32 %r285, r0;}
	// end inline asm
	setp.ne.s32 	%p27, %r257, 31;
	@%p27 bra 	$L__BB14_80;
	shl.b32 	%r311, %r143, 2;
	mov.u32 	%r312, _ZZN3cub18CUB_300001_SM_10006detail4scan16DeviceScanKernelINS2_10policy_hubIiiijN4cuda3std3__44plusIvEEE10Policy1000EN6thrust24THRUST_300001_SM_1000_NS10device_ptrIiEESF_NS0_13ScanTileStateIiLb1EEES9_NS1_10InputValueIiPiEEjiLb0EiEEvT0_T1_T2_iT3_T4_T5_E12temp_storage;
	add.s32 	%r313, %r312, %r311;
	st.shared.u32 	[%r313+16], %r285;
$L__BB14_80:
	sub.s32 	%r314, %r285, %r265;
	bar.sync 	0;
	ld.shared.v4.u32 	{%r315, %r316, %r317, %r318}, [_ZZN3cub18CUB_300001_SM_10006detail4scan16DeviceScanKernelINS2_10policy_hubIiiijN4cuda3std3__44plusIvEEE10Policy1000EN6thrust24THRUST_300001_SM_1000_NS10device_ptrIiEESF_NS0_13ScanTileStateIiLb1EEES9_NS1_10InputValueIiPiEEjiLb0EiEEvT0_T1_T2_iT3_T4_T5_E12temp_storage+16];
	add.s32 	%r319, %r316, %r315;
	setp.eq.s32 	%p28, %r143, 2;
	selp.b32 	%r320, %r319, %r315, %p28;
	add.s32 	%r321, %r319, %r317;
	setp.eq.s32 	%p29, %r143, 3;
	selp.b32 	%r322, %r321, %r320, %p29;
	add.s32 	%r323, %r321, %r318;
	setp.eq.s32 	%p30, %r143, 4;
	selp.b32 	%r324, %r323, %r322, %p30;
	ld.shared.v4.u32 	{%r325, %r326, %r327, %r328}, [_ZZN3cub18CUB_300001_SM_10006detail4scan16DeviceScanKernelINS2_10policy_hubIiiijN4cuda3std3__44plusIvEEE10Policy1000EN6thrust24THRUST_300001_SM_1000_NS10device_ptrIiEESF_NS0_13ScanTileStateIiLb1EEES9_NS1_10InputValueIiPiEEjiLb0EiEEvT0_T1_T2_iT3_T4_T5_E12temp_storage+32];
	add.s32 	%r329, %r323, %r325;
	setp.eq.s32 	%p31, %r143, 5;
	selp.b32 	%r330, %r329, %r324, %p31;
	add.s32 	%r331, %r329, %r326;
	setp.eq.s32 	%p32, %r143, 6;
	selp.b32 	%r332, %r331, %r330, %p32;
	add.s32 	%r333, %r331, %r327;
	setp.eq.s32 	%p33, %r143, 7;
	selp.b32 	%r334, %r333, %r332, %p33;
	add.s32 	%r335, %r333, %r328;
	setp.eq.s32 	%p34, %r143, 8;
	selp.b32 	%r336, %r335, %r334, %p34;
	ld.shared.v4.u32 	{%r337, %r338, %r339, %r340}, [_ZZN3cub18CUB_300001_SM_10006detail4scan16DeviceScanKernelINS2_10policy_hubIiiijN4cuda3std3__44plusIvEEE10Policy1000EN6thrust24THRUST_300001_SM_1000_NS10device_ptrIiEESF_NS0_13ScanTileStateIiLb1EEES9_NS1_10InputValueIiPiEEjiLb0EiEEvT0_T1_T2_iT3_T4_T5_E12temp_storage+48];
	add.s32 	%r341, %r335, %r337;
	setp.eq.s32 	%p35, %r143, 9;
	selp.b32 	%r342, %r341, %r336, %p35;
	add.s32 	%r343, %r341, %r338;
	setp.eq.s32 	%p36, %r143, 10;
	selp.b32 	%r344, %r343, %r342, %p36;
	add.s32 	%r345, %r343, %r339;
	setp.eq.s32 	%p37, %r143, 11;
	selp.b32 	%r346, %r345, %r344, %p37;
	add.s32 	%r173, %r345, %r340;
	setp.gt.u32 	%p38, %r85, 31;
	setp.lt.u32 	%p39, %r85, 32;
	setp.eq.s32 	%p40, %r257, 0;
	selp.b32 	%r347, 0, %r314, %p40;
	add.s32 	%r1048, %r346, %r347;
	selp.b32 	%r175, %r314, %r1048, %p39;
	@%p38 bra 	$L__BB14_96;
	setp.ne.s32 	%p41, %r85, 0;
	mul.wide.s32 	%rd21, %r998, 8;
	add.s64 	%rd11, %rd16, %rd21;
	@%p41 bra 	$L__BB14_83;
	st.shared.u32 	[_ZZN3cub18CUB_300001_SM_10006detail4scan16DeviceScanKernelINS2_10policy_hubIiiijN4cuda3std3__44plusIvEEE10Policy1000EN6thrust24THRUST_300001_SM_1000_NS10device_ptrIiEESF_NS0_13ScanTileStateIiLb1EEES9_NS1_10InputValueIiPiEEjiLb0EiEEvT0_T1_T2_iT3_T4_T5_E12temp_storage+12], %r173;
	add.s64 	%rd22, %rd11, 256;
	mov.b32 	%r348, 100;
	// begin inline asm
	st.relaxed.gpu.v2.u32 [%rd22], {%r348, %r173};
	// end inline asm
$L__BB14_83:
	not.b32 	%r354, %r85;
	add.s32 	%r1043, %r998, %r354;
	mov.b32 	%r350, 830;
	// begin inline asm
	nanosleep.u32 %r350;
	// end inline asm
	mul.wide.s32 	%rd24, %r1043, 8;
	add.s64 	%rd25, %rd16, %rd24;
	add.s64 	%rd23, %rd25, 256;
	// begin inline asm
	ld.relaxed.gpu.v2.u32 {%r1045, %r1037}, [%rd23];
	// end inline asm
	mov.b32 	%r1038, 952;
$L__BB14_84:
	setp.eq.s32 	%p42, %r1045, 99;
	mov.b32 	%r355, -1;
	vote.sync.any.pred 	%p43, %p42, %r355;
	not.pred 	%p44, %p43;
	@%p44 bra 	$L__BB14_86;
	mul.lo.s32 	%r458, %r998, 16807;
	and.b32  	%r998, %r458, 2147483647;
	add.s32 	%r459, %r1038, 1;
	rem.u32 	%r455, %r998, %r459;
	// begin inline asm
	nanosleep.u32 %r455;
	// end inline asm
	shr.u32 	%r1038, %r1038, 1;
	// begin inline asm
	ld.relaxed.gpu.v2.u32 {%r1045, %r1037}, [%rd23];
	// end inline asm
	bra.uni 	$L__BB14_84;
$L__BB14_86:
	setp.eq.s32 	%p45, %r1045, 101;
	mov.b32 	%r382, -1;
	vote.sync.ballot.b32 	%r384, %p45, %r382;
	// begin inline asm
	mov.u32 %r357, %lanemask_ge;
	// end inline asm
	and.b32  	%r385, %r384, %r357;
	or.b32  	%r386, %r385, -2147483648;
	add.s32 	%r387, %r386, -1;
	not.b32 	%r388, %r386;
	and.b32  	%r389, %r388, %r387;
	popc.b32 	%r361, %r389;
	mov.b32 	%r360, 1;
	// begin inline asm
	shfl.sync.down.b32 %r358, %r1037, %r360, %r361, %r382;
	// end inline asm
	setp.lt.s32 	%p47, %r257, %r361;
	selp.b32 	%r390, %r358, 0, %p47;
	add.s32 	%r364, %r390, %r1037;
	mov.b32 	%r365, 2;
	// begin inline asm
	shfl.sync.down.b32 %r363, %r364, %r365, %r361, %r382;
	// end inline asm
	add.s32 	%r391, %r257, 2;
	setp.gt.s32 	%p48, %r391, %r361;
	selp.b32 	%r392, 0, %r363, %p48;
	add.s32 	%r369, %r364, %r392;
	mov.b32 	%r370, 4;
	// begin inline asm
	shfl.sync.down.b32 %r368, %r369, %r370, %r361, %r382;
	// end inline asm
	add.s32 	%r393, %r257, 4;
	setp.gt.s32 	%p49, %r393, %r361;
	selp.b32 	%r394, 0, %r368, %p49;
	add.s32 	%r374, %r369, %r394;
	mov.b32 	%r375, 8;
	// begin inline asm
	shfl.sync.down.b32 %r373, %r374, %r375, %r361, %r382;
	// end inline asm
	add.s32 	%r395, %r257, 8;
	setp.gt.s32 	%p50, %r395, %r361;
	selp.b32 	%r396, 0, %r373, %p50;
	add.s32 	%r379, %r374, %r396;
	mov.b32 	%r380, 16;
	// begin inline asm
	shfl.sync.down.b32 %r378, %r379, %r380, %r361, %r382;
	// end inline asm
	add.s32 	%r397, %r257, 16;
	setp.gt.s32 	%p51, %r397, %r361;
	selp.b32 	%r398, 0, %r378, %p51;
	add.s32 	%r1041, %r379, %r398;
	add.s64 	%rd12, %rd16, 256;
	mov.b32 	%r1039, 952;
$L__BB14_87:
	setp.ne.s32 	%p52, %r1045, 101;
	mov.b32 	%r399, -1;
	vote.sync.all.pred 	%p53, %p52, %r399;
	not.pred 	%p54, %p53;
	@%p54 bra 	$L__BB14_92;
	shr.u32 	%r1039, %r1039, 1;
	mul.wide.s32 	%rd28, %r1043, 8;
	add.s64 	%rd29, %rd12, %rd28;
	add.s64 	%rd27, %rd29, -256;
	// begin inline asm
	ld.relaxed.gpu.v2.u32 {%r1045, %r1046}, [%rd27];
	// end inline asm
	mov.u32 	%r1047, %r1039;
$L__BB14_89:
	setp.eq.s32 	%p58, %r1045, 99;
	mov.b32 	%r407, -1;
	vote.sync.any.pred 	%p59, %p58, %r407;
	not.pred 	%p60, %p59;
	@%p60 bra 	$L__BB14_91;
	mul.lo.s32 	%r453, %r998, 16807;
	and.b32  	%r998, %r453, 2147483647;
	add.s32 	%r454, %r1047, 1;
	rem.u32 	%r450, %r998, %r454;
	// begin inline asm
	nanosleep.u32 %r450;
	// end inline asm
	shr.u32 	%r1047, %r1047, 1;
	// begin inline asm
	ld.relaxed.gpu.v2.u32 {%r1045, %r1046}, [%rd27];
	// end inline asm
	bra.uni 	$L__BB14_89;
$L__BB14_91:
	setp.eq.s32 	%p61, %r1045, 101;
	mov.b32 	%r433, -1;
	vote.sync.ballot.b32 	%r434, %p61, %r433;
	and.b32  	%r435, %r434, %r357;
	or.b32  	%r436, %r435, -2147483648;
	add.s32 	%r437, %r436, -1;
	not.b32 	%r438, %r436;
	and.b32  	%r439, %r438, %r437;
	popc.b32 	%r412, %r439;
	mov.b32 	%r411, 1;
	// begin inline asm
	shfl.sync.down.b32 %r409, %r1046, %r411, %r412, %r433;
	// end inline asm
	setp.lt.s32 	%p63, %r257, %r412;
	selp.b32 	%r440, %r409, 0, %p63;
	add.s32 	%r415, %r440, %r1046;
	mov.b32 	%r416, 2;
	// begin inline asm
	shfl.sync.down.b32 %r414, %r415, %r416, %r412, %r433;
	// end inline asm
	add.s32 	%r441, %r257, 2;
	setp.gt.s32 	%p64, %r441, %r412;
	selp.b32 	%r442, 0, %r414, %p64;
	add.s32 	%r420, %r415, %r442;
	mov.b32 	%r421, 4;
	// begin inline asm
	shfl.sync.down.b32 %r419, %r420, %r421, %r412, %r433;
	// end inline asm
	add.s32 	%r443, %r257, 4;
	setp.gt.s32 	%p65, %r443, %r412;
	selp.b32 	%r444, 0, %r419, %p65;
	add.s32 	%r425, %r420, %r444;
	mov.b32 	%r426, 8;
	// begin inline asm
	shfl.sync.down.b32 %r424, %r425, %r426, %r412, %r433;
	// end inline asm
	add.s32 	%r445, %r257, 8;
	setp.gt.s32 	%p66, %r445, %r412;
	selp.b32 	%r446, 0, %r424, %p66;
	add.s32 	%r430, %r425, %r446;
	mov.b32 	%r431, 16;
	// begin inline asm
	shfl.sync.down.b32 %r429, %r430, %r431, %r412, %r433;
	// end inline asm
	add.s32 	%r447, %r257, 16;
	setp.gt.s32 	%p67, %r447, %r412;
	selp.b32 	%r448, 0, %r429, %p67;
	add.s32 	%r449, %r448, %r1041;
	add.s32 	%r1041, %r449, %r430;
	add.s32 	%r1043, %r1043, -32;
	bra.uni 	$L__BB14_87;
$L__BB14_92:
	@%p41 bra 	$L__BB14_94;
	add.s32 	%r402, %r1041, %r173;
	add.s64 	%rd26, %rd11, 256;
	mov.b32 	%r401, 101;
	// begin inline asm
	st.relaxed.gpu.v2.u32 [%rd26], {%r401, %r402};
	// end inline asm
	st.shared.u32 	[_ZZN3cub18CUB_300001_SM_10006detail4scan16DeviceScanKernelINS2_10policy_hubIiiijN4cuda3std3__44plusIvEEE10Policy1000EN6thrust24THRUST_300001_SM_1000_NS10device_ptrIiEESF_NS0_13ScanTileStateIiLb1EEES9_NS1_10InputValueIiPiEEjiLb0EiEEvT0_T1_T2_iT3_T4_T5_E12temp_storage+4], %r1041;
	st.shared.u32 	[_ZZN3cub18CUB_300001_SM_10006detail4scan16DeviceScanKernelINS2_10policy_hubIiiijN4cuda3std3__44plusIvEEE10Policy1000EN6thrust24THRUST_300001_SM_1000_NS10device_ptrIiEESF_NS0_13ScanTileStateIiLb1EEES9_NS1_10InputValueIiPiEEjiLb0EiEEvT0_T1_T2_iT3_T4_T5_E12temp_storage+8], %r402;
$L__BB14_94:
	setp.ne.s32 	%p56, %r257, 0;
	mov.u32 	%r1048, %r175;
	@%p56 bra 	$L__BB14_96;
	st.shared.u32 	[_ZZN3cub18CUB_300001_SM_10006detail4scan16DeviceScanKernelINS2_10policy_hubIiiijN4cuda3std3__44plusIvEEE10Policy1000EN6thrust24THRUST_300001_SM_1000_NS10device_ptrIiEESF_NS0_13ScanTileStateIiLb1EEES9_NS1_10InputValueIiPiEEjiLb0EiEEvT0_T1_T2_iT3_T4_T5_E12temp_storage+76], %r1041;
	mov.u32 	%r1048, %r1041;
$L__BB14_96:
	bar.sync 	0;
	setp.eq.s32 	%p57, %r85, 0;
	ld.shared.u32 	%r403, [_ZZN3cub18CUB_300001_SM_10006detail4scan16DeviceScanKernelINS2_10policy_hubIiiijN4cuda3std3__44plusIvEEE10Policy1000EN6thrust24THRUST_300001_SM_1000_NS10device_ptrIiEESF_NS0_13ScanTileStateIiLb1EEES9_NS1_10InputValueIiPiEEjiLb0EiEEvT0_T1_T2_iT3_T4_T5_E12temp_storage+76];
	selp.b32 	%r404, 0, %r403, %p57;
	add.s32 	%r1049, %r404, %r1048;
$L__BB14_97:
	add.s32 	%r549, %r1049, %r146;
	add.s32 	%r550, %r147, %r549;
	add.s32 	%r551, %r148, %r550;
	add.s32 	%r552, %r149, %r551;
	add.s32 	%r553, %r150, %r552;
	add.s32 	%r554, %r151, %r553;
	add.s32 	%r555, %r152, %r554;
	add.s32 	%r556, %r153, %r555;
	add.s32 	%r557, %r154, %r556;
	add.s32 	%r558, %r155, %r557;
	add.s32 	%r559, %r156, %r558;
	add.s32 	%r560, %r157, %r559;
	add.s32 	%r561, %r158, %r560;
	add.s32 	%r562, %r159, %r561;
	add.s32 	%r563, %r160, %r562;
	add.s32 	%r564, %r161, %r563;
	add.s32 	%r565, %r162, %r564;
	add.s32 	%r566, %r163, %r565;
	add.s32 	%r567, %r164, %r566;
	add.s32 	%r568, %r165, %r567;
	add.s32 	%r569, %r166, %r568;
	bar.sync 	0;
	st.shared.v2.u32 	[%r145], {%r1049, %r549};
	st.shared.v2.u32 	[%r145+8], {%r550, %r551};
	st.shared.v2.u32 	[%r145+16], {%r552, %r553};
	st.shared.v2.u32 	[%r145+24], {%r554, %r555};
	st.shared.v2.u32 	[%r145+32], {%r556, %r557};
	st.shared.v2.u32 	[%r145+40], {%r558, %r559};
	st.shared.v2.u32 	[%r145+48], {%r560, %r561};
	st.shared.v2.u32 	[%r145+56], {%r562, %r563};
	st.shared.v2.u32 	[%r145+64], {%r564, %r565};
	st.shared.v2.u32 	[%r145+72], {%r566, %r567};
	st.shared.v2.u32 	[%r145+80], {%r568, %r569};
	bar.warp.sync 	-1;
	ld.shared.u32 	%r214, [%r144];
	ld.shared.u32 	%r215, [%r144+128];
	ld.shared.u32 	%r216, [%r144+256];
	ld.shared.u32 	%r217, [%r144+384];
	ld.shared.u32 	%r218, [%r144+512];
	ld.shared.u32 	%r219, [%r144+640];
	ld.shared.u32 	%r220, [%r144+768];
	ld.shared.u32 	%r221, [%r144+896];
	ld.shared.u32 	%r222, [%r144+1024];
	ld.shared.u32 	%r223, [%r144+1152];
	ld.shared.u32 	%r224, [%r144+1280];
	ld.shared.u32 	%r225, [%r144+1408];
	ld.shared.u32 	%r226, [%r144+1536];
	ld.shared.u32 	%r227, [%r144+1664];
	ld.shared.u32 	%r228, [%r144+1792];
	ld.shared.u32 	%r229, [%r144+1920];
	ld.shared.u32 	%r230, [%r144+2048];
	ld.shared.u32 	%r231, [%r144+2176];
	ld.shared.u32 	%r232, [%r144+2304];
	ld.shared.u32 	%r233, [%r144+2432];
	ld.shared.u32 	%r234, [%r144+2560];
	ld.shared.u32 	%r235, [%r144+2688];
	setp.ne.s32 	%p81, %r85, 0;
	@%p81 bra 	$L__BB14_99;
	st.volatile.shared.u32 	[_ZZN3cub18CUB_300001_SM_10006detail4scan16DeviceScanKernelINS2_10policy_hubIiiijN4cuda3std3__44plusIvEEE10Policy1000EN6thrust24THRUST_300001_SM_1000_NS10device_ptrIiEESF_NS0_13ScanTileStateIiLb1EEES9_NS1_10InputValueIiPiEEjiLb0EiEEvT0_T1_T2_iT3_T4_T5_E12temp_storage+33792], %r6;
$L__BB14_99:
	ld.param.u32 	%r996, [_ZN3cub18CUB_300001_SM_10006detail4scan16DeviceScanKernelINS2_10policy_hubIiiijN4cuda3std3__44plusIvEEE10Policy1000EN6thrust24THRUST_300001_SM_1000_NS10device_ptrIiEESF_NS0_13ScanTileStateIiLb1EEES9_NS1_10InputValueIiPiEEjiLb0EiEEvT0_T1_T2_iT3_T4_T5__param_3];
	bar.sync 	0;
	ld.volatile.shared.u32 	%r236, [_ZZN3cub18CUB_300001_SM_10006detail4scan16DeviceScanKernelINS2_10policy_hubIiiijN4cuda3std3__44plusIvEEE10Policy1000EN6thrust24THRUST_300001_SM_1000_NS10device_ptrIiEESF_NS0_13ScanTileStateIiLb1EEES9_NS1_10InputValueIiPiEEjiLb0EiEEvT0_T1_T2_iT3_T4_T5_E12temp_storage+33792];
	cvt.u64.u32 	%rd36, %r87;
	mov.u32 	%r570, %ctaid.x;
	add.s32 	%r571, %r996, %r570;
	mul.lo.s32 	%r572, %r571, 8448;
	cvt.u64.u32 	%rd37, %r572;
	add.s64 	%rd38, %rd36, %rd37;
	setp.ge.s32 	%p82, %r87, %r236;
	shl.b64 	%rd39, %rd38, 2;
	add.s64 	%rd13, %rd4, %rd39;
	@%p82 bra 	$L__BB14_101;
	st.global.u32 	[%rd13], %r214;
$L__BB14_101:
	setp.ge.s32 	%p83, %r90, %r236;
	@%p83 bra 	$L__BB14_103;
	st.global.u32 	[%rd13+128], %r215;
$L__BB14_103:
	setp.ge.s32 	%p84, %r93, %r236;
	@%p84 bra 	$L__BB14_105;
	st.global.u32 	[%rd13+256], %r216;
$L__BB14_105:
	setp.ge.s32 	%p85, %r96, %r236;
	@%p85 bra 	$L__BB14_107;
	st.global.u32 	[%rd13+384], %r217;
$L__BB14_107:
	mov.u32 	%r573, %tid.x;
	and.b32  	%r574, %r573, 992;
	mul.lo.s32 	%r575, %r574, 22;
	and.b32  	%r576, %r573, 31;
	or.b32  	%r577, %r575, %r576;
	add.s32 	%r578, %r577, 128;
	setp.ge.s32 	%p86, %r578, %r236;
	@%p86 bra 	$L__BB14_109;
	st.global.u32 	[%rd13+512], %r218;
$L__BB14_109:
	add.s32 	%r584, %r577, 160;
	setp.ge.s32 	%p87, %r584, %r236;
	@%p87 bra 	$L__BB14_111;
	st.global.u32 	[%rd13+640], %r219;
$L__BB14_111:
	add.s32 	%r590, %r577, 192;
	setp.ge.s32 	%p88, %r590, %r236;
	@%p88 bra 	$L__BB14_113;
	st.global.u32 	[%rd13+768], %r220;
$L__BB14_113:
	add.s32 	%r596, %r577, 224;
	setp.ge.s32 	%p89, %r596, %r236;
	@%p89 bra 	$L__BB14_115;
	st.global.u32 	[%rd13+896], %r221;
$L__BB14_115:
	add.s32 	%r602, %r577, 256;
	setp.ge.s32 	%p90, %r602, %r236;
	@%p90 bra 	$L__BB14_117;
	st.global.u32 	[%rd13+1024], %r222;
$L__BB14_117:
	add.s32 	%r608, %r577, 288;
	setp.ge.s32 	%p91, %r608, %r236;
	@%p91 bra 	$L__BB14_119;
	st.global.u32 	[%rd13+1152], %r223;
$L__BB14_119:
	setp.ge.s32 	%p92, %r111, %r236;
	@%p92 bra 	$L__BB14_121;
	st.global.u32 	[%rd13+1280], %r224;
$L__BB14_121:
	setp.ge.s32 	%p93, %r114, %r236;
	@%p93 bra 	$L__BB14_123;
	st.global.u32 	[%rd13+1408], %r225;
$L__BB14_123:
	setp.ge.s32 	%p94, %r117, %r236;
	@%p94 bra 	$L__BB14_125;
	st.global.u32 	[%rd13+1536], %r226;
$L__BB14_125:
	setp.ge.s32 	%p95, %r120, %r236;
	@%p95 bra 	$L__BB14_127;
	st.global.u32 	[%rd13+1664], %r227;
$L__BB14_127:
	add.s32 	%r614, %r577, 448;
	setp.ge.s32 	%p96, %r614, %r236;
	@%p96 bra 	$L__BB14_129;
	st.global.u32 	[%rd13+1792], %r228;
$L__BB14_129:
	add.s32 	%r620, %r577, 480;
	setp.ge.s32 	%p97, %r620, %r236;
	@%p97 bra 	$L__BB14_131;
	st.global.u32 	[%rd13+1920], %r229;
$L__BB14_131:
	add.s32 	%r626, %r577, 512;
	setp.ge.s32 	%p98, %r626, %r236;
	@%p98 bra 	$L__BB14_133;
	st.global.u32 	[%rd13+2048], %r230;
$L__BB14_133:
	setp.ge.s32 	%p99, %r129, %r236;
	@%p99 bra 	$L__BB14_135;
	st.global.u32 	[%rd13+2176], %r231;
$L__BB14_135:
	setp.ge.s32 	%p100, %r132, %r236;
	@%p100 bra 	$L__BB14_137;
	st.global.u32 	[%rd13+2304], %r232;
$L__BB14_137:
	add.s32 	%r632, %r577, 608;
	setp.ge.s32 	%p101, %r632, %r236;
	@%p101 bra 	$L__BB14_139;
	st.global.u32 	[%rd13+2432], %r233;
$L__BB14_139:
	add.s32 	%r638, %r577, 640;
	setp.ge.s32 	%p102, %r638, %r236;
	@%p102 bra 	$L__BB14_141;
	st.global.u32 	[%rd13+2560], %r234;
$L__BB14_141:
	setp.ge.s32 	%p103, %r139, %r236;
	@%p103 bra 	$L__BB14_143;
	st.global.u32 	[%rd13+2688], %r235;
$L__BB14_143:
	ret;

}
	// .globl	_ZN3cub18CUB_300001_SM_10006detail4scan16DeviceScanKernelINS2_10policy_hubIiiimN4cuda3std3__44plusIvEEE10Policy1000EN6thrust24THRUST_300001_SM_1000_NS10device_ptrIiEESF_NS0_13ScanTileStateIiLb1EEES9_NS1_10InputValueIiPiEEmiLb0EiEEvT0_T1_T2_iT3_T4_T5_
.visible .entry _ZN3cub18CUB_300001_SM_10006detail4scan16DeviceScanKernelINS2_10policy_hubIiiimN4cuda3std3__44plusIvEEE10Policy1000EN6thrust24THRUST_300001_SM_1000_NS10device_ptrIiEESF_NS0_13ScanTileStateIiLb1EEES9_NS1_10InputValueIiPiEEmiLb0EiEEvT0_T1_T2_iT3_T4_T5_(
	.param .align 8 .b8 _ZN3cub18CUB_300001_SM_10006detail4scan16DeviceScanKernelINS2_10policy_hubIiiimN4cuda3std3__44plusIvEEE10Policy1000EN6thrust24THRUST_300001_SM_1000_NS10device_ptrIiEESF_NS0_13ScanTileStateIiLb1EEES9_NS1_10InputValueIiPiEEmiLb0EiEEvT0_T1_T2_iT3_T4_T5__param_0[8],
	.param .align 8 .b8 _ZN3cub18CUB_300001_SM_10006detail4scan16DeviceScanKernelINS2_10policy_hubIiiimN4cuda3std3__44plusIvEEE10Policy1000EN6thrust24THRUST_300001_SM_1000_NS10device_ptrIiEESF_NS0_13ScanTileStateIiLb1EEES9_NS1_10InputValueIiPiEEmiLb0EiEEvT0_T1_T2_iT3_T4_T5__param_1[8],
	.param .align 8 .b8 _ZN3cub18CUB_300001_SM_10006detail4scan16DeviceScanKernelINS2_10policy_hubIiiimN4cuda3std3__44plusIvEEE10Policy1000EN6thrust24THRUST_300001_SM_1000_NS10device_ptrIiEESF_NS0_13ScanTileStateIiLb1EEES9_NS1_10InputValueIiPiEEmiLb0EiEEvT0_T1_T2_iT3_T4_T5__param_2[8],
	.param .u32 _ZN3cub18CUB_300001_SM_10006detail4scan16DeviceScanKernelINS2_10policy_hubIiiimN4cuda3std3__44plusIvEEE10Policy1000EN6thrust24THRUST_300001_SM_1000_NS10device_ptrIiEESF_NS0_13ScanTileStateIiLb1EEES9_NS1_10InputValueIiPiEEmiLb0EiEEvT0_T1_T2_iT3_T4_T5__param_3,
	.param .align 1 .b8 _ZN3cub18CUB_300001_SM_10006detail4scan16DeviceScanKernelINS2_10policy_hubIiiimN4cuda3std3__44plusIvEEE10Policy1000EN6thrust24THRUST_300001_SM_1000_NS10device_ptrIiEESF_NS0_13ScanTileStateIiLb1EEES9_NS1_10InputValueIiPiEEmiLb0EiEEvT0_T1_T2_iT3_T4_T5__param_4[1],
	.param .align 8 .b8 _ZN3cub18CUB_300001_SM_10006detail4scan16DeviceScanKernelINS2_10policy_hubIiiimN4cuda3std3__44plusIvEEE10Policy1000EN6thrust24THRUST_300001_SM_1000_NS10device_ptrIiEESF_NS0_13ScanTileStateIiLb1EEES9_NS1_10InputValueIiPiEEmiLb0EiEEvT0_T1_T2_iT3_T4_T5__param_5[16],
	.param .u64 _ZN3cub18CUB_300001_SM_10006detail4scan16DeviceScanKernelINS2_10policy_hubIiiimN4cuda3std3__44plusIvEEE10Policy1000EN6thrust24THRUST_300001_SM_1000_NS10device_ptrIiEESF_NS0_13ScanTileStateIiLb1EEES9_NS1_10InputValueIiPiEEmiLb0EiEEvT0_T1_T2_iT3_T4_T5__param_6
)
.maxntid 416
{
	.reg .pred 	%p<158>;
	.reg .b16 	%rs<3>;
	.reg .b32 	%r<1003>;
	.reg .b64 	%rd<59>;
	// demoted variable
	.shared .align 16 .b8 _ZZN3cub18CUB_300001_SM_10006detail4scan16DeviceScanKernelINS2_10policy_hubIiiimN4cuda3std3__44plusIvEEE10Policy1000EN6thrust24THRUST_300001_SM_1000_NS10device_ptrIiEESF_NS0_13ScanTileStateIiLb1EEES9_NS1_10InputValueIiPiEEmiLb0EiEEvT0_T1_T2_iT3_T4_T5_E12temp_storage[31632];
	ld.param.u32 	%r206, [_ZN3cub18CUB_300001_SM_10006detail4scan16DeviceScanKernelINS2_10policy_hubIiiimN4cuda3std3__44plusIvEEE10Policy1000EN6thrust24THRUST_300001_SM_1000_NS10device_ptrIiEESF_NS0_13ScanTileStateIiLb1EEES9_NS1_10InputValueIiPiEEmiLb0EiEEvT0_T1_T2_iT3_T4_T5__param_5];
	bfe.u32 	%r207, %r206, 0, 8;
	cvt.u16.u32 	%rs1, %r207;
	and.b16  	%rs2, %rs1, 255;
	ld.param.u64 	%rd18, [_ZN3cub18CUB_300001_SM_10006detail4scan16DeviceScanKernelINS2_10policy_hubIiiimN4cuda3std3__44plusIvEEE10Policy1000EN6thrust24THRUST_300001_SM_1000_NS10device_ptrIiEESF_NS0_13ScanTileStateIiLb1EEES9_NS1_10InputValueIiPiEEmiLb0EiEEvT0_T1_T2_iT3_T4_T5__param_2];
	ld.param.u64 	%rd17, [_ZN3cub18CUB_300001_SM_10006detail4scan16DeviceScanKernelINS2_10policy_hubIiiimN4cuda3std3__44plusIvEEE10Policy1000EN6thrust24THRUST_300001_SM_1000_NS10device_ptrIiEESF_NS0_13ScanTileStateIiLb1EEES9_NS1_10InputValueIiPiEEmiLb0EiEEvT0_T1_T2_iT3_T4_T5__param_1];
	ld.param.u64 	%rd16, [_ZN3cub18CUB_300001_SM_10006detail4scan16DeviceScanKernelINS2_10policy_hubIiiimN4cuda3std3__44plusIvEEE10Policy1000EN6thrust24THRUST_300001_SM_1000_NS10device_ptrIiEESF_NS0_13ScanTileStateIiLb1EEES9_NS1_10InputValueIiPiEEmiLb0EiEEvT0_T1_T2_iT3_T4_T5__param_0];
	ld.param.u64 	%rd1, [_ZN3cub18CUB_300001_SM_10006detail4scan16DeviceScanKernelINS2_10policy_hubIiiimN4cuda3std3__44plusIvEEE10Policy1000EN6thrust24THRUST_300001_SM_1000_NS10device_ptrIiEESF_NS0_13ScanTileStateIiLb1EEES9_NS1_10InputValueIiPiEEmiLb0EiEEvT0_T1_T2_iT3_T4_T5__param_5+8];
	ld.param.u32 	%r205, [_ZN3cub18CUB_300001_SM_10006detail4scan16DeviceScanKernelINS2_10policy_hubIiiimN4cuda3std3__44plusIvEEE10Policy1000EN6thrust24THRUST_300001_SM_1000_NS10device_ptrIiEESF_NS0_13ScanTileStateIiLb1EEES9_NS1_10InputValueIiPiEEmiLb0EiEEvT0_T1_T2_iT3_T4_T5__param_3];
	ld.param.u64 	%rd19, [_ZN3cub18CUB_300001_SM_10006detail4scan16DeviceScanKernelINS2_10policy_hubIiiimN4cuda3std3__44plusIvEEE10Policy1000EN6thrust24THRUST_300001_SM_1000_NS10device_ptrIiEESF_NS0_13ScanTileStateIiLb1EEES9_NS1_10InputValueIiPiEEmiLb0EiEEvT0_T1_T2_iT3_T4_T5__param_6];
	setp.eq.s16 	%p1, %rs2, 0;
	@%p1 bra 	$L__BB15_2;
	cvta.to.global.u64 	%rd20, %rd1;
	ld.global.u32 	%r959, [%rd20];
	bra.uni 	$L__BB15_3;
$L__BB15_2:
	cvt.u32.u64 	%r959, %rd1;
$L__BB15_3:
	cvta.to.global.u64 	%rd3, %rd16;
	cvta.to.global.u64 	%rd4, %rd17;
	mov.u32 	%r208, %ctaid.x;
	add.s32 	%r4, %r205, %r208;
	mul.wide.s32 	%rd5, %r4, 7904;
	sub.s64 	%rd6, %rd19, %rd5;
	setp.lt.u64 	%p2, %rd6, 7905;
	@%p2 bra 	$L__BB15_29;
	mov.u32 	%r5, %tid.x;
	and.b32  	%r617, %r5, 31;
	and.b32  	%r618, %r5, 992;
	mul.lo.s32 	%r619, %r618, 19;
	or.b32  	%r620, %r619, %r617;
	cvt.u64.u32 	%rd42, %r620;
	add.s64 	%rd7, %rd5, %rd42;
	shl.b64 	%rd43, %rd7, 2;
	add.s64 	%rd44, %rd3, %rd43;
	ld.global.u32 	%r621, [%rd44];
	ld.global.u32 	%r622, [%rd44+128];
	ld.global.u32 	%r623, [%rd44+256];
	ld.global.u32 	%r624, [%rd44+384];
	ld.global.u32 	%r625, [%rd44+512];
	ld.global.u32 	%r626, [%rd44+640];
	ld.global.u32 	%r627, [%rd44+768];
	ld.global.u32 	%r628, [%rd44+896];
	ld.global.u32 	%r629, [%rd44+1024];
	ld.global.u32 	%r630, [%rd44+1152];
	ld.global.u32 	%r631, [%rd44+1280];
	ld.global.u32 	%r632, [%rd44+1408];
	ld.global.u32 	%r633, [%rd44+1536];
	ld.global.u32 	%r634, [%rd44+1664];
	ld.global.u32 	%r635, [%rd44+1792];
	ld.global.u32 	%r636, [%rd44+1920];
	ld.global.u32 	%r637, [%rd44+2048];
	ld.global.u32 	%r638, [%rd44+2176];
	ld.global.u32 	%r639, [%rd44+2304];
	// begin inline asm
	mov.u32 %r616, %laneid;
	// end inline asm
	shr.u32 	%r7, %r5, 5;
	mad.lo.s32 	%r640, %r7, 608, %r616;
	shl.b32 	%r641, %r640, 2;
	mov.u32 	%r642, _ZZN3cub18CUB_300001_SM_10006detail4scan16DeviceScanKernelINS2_10policy_hubIiiimN4cuda3std3__44plusIvEEE10Policy1000EN6thrust24THRUST_300001_SM_1000_NS10device_ptrIiEESF_NS0_13ScanTileStateIiLb1EEES9_NS1_10InputValueIiPiEEmiLb0EiEEvT0_T1_T2_iT3_T4_T5_E12temp_storage;
	add.s32 	%r8, %r642, %r641;
	st.shared.u32 	[%r8], %r621;
	st.shared.u32 	[%r8+128], %r622;
	st.shared.u32 	[%r8+256], %r623;
	st.shared.u32 	[%r8+384], %r624;
	st.shared.u32 	[%r8+512], %r625;
	st.shared.u32 	[%r8+640], %r626;
	st.shared.u32 	[%r8+768], %r627;
	st.shared.u32 	[%r8+896], %r628;
	st.shared.u32 	[%r8+1024], %r629;
	st.shared.u32 	[%r8+1152], %r630;
	st.shared.u32 	[%r8+1280], %r631;
	st.shared.u32 	[%r8+1408], %r632;
	st.shared.u32 	[%r8+1536], %r633;
	st.shared.u32 	[%r8+1664], %r634;
	st.shared.u32 	[%r8+1792], %r635;
	st.shared.u32 	[%r8+1920], %r636;
	st.shared.u32 	[%r8+2048], %r637;
	st.shared.u32 	[%r8+2176], %r638;
	st.shared.u32 	[%r8+2304], %r639;
	bar.warp.sync 	-1;
	mad.lo.s32 	%r9, %r616, 72, %r8;
	ld.shared.u32 	%r10, [%r9];
	ld.shared.u32 	%r11, [%r9+4];
	ld.shared.u32 	%r12, [%r9+8];
	ld.shared.u32 	%r13, [%r9+12];
	ld.shared.u32 	%r14, [%r9+16];
	ld.shared.u32 	%r15, [%r9+20];
	ld.shared.u32 	%r16, [%r9+24];
	ld.shared.u32 	%r17, [%r9+28];
	ld.shared.u32 	%r18, [%r9+32];
	ld.shared.u32 	%r19, [%r9+36];
	ld.shared.u32 	%r20, [%r9+40];
	ld.shared.u32 	%r21, [%r9+44];
	ld.shared.u32 	%r22, [%r9+48];
	ld.shared.u32 	%r23, [%r9+52];
	ld.shared.u32 	%r24, [%r9+56];
	ld.shared.u32 	%r25, [%r9+60];
	ld.shared.u32 	%r26, [%r9+64];
	ld.shared.u32 	%r27, [%r9+68];
	ld.shared.u32 	%r28, [%r9+72];
	bar.sync 	0;
	setp.ne.s32 	%p100, %r4, 0;
	@%p100 bra 	$L__BB15_9;
	add.s32 	%r860, %r11, %r10;
	add.s32 	%r861, %r12, %r860;
	add.s32 	%r862, %r13, %r861;
	add.s32 	%r863, %r14, %r862;
	add.s32 	%r864, %r15, %r863;
	add.s32 	%r865, %r16, %r864;
	add.s32 	%r866, %r17, %r865;
	add.s32 	%r867, %r18, %r866;
	add.s32 	%r868, %r19, %r867;
	add.s32 	%r869, %r20, %r868;
	add.s32 	%r870, %r21, %r869;
	add.s32 	%r871, %r22, %r870;
	add.s32 	%r872, %r23, %r871;
	add.s32 	%r873, %r24, %r872;
	add.s32 	%r874, %r25, %r873;
	add.s32 	%r875, %r26, %r874;
	add.s32 	%r876, %r27, %r875;
	add.s32 	%r834, %r28, %r876;
	mov.b32 	%r832, 1;
	mov.b32 	%r857, 0;
	mov.b32 	%r859, -1;
	// begin inline asm
	{  .reg .s32 r0;  .reg .pred p;  shfl.sync.up.b32 r0|p, %r834, %r832, %r857, %r859;  @p add.s32 r0, r0, %r834;  mov.s32 %r830, r0;}
	// end inline asm
	mov.b32 	%r838, 2;
	// begin inline asm
	{  .reg .s32 r0;  .reg .pred p;  shfl.sync.up.b32 r0|p, %r830, %r838, %r857, %r859;  @p add.s32 r0, r0, %r830;  mov.s32 %r836, r0;}
	// end inline asm
	mov.b32 	%r844, 4;
	// begin inline asm
	{  .reg .s32 r0;  .reg .pred p;  shfl.sync.up.b32 r0|p, %r836, %r844, %r857, %r859;  @p add.s32 r0, r0, %r836;  mov.s32 %r842, r0;}
	// end inline asm
	mov.b32 	%r850, 8;
	// begin inline asm
	{  .reg .s32 r0;  .reg .pred p;  shfl.sync.up.b32 r0|p, %r842, %r850, %r857, %r859;  @p add.s32 r0, r0, %r842;  mov.s32 %r848, r0;}
	// end inline asm
	mov.b32 	%r856, 16;
	// begin inline asm
	{  .reg .s32 r0;  .reg .pred p;  shfl.sync.up.b32 r0|p, %r848, %r856, %r857, %r859;  @p add.s32 r0, r0, %r848;  mov.s32 %r854, r0;}
	// end inline asm
	setp.ne.s32 	%p143, %r616, 31;
	@%p143 bra 	$L__BB15_7;
	shl.b32 	%r877, %r7, 2;
	mov.u32 	%r878, _ZZN3cub18CUB_300001_SM_10006detail4scan16DeviceScanKernelINS2_10policy_hubIiiimN4cuda3std3__44plusIvEEE10Policy1000EN6thrust24THRUST_300001_SM_1000_NS10device_ptrIiEESF_NS0_13ScanTileStateIiLb1EEES9_NS1_10InputValueIiPiEEmiLb0EiEEvT0_T1_T2_iT3_T4_T5_E12temp_storage;
	add.s32 	%r879, %r878, %r877;
	st.shared.u32 	[%r879+16], %r854;
$L__BB15_7:
	bar.sync 	0;
	ld.shared.v4.u32 	{%r880, %r881, %r882, %r883}, [_ZZN3cub18CUB_300001_SM_10006detail4scan16DeviceScanKernelINS2_10policy_hubIiiimN4cuda3std3__44plusIvEEE10Policy1000EN6thrust24THRUST_300001_SM_1000_NS10device_ptrIiEESF_NS0_13ScanTileStateIiLb1EEES9_NS1_10InputValueIiPiEEmiLb0EiEEvT0_T1_T2_iT3_T4_T5_E12temp_storage+16];
	add.s32 	%r884, %r881, %r880;
	setp.eq.s32 	%p144, %r7, 2;
	selp.b32 	%r885, %r884, %r880, %p144;
	add.s32 	%r886, %r884, %r882;
	setp.eq.s32 	%p145, %r7, 3;
	selp.b32 	%r887, %r886, %r885, %p145;
	add.s32 	%r888, %r886, %r883;
	setp.eq.s32 	%p146, %r7, 4;
	selp.b32 	%r889, %r888, %r887, %p146;
	ld.shared.v4.u32 	{%r890, %r891, %r892, %r893}, [_ZZN3cub18CUB_300001_SM_10006detail4scan16DeviceScanKernelINS2_10policy_hubIiiimN4cuda3std3__44plusIvEEE10Policy1000EN6thrust24THRUST_300001_SM_1000_NS10device_ptrIiEESF_NS0_13ScanTileStateIiLb1EEES9_NS1_10InputValueIiPiEEmiLb0EiEEvT0_T1_T2_iT3_T4_T5_E12temp_storage+32];
	add.s32 	%r894, %r888, %r890;
	setp.eq.s32 	%p147, %r7, 5;
	selp.b32 	%r895, %r894, %r889, %p147;
	add.s32 	%r896, %r894, %r891;
	setp.eq.s32 	%p148, %r7, 6;
	selp.b32 	%r897, %r896, %r895, %p148;
	add.s32 	%r898, %r896, %r892;
	setp.eq.s32 	%p149, %r7, 7;
	selp.b32 	%r899, %r898, %r897, %p149;
	add.s32 	%r900, %r898, %r893;
	setp.eq.s32 	%p150, %r7, 8;
	selp.b32 	%r901, %r900, %r899, %p150;
	ld.shared.v4.u32 	{%r902, %r903, %r904, %r905}, [_ZZN3cub18CUB_300001_SM_10006detail4scan16DeviceScanKernelINS2_10policy_hubIiiimN4cuda3std3__44plusIvEEE10Policy1000EN6thrust24THRUST_300001_SM_1000_NS10device_ptrIiEESF_NS0_13ScanTileStateIiLb1EEES9_NS1_10InputValueIiPiEEmiLb0EiEEvT0_T1_T2_iT3_T4_T5_E12temp_storage+48];
	add.s32 	%r906, %r900, %r902;
	setp.eq.s32 	%p151, %r7, 9;
	selp.b32 	%r907, %r906, %r901, %p151;
	add.s32 	%r908, %r906, %r903;
	setp.eq.s32 	%p152, %r7, 10;
	selp.b32 	%r909, %r908, %r907, %p152;
	add.s32 	%r910, %r908, %r904;
	setp.eq.s32 	%p153, %r7, 11;
	selp.b32 	%r911, %r910, %r909, %p153;
	add.s32 	%r912, %r910, %r905;
	setp.eq.s32 	%p154, %r7, 12;
	selp.b32 	%r913, %r912, %r911, %p154;
	ld.shared.u32 	%r914, [_ZZN3cub18CUB_300001_SM_10006detail4scan16DeviceScanKernelINS2_10policy_hubIiiimN4cuda3std3__44plusIvEEE10Policy1000EN6thrust24THRUST_300001_SM_1000_NS10device_ptrIiEESF_NS0_13ScanTileStateIiLb1EEES9_NS1_10InputValueIiPiEEmiLb0EiEEvT0_T1_T2_iT3_T4_T5_E12temp_storage+64];
	setp.lt.u32 	%p155, %r5, 32;
	selp.b32 	%r915, 0, %r913, %p155;
	setp.eq.s32 	%p156, %r616, 0;
	sub.s32 	%r916, %r854, %r834;
	selp.b32 	%r917, 0, %r916, %p156;
	add.s32 	%r918, %r917, %r959;
	add.s32 	%r971, %r918, %r915;
	add.s32 	%r919, %r914, %r959;
	add.s32 	%r32, %r919, %r912;
	setp.ne.s32 	%p157, %r5, 0;
	@%p157 bra 	$L__BB15_28;
	add.s64 	%rd56, %rd18, 256;
	mov.b32 	%r920, 101;
	// begin inline asm
	st.relaxed.gpu.v2.u32 [%rd56], {%r920, %r32};
	// end inline asm
	bra.uni 	$L__BB15_28;
$L__BB15_9:
	add.s32 	%r673, %r11, %r10;
	add.s32 	%r674, %r12, %r673;
	add.s32 	%r675, %r13, %r674;
	add.s32 	%r676, %r14, %r675;
	add.s32 	%r677, %r15, %r676;
	add.s32 	%r678, %r16, %r677;
	add.s32 	%r679, %r17, %r678;
	add.s32 	%r680, %r18, %r679;
	add.s32 	%r681, %r19, %r680;
	add.s32 	%r682, %r20, %r681;
	add.s32 	%r683, %r21, %r682;
	add.s32 	%r684, %r22, %r683;
	add.s32 	%r685, %r23, %r684;
	add.s32 	%r686, %r24, %r685;
	add.s32 	%r687, %r25, %r686;
	add.s32 	%r688, %r26, %r687;
	add.s32 	%r689, %r27, %r688;
	add.s32 	%r647, %r28, %r689;
	mov.b32 	%r645, 1;
	mov.b32 	%r670, 0;
	mov.b32 	%r672, -1;
	// begin inline asm
	{  .reg .s32 r0;  .reg .pred p;  shfl.sync.up.b32 r0|p, %r647, %r645, %r670, %r672;  @p add.s32 r0, r0, %r647;  mov.s32 %r643, r0;}
	// end inline asm
	mov.b32 	%r651, 2;
	// begin inline asm
	{  .reg .s32 r0;  .reg .pred p;  shfl.sync.up.b32 r0|p, %r643, %r651, %r670, %r672;  @p add.s32 r0, r0, %r643;  mov.s32 %r649, r0;}
	// end inline asm
	mov.b32 	%r657, 4;
	// begin inline asm
	{  .reg .s32 r0;  .reg .pred p;  shfl.sync.up.b32 r0|p, %r649, %r657, %r670, %r672;  @p add.s32 r0, r0, %r649;  mov.s32 %r655, r0;}
	// end inline asm
	mov.b32 	%r663, 8;
	// begin inline asm
	{  .reg .s32 r0;  .reg .pred p;  shfl.sync.up.b32 r0|p, %r655, %r663, %r670, %r672;  @p add.s32 r0, r0, %r655;  mov.s32 %r661, r0;}
	// end inline asm
	mov.b32 	%r669, 16;
	// begin inline asm
	{  .reg .s32 r0;  .reg .pred p;  shfl.sync.up.b32 r0|p, %r661, %r669, %r670, %r672;  @p add.s32 r0, r0, %r661;  mov.s32 %r667, r0;}
	// end inline asm
	setp.ne.s32 	%p101, %r616, 31;
	@%p101 bra 	$L__BB15_11;
	shl.b32 	%r690, %r7, 2;
	mov.u32 	%r691, _ZZN3cub18CUB_300001_SM_10006detail4scan16DeviceScanKernelINS2_10policy_hubIiiimN4cuda3std3__44plusIvEEE10Policy1000EN6thrust24THRUST_300001_SM_1000_NS10device_ptrIiEESF_NS0_13ScanTileStateIiLb1EEES9_NS1_10InputValueIiPiEEmiLb0EiEEvT0_T1_T2_iT3_T4_T5_E12temp_storage;
	add.s32 	%r692, %r691, %r690;
	st.shared.u32 	[%r692+16], %r667;
$L__BB15_11:
	sub.s32 	%r693, %r667, %r647;
	bar.sync 	0;
	ld.shared.v4.u32 	{%r694, %r695, %r696, %r697}, [_ZZN3cub18CUB_300001_SM_10006detail4scan16DeviceScanKernelINS2_10policy_hubIiiimN4cuda3std3__44plusIvEEE10Policy1000EN6thrust24THRUST_300001_SM_1000_NS10device_ptrIiEESF_NS0_13ScanTileStateIiLb1EEES9_NS1_10InputValueIiPiEEmiLb0EiEEvT0_T1_T2_iT3_T4_T5_E12temp_storage+16];
	add.s32 	%r698, %r695, %r694;
	setp.eq.s32 	%p102, %r7, 2;
	selp.b32 	%r699, %r698, %r694, %p102;
	add.s32 	%r700, %r698, %r696;
	setp.eq.s32 	%p103, %r7, 3;
	selp.b32 	%r701, %r700, %r699, %p103;
	add.s32 	%r702, %r700, %r697;
	setp.eq.s32 	%p104, %r7, 4;
	selp.b32 	%r703, %r702, %r701, %p104;
	ld.shared.v4.u32 	{%r704, %r705, %r706, %r707}, [_ZZN3cub18CUB_300001_SM_10006detail4scan16DeviceScanKernelINS2_10policy_hubIiiimN4cuda3std3__44plusIvEEE10Policy1000EN6thrust24THRUST_300001_SM_1000_NS10device_ptrIiEESF_NS0_13ScanTileStateIiLb1EEES9_NS1_10InputValueIiPiEEmiLb0EiEEvT0_T1_T2_iT3_T4_T5_E12temp_storage+32];
	add.s32 	%r708, %r702, %r704;
	setp.eq.s32 	%p105, %r7, 5;
	selp.b32 	%r709, %r708, %r703, %p105;
	add.s32 	%r710, %r708, %r705;
	setp.eq.s32 	%p106, %r7, 6;
	selp.b32 	%r711, %r710, %r709, %p106;
	add.s32 	%r712, %r710, %r706;
	setp.eq.s32 	%p107, %r7, 7;
	selp.b32 	%r713, %r712, %r711, %p107;
	add.s32 	%r714, %r712, %r707;
	setp.eq.s32 	%p108, %r7, 8;
	selp.b32 	%r715, %r714, %r713, %p108;
	ld.shared.v4.u32 	{%r716, %r717, %r718, %r719}, [_ZZN3cub18CUB_300001_SM_10006detail4scan16DeviceScanKernelINS2_10policy_hubIiiimN4cuda3std3__44plusIvEEE10Policy1000EN6thrust24THRUST_300001_SM_1000_NS10device_ptrIiEESF_NS0_13ScanTileStateIiLb1EEES9_NS1_10InputValueIiPiEEmiLb0EiEEvT0_T1_T2_iT3_T4_T5_E12temp_storage+48];
	add.s32 	%r720, %r714, %r716;
	setp.eq.s32 	%p109, %r7, 9;
	selp.b32 	%r721, %r720, %r715, %p109;
	add.s32 	%r722, %r720, %r717;
	setp.eq.s32 	%p110, %r7, 10;
	selp.b32 	%r723, %r722, %r721, %p110;
	add.s32 	%r724, %r722, %r718;
	setp.eq.s32 	%p111, %r7, 11;
	selp.b32 	%r725, %r724, %r723, %p111;
	add.s32 	%r726, %r724, %r719;
	setp.eq.s32 	%p112, %r7, 12;
	selp.b32 	%r727, %r726, %r725, %p112;
	ld.shared.u32 	%r728, [_ZZN3cub18CUB_300001_SM_10006detail4scan16DeviceScanKernelINS2_10policy_hubIiiimN4cuda3std3__44plusIvEEE10Policy1000EN6thrust24THRUST_300001_SM_1000_NS10device_ptrIiEESF_NS0_13ScanTileStateIiLb1EEES9_NS1_10InputValueIiPiEEmiLb0EiEEvT0_T1_T2_iT3_T4_T5_E12temp_storage+64];
	add.s32 	%r35, %r726, %r728;
	setp.gt.u32 	%p113, %r5, 31;
	setp.lt.u32 	%p114, %r5, 32;
	setp.eq.s32 	%p115, %r616, 0;
	selp.b32 	%r729, 0, %r693, %p115;
	add.s32 	%r970, %r727, %r729;
	selp.b32 	%r37, %r693, %r970, %p114;
	@%p113 bra 	$L__BB15_27;
	setp.ne.s32 	%p116, %r5, 0;
	mul.wide.s32 	%rd45, %r4, 8;
	add.s64 	%rd8, %rd18, %rd45;
	@%p116 bra 	$L__BB15_14;
	st.shared.u32 	[_ZZN3cub18CUB_300001_SM_10006detail4scan16DeviceScanKernelINS2_10policy_hubIiiimN4cuda3std3__44plusIvEEE10Policy1000EN6thrust24THRUST_300001_SM_1000_NS10device_ptrIiEESF_NS0_13ScanTileStateIiLb1EEES9_NS1_10InputValueIiPiEEmiLb0EiEEvT0_T1_T2_iT3_T4_T5_E12temp_storage+12], %r35;
	add.s64 	%rd46, %rd8, 256;
	mov.b32 	%r730, 100;
	// begin inline asm
	st.relaxed.gpu.v2.u32 [%rd46], {%r730, %r35};
	// end inline asm
$L__BB15_14:
	not.b32 	%r736, %r5;
	add.s32 	%r966, %r4, %r736;
	mov.b32 	%r732, 550;
	// begin inline asm
	nanosleep.u32 %r732;
	// end inline asm
	mul.wide.s32 	%rd48, %r966, 8;
	add.s64 	%rd49, %rd18, %rd48;
	add.s64 	%rd47, %rd49, 256;
	// begin inline asm
	ld.relaxed.gpu.v2.u32 {%r967, %r961}, [%rd47];
	// end inline asm
	mov.b32 	%r962, 478;
$L__BB15_15:
	setp.eq.s32 	%p117, %r967, 99;
	mov.b32 	%r737, -1;
	vote.sync.any.pred 	%p118, %p117, %r737;
	not.pred 	%p119, %p118;
	@%p119 bra 	$L__BB15_17;
	// begin inline asm
	nanosleep.u32 %r962;
	// end inline asm
	shr.u32 	%r962, %r962, 1;
	// begin inline asm
	ld.relaxed.gpu.v2.u32 {%r967, %r961}, [%rd47];
	// end inline asm
	bra.uni 	$L__BB15_15;
$L__BB15_17:
	setp.eq.s32 	%p120, %r967, 101;
	mov.b32 	%r764, -1;
	vote.sync.ballot.b32 	%r766, %p120, %r764;
	// begin inline asm
	mov.u32 %r739, %lanemask_ge;
	// end inline asm
	and.b32  	%r767, %r766, %r739;
	or.b32  	%r768, %r767, -2147483648;
	add.s32 	%r769, %r768, -1;
	not.b32 	%r770, %r768;
	and.b32  	%r771, %r770, %r769;
	popc.b32 	%r743, %r771;
	mov.b32 	%r742, 1;
	// begin inline asm
	shfl.sync.down.b32 %r740, %r961, %r742, %r743, %r764;
	// end inline asm
	setp.lt.s32 	%p122, %r616, %r743;
	selp.b32 	%r772, %r740, 0, %p122;
	add.s32 	%r746, %r772, %r961;
	mov.b32 	%r747, 2;
	// begin inline asm
	shfl.sync.down.b32 %r745, %r746, %r747, %r743, %r764;
	// end inline asm
	add.s32 	%r50, %r616, 2;
	setp.gt.s32 	%p123, %r50, %r743;
	selp.b32 	%r773, 0, %r745, %p123;
	add.s32 	%r751, %r746, %r773;
	mov.b32 	%r752, 4;
	// begin inline asm
	shfl.sync.down.b32 %r750, %r751, %r752, %r743, %r764;
	// end inline asm
	add.s32 	%r51, %r616, 4;
	setp.gt.s32 	%p124, %r51, %r743;
	selp.b32 	%r774, 0, %r750, %p124;
	add.s32 	%r756, %r751, %r774;
	mov.b32 	%r757, 8;
	// begin inline asm
	shfl.sync.down.b32 %r755, %r756, %r757, %r743, %r764;
	// end inline asm
	add.s32 	%r52, %r616, 8;
	setp.gt.s32 	%p125, %r52, %r743;
	selp.b32 	%r775, 0, %r755, %p125;
	add.s32 	%r761, %r756, %r775;
	mov.b32 	%r762, 16;
	// begin inline asm
	shfl.sync.down.b32 %r760, %r761, %r762, %r743, %r764;
	// end inline asm
	add.s32 	%r53, %r616, 16;
	setp.gt.s32 	%p126, %r53, %r743;
	selp.b32 	%r776, 0, %r760, %p126;
	add.s32 	%r965, %r761, %r776;
	add.s64 	%rd10, %rd18, 256;
	mov.b32 	%r963, 478;
$L__BB15_18:
	setp.ne.s32 	%p127, %r967, 101;
	mov.b32 	%r777, -1;
	vote.sync.all.pred 	%p128, %p127, %r777;
	not.pred 	%p129, %p128;
	@%p129 bra 	$L__BB15_23;
	shr.u32 	%r963, %r963, 1;
	mul.wide.s32 	%rd52, %r966, 8;
	add.s64 	%rd53, %rd10, %rd52;
	add.s64 	%rd51, %rd53, -256;
	// begin inline asm
	ld.relaxed.gpu.v2.u32 {%r967, %r968}, [%rd51];
	// end inline asm
	mov.u32 	%r969, %r963;
$L__BB15_20:
	setp.eq.s32 	%p133, %r967, 99;
	mov.b32 	%r785, -1;
	vote.sync.any.pred 	%p134, %p133, %r785;
	not.pred 	%p135, %p134;
	@%p135 bra 	$L__BB15_22;
	// begin inline asm
	nanosleep.u32 %r969;
	// end inline asm
	shr.u32 	%r969, %r969, 1;
	// begin inline asm
	ld.relaxed.gpu.v2.u32 {%r967, %r968}, [%rd51];
	// end inline asm
	bra.uni 	$L__BB15_20;
$L__BB15_22:
	setp.eq.s32 	%p136, %r967, 101;
	mov.b32 	%r811, -1;
	vote.sync.ballot.b32 	%r812, %p136, %r811;
	and.b32  	%r813, %r812, %r739;
	or.b32  	%r814, %r813, -2147483648;
	add.s32 	%r815, %r814, -1;
	not.b32 	%r816, %r814;
	and.b32  	%r817, %r816, %r815;
	popc.b32 	%r790, %r817;
	mov.b32 	%r789, 1;
	// begin inline asm
	shfl.sync.down.b32 %r787, %r968, %r789, %r790, %r811;
	// end inline asm
	setp.lt.s32 	%p138, %r616, %r790;
	selp.b32 	%r818, %r787, 0, %p138;
	add.s32 	%r793, %r818, %r968;
	mov.b32 	%r794, 2;
	// begin inline asm
	shfl.sync.down.b32 %r792, %r793, %r794, %r790, %r811;
	// end inline asm
	setp.gt.s32 	%p139, %r50, %r790;
	selp.b32 	%r819, 0, %r792, %p139;
	add.s32 	%r798, %r793, %r819;
	mov.b32 	%r799, 4;
	// begin inline asm
	shfl.sync.down.b32 %r797, %r798, %r799, %r790, %r811;
	// end inline asm
	setp.gt.s32 	%p140, %r51, %r790;
	selp.b32 	%r820, 0, %r797, %p140;
	add.s32 	%r803, %r798, %r820;
	mov.b32 	%r804, 8;
	// begin inline asm
	shfl.sync.down.b32 %r802, %r803, %r804, %r790, %r811;
	// end inline asm
	setp.gt.s32 	%p141, %r52, %r790;
	selp.b32 	%r821, 0, %r802, %p141;
	add.s32 	%r808, %r803, %r821;
	mov.b32 	%r809, 16;
	// begin inline asm
	shfl.sync.down.b32 %r807, %r808, %r809, %r790, %r811;
	// end inline asm
	setp.gt.s32 	%p142, %r53, %r790;
	selp.b32 	%r822, 0, %r807, %p142;
	add.s32 	%r823, %r822, %r965;
	add.s32 	%r965, %r823, %r808;
	add.s32 	%r966, %r966, -32;
	bra.uni 	$L__BB15_18;
$L__BB15_23:
	@%p116 bra 	$L__BB15_25;
	add.s32 	%r780, %r965, %r35;
	add.s64 	%rd50, %rd8, 256;
	mov.b32 	%r779, 101;
	// begin inline asm
	st.relaxed.gpu.v2.u32 [%rd50], {%r779, %r780};
	// end inline asm
	st.shared.u32 	[_ZZN3cub18CUB_300001_SM_10006detail4scan16DeviceScanKernelINS2_10policy_hubIiiimN4cuda3std3__44plusIvEEE10Policy1000EN6thrust24THRUST_300001_SM_1000_NS10device_ptrIiEESF_NS0_13ScanTileStateIiLb1EEES9_NS1_10InputValueIiPiEEmiLb0EiEEvT0_T1_T2_iT3_T4_T5_E12temp_storage+4], %r965;
	st.shared.u32 	[_ZZN3cub18CUB_300001_SM_10006detail4scan16DeviceScanKernelINS2_10policy_hubIiiimN4cuda3std3__44plusIvEEE10Policy1000EN6thrust24THRUST_300001_SM_1000_NS10device_ptrIiEESF_NS0_13ScanTileStateIiLb1EEES9_NS1_10InputValueIiPiEEmiLb0EiEEvT0_T1_T2_iT3_T4_T5_E12temp_storage+8], %r780;
$L__BB15_25:
	setp.ne.s32 	%p131, %r616, 0;
	mov.u32 	%r970, %r37;
	@%p131 bra 	$L__BB15_27;
	st.shared.u32 	[_ZZN3cub18CUB_300001_SM_10006detail4scan16DeviceScanKernelINS2_10policy_hubIiiimN4cuda3std3__44plusIvEEE10Policy1000EN6thrust24THRUST_300001_SM_1000_NS10device_ptrIiEESF_NS0_13ScanTileStateIiLb1EEES9_NS1_10InputValueIiPiEEmiLb0EiEEvT0_T1_T2_iT3_T4_T5_E12temp_storage+84], %r965;
	mov.u32 	%r970, %r965;
$L__BB15_27:
	bar.sync 	0;
	setp.eq.s32 	%p132, %r5, 0;
	ld.shared.u32 	%r781, [_ZZN3cub18CUB_300001_SM_10006detail4scan16DeviceScanKernelINS2_10policy_hubIiiimN4cuda3std3__44plusIvEEE10Policy1000EN6thrust24THRUST_300001_SM_1000_NS10device_ptrIiEESF_NS0_13ScanTileStateIiLb1EEES9_NS1_10InputValueIiPiEEmiLb0EiEEvT0_T1_T2_iT3_T4_T5_E12temp_storage+84];
	selp.b32 	%r782, 0, %r781, %p132;
	add.s32 	%r971, %r782, %r970;
$L__BB15_28:
	add.s32 	%r922, %r971, %r10;
	add.s32 	%r923, %r11, %r922;
	add.s32 	%r924, %r12, %r923;
	add.s32 	%r925, %r13, %r924;
	add.s32 	%r926, %r14, %r925;
	add.s32 	%r927, %r15, %r926;
	add.s32 	%r928, %r16, %r927;
	add.s32 	%r929, %r17, %r928;
	add.s32 	%r930, %r18, %r929;
	add.s32 	%r931, %r19, %r930;
	add.s32 	%r932, %r20, %r931;
	add.s32 	%r933, %r21, %r932;
	add.s32 	%r934, %r22, %r933;
	add.s32 	%r935, %r23, %r934;
	add.s32 	%r936, %r24, %r935;
	add.s32 	%r937, %r25, %r936;
	add.s32 	%r938, %r26, %r937;
	add.s32 	%r939, %r27, %r938;
	bar.sync 	0;
	st.shared.u32 	[%r9], %r971;
	st.shared.u32 	[%r9+4], %r922;
	st.shared.u32 	[%r9+8], %r923;
	st.shared.u32 	[%r9+12], %r924;
	st.shared.u32 	[%r9+16], %r925;
	st.shared.u32 	[%r9+20], %r926;
	st.shared.u32 	[%r9+24], %r927;
	st.shared.u32 	[%r9+28], %r928;
	st.shared.u32 	[%r9+32], %r929;
	st.shared.u32 	[%r9+36], %r930;
	st.shared.u32 	[%r9+40], %r931;
	st.shared.u32 	[%r9+44], %r932;
	st.shared.u32 	[%r9+48], %r933;
	st.shared.u32 	[%r9+52], %r934;
	st.shared.u32 	[%r9+56], %r935;
	st.shared.u32 	[%r9+60], %r936;
	st.shared.u32 	[%r9+64], %r937;
	st.shared.u32 	[%r9+68], %r938;
	st.shared.u32 	[%r9+72], %r939;
	bar.warp.sync 	-1;
	ld.shared.u32 	%r940, [%r8];
	ld.shared.u32 	%r941, [%r8+128];
	ld.shared.u32 	%r942, [%r8+256];
	ld.shared.u32 	%r943, [%r8+384];
	ld.shared.u32 	%r944, [%r8+512];
	ld.shared.u32 	%r945, [%r8+640];
	ld.shared.u32 	%r946, [%r8+768];
	ld.shared.u32 	%r947, [%r8+896];
	ld.shared.u32 	%r948, [%r8+1024];
	ld.shared.u32 	%r949, [%r8+1152];
	ld.shared.u32 	%r950, [%r8+1280];
	ld.shared.u32 	%r951, [%r8+1408];
	ld.shared.u32 	%r952, [%r8+1536];
	ld.shared.u32 	%r953, [%r8+1664];
	ld.shared.u32 	%r954, [%r8+1792];
	ld.shared.u32 	%r955, [%r8+1920];
	ld.shared.u32 	%r956, [%r8+2048];
	ld.shared.u32 	%r957, [%r8+2176];
	ld.shared.u32 	%r958, [%r8+2304];
	add.s64 	%rd58, %rd4, %rd43;
	st.global.u32 	[%rd58], %r940;
	st.global.u32 	[%rd58+128], %r941;
	st.global.u32 	[%rd58+256], %r942;
	st.global.u32 	[%rd58+384], %r943;
	st.global.u32 	[%rd58+512], %r944;
	st.global.u32 	[%rd58+640], %r945;
	st.global.u32 	[%rd58+768], %r946;
	st.global.u32 	[%rd58+896], %r947;
	st.global.u32 	[%rd58+1024], %r948;
	st.global.u32 	[%rd58+1152], %r949;
	st.global.u32 	[%rd58+1280], %r950;
	st.global.u32 	[%rd58+1408], %r951;
	st.global.u32 	[%rd58+1536], %r952;
	st.global.u32 	[%rd58+1664], %r953;
	st.global.u32 	[%rd58+1792], %r954;
	st.global.u32 	[%rd58+1920], %r955;
	st.global.u32 	[%rd58+2048], %r956;
	st.global.u32 	[%rd58+2176], %r957;
	st.global.u32 	[%rd58+2304], %r958;
	bra.uni 	$L__BB15_131;
$L__BB15_29:
	setp.eq.s64 	%p3, %rd6, 0;
	@%p3 bra 	$L__BB15_131;
	cvt.u32.u64 	%r75, %rd6;
	shl.b64 	%rd21, %rd5, 2;
	add.s64 	%rd22, %rd3, %rd21;
	mov.u32 	%r76, %tid.x;
	ld.global.u32 	%r990, [%rd22];
	and.b32  	%r209, %r76, 31;
	and.b32  	%r210, %r76, 992;
	mul.lo.s32 	%r211, %r210, 19;
	or.b32  	%r78, %r211, %r209;
	setp.ge.u32 	%p4, %r78, %r75;
	shl.b32 	%r212, %r78, 2;
	cvt.u64.u32 	%rd23, %r212;
	add.s64 	%rd12, %rd22, %rd23;
	mov.u32 	%r972, %r990;
	@%p4 bra 	$L__BB15_32;
	ld.global.u32 	%r972, [%rd12];
$L__BB15_32:
	add.s32 	%r213, %r78, 32;
	setp.ge.u32 	%p5, %r213, %r75;
	mov.u32 	%r973, %r990;
	@%p5 bra 	$L__BB15_34;
	ld.global.u32 	%r973, [%rd12+128];
$L__BB15_34:
	add.s32 	%r214, %r78, 64;
	setp.ge.u32 	%p6, %r214, %r75;
	mov.u32 	%r974, %r990;
	@%p6 bra 	$L__BB15_36;
	ld.global.u32 	%r974, [%rd12+256];
$L__BB15_36:
	add.s32 	%r215, %r78, 96;
	setp.ge.u32 	%p7, %r215, %r75;
	mov.u32 	%r975, %r990;
	@%p7 bra 	$L__BB15_38;
	ld.global.u32 	%r975, [%rd12+384];
$L__BB15_38:
	add.s32 	%r216, %r78, 128;
	setp.ge.u32 	%p8, %r216, %r75;
	mov.u32 	%r976, %r990;
	@%p8 bra 	$L__BB15_40;
	ld.global.u32 	%r976, [%rd12+512];
$L__BB15_40:
	add.s32 	%r217, %r78, 160;
	setp.ge.u32 	%p9, %r217, %r75;
	mov.u32 	%r977, %r990;
	@%p9 bra 	$L__BB15_42;
	ld.global.u32 	%r977, [%rd12+640];
$L__BB15_42:
	add.s32 	%r218, %r78, 192;
	setp.ge.u32 	%p10, %r218, %r75;
	mov.u32 	%r978, %r990;
	@%p10 bra 	$L__BB15_44;
	ld.global.u32 	%r978, [%rd12+768];
$L__BB15_44:
	add.s32 	%r219, %r78, 224;
	setp.ge.u32 	%p11, %r219, %r75;
	mov.u32 	%r979, %r990;
	@%p11 bra 	$L__BB15_46;
	ld.global.u32 	%r979, [%rd12+896];
$L__BB15_46:
	add.s32 	%r95, %r78, 256;
	setp.ge.u32 	%p12, %r95, %r75;
	mov.u32 	%r980, %r990;
	@%p12 bra 	$L__BB15_48;
	ld.global.u32 	%r980, [%rd12+1024];
$L__BB15_48:
	add.s32 	%r98, %r78, 288;
	setp.ge.u32 	%p13, %r98, %r75;
	mov.u32 	%r981, %r990;
	@%p13 bra 	$L__BB15_50;
	ld.global.u32 	%r981, [%rd12+1152];
$L__BB15_50:
	add.s32 	%r220, %r78, 320;
	setp.ge.u32 	%p14, %r220, %r75;
	mov.u32 	%r982, %r990;
	@%p14 bra 	$L__BB15_52;
	ld.global.u32 	%r982, [%rd12+1280];
$L__BB15_52:
	add.s32 	%r221, %r78, 352;
	setp.ge.u32 	%p15, %r221, %r75;
	mov.u32 	%r983, %r990;
	@%p15 bra 	$L__BB15_54;
	ld.global.u32 	%r983, [%rd12+1408];
$L__BB15_54:
	add.s32 	%r222, %r78, 384;
	setp.ge.u32 	%p16, %r222, %r75;
	mov.u32 	%r984, %r990;
	@%p16 bra 	$L__BB15_56;
	ld.global.u32 	%r984, [%rd12+1536];
$L__BB15_56:
	add.s32 	%r223, %r78, 416;
	setp.ge.u32 	%p17, %r223, %r75;
	mov.u32 	%r985, %r990;
	@%p17 bra 	$L__BB15_58;
	ld.global.u32 	%r985, [%rd12+1664];
$L__BB15_58:
	add.s32 	%r224, %r78, 448;
	setp.ge.u32 	%p18, %r224, %r75;
	mov.u32 	%r986, %r990;
	@%p18 bra 	$L__BB15_60;
	ld.global.u32 	%r986, [%rd12+1792];
$L__BB15_60:
	add.s32 	%r225, %r78, 480;
	setp.ge.u32 	%p19, %r225, %r75;
	mov.u32 	%r987, %r990;
	@%p19 bra 	$L__BB15_62;
	ld.global.u32 	%r987, [%rd12+1920];
$L__BB15_62:
	add.s32 	%r226, %r78, 512;
	setp.ge.u32 	%p20, %r226, %r75;
	mov.u32 	%r988, %r990;
	@%p20 bra 	$L__BB15_64;
	ld.global.u32 	%r988, [%rd12+2048];
$L__BB15_64:
	add.s32 	%r115, %r78, 544;
	setp.ge.u32 	%p21, %r115, %r75;
	mov.u32 	%r989, %r990;
	@%p21 bra 	$L__BB15_66;
	ld.global.u32 	%r989, [%rd12+2176];
$L__BB15_66:
	add.s32 	%r118, %r78, 576;
	setp.ge.u32 	%p22, %r118, %r75;
	@%p22 bra 	$L__BB15_68;
	ld.global.u32 	%r990, [%rd12+2304];
$L__BB15_68:
	// begin inline asm
	mov.u32 %r227, %laneid;
	// end inline asm
	shr.u32 	%r122, %r76, 5;
	mad.lo.s32 	%r228, %r122, 608, %r227;
	shl.b32 	%r229, %r228, 2;
	mov.u32 	%r230, _ZZN3cub18CUB_300001_SM_10006detail4scan16DeviceScanKernelINS2_10policy_hubIiiimN4cuda3std3__44plusIvEEE10Policy1000EN6thrust24THRUST_300001_SM_1000_NS10device_ptrIiEESF_NS0_13ScanTileStateIiLb1EEES9_NS1_10InputValueIiPiEEmiLb0EiEEvT0_T1_T2_iT3_T4_T5_E12temp_storage;
	add.s32 	%r123, %r230, %r229;
	st.shared.u32 	[%r123], %r972;
	st.shared.u32 	[%r123+128], %r973;
	st.shared.u32 	[%r123+256], %r974;
	st.shared.u32 	[%r123+384], %r975;
	st.shared.u32 	[%r123+512], %r976;
	st.shared.u32 	[%r123+640], %r977;
	st.shared.u32 	[%r123+768], %r978;
	st.shared.u32 	[%r123+896], %r979;
	st.shared.u32 	[%r123+1024], %r980;
	st.shared.u32 	[%r123+1152], %r981;
	st.shared.u32 	[%r123+1280], %r982;
	st.shared.u32 	[%r123+1408], %r983;
	st.shared.u32 	[%r123+1536], %r984;
	st.shared.u32 	[%r123+1664], %r985;
	st.shared.u32 	[%r123+1792], %r986;
	st.shared.u32 	[%r123+1920], %r987;
	st.shared.u32 	[%r123+2048], %r988;
	st.shared.u32 	[%r123+2176], %r989;
	st.shared.u32 	[%r123+2304], %r990;
	bar.warp.sync 	-1;
	mad.lo.s32 	%r124, %r227, 72, %r123;
	ld.shared.u32 	%r125, [%r124];
	ld.shared.u32 	%r126, [%r124+4];
	ld.shared.u32 	%r127, [%r124+8];
	ld.shared.u32 	%r128, [%r124+12];
	ld.shared.u32 	%r129, [%r124+16];
	ld.shared.u32 	%r130, [%r124+20];
	ld.shared.u32 	%r131, [%r124+24];
	ld.shared.u32 	%r132, [%r124+28];
	ld.shared.u32 	%r133, [%r124+32];
	ld.shared.u32 	%r134, [%r124+36];
	ld.shared.u32 	%r135, [%r124+40];
	ld.shared.u32 	%r136, [%r124+44];
	ld.shared.u32 	%r137, [%r124+48];
	ld.shared.u32 	%r138, [%r124+52];
	ld.shared.u32 	%r139, [%r124+56];
	ld.shared.u32 	%r140, [%r124+60];
	ld.shared.u32 	%r141, [%r124+64];
	ld.shared.u32 	%r142, [%r124+68];
	ld.shared.u32 	%r143, [%r124+72];
	bar.sync 	0;
	setp.ne.s32 	%p23, %r4, 0;
	@%p23 bra 	$L__BB15_72;
	add.s32 	%r456, %r126, %r125;
	add.s32 	%r457, %r127, %r456;
	add.s32 	%r458, %r128, %r457;
	add.s32 	%r459, %r129, %r458;
	add.s32 	%r460, %r130, %r459;
	add.s32 	%r461, %r131, %r460;
	add.s32 	%r462, %r132, %r461;
	add.s32 	%r463, %r133, %r462;
	add.s32 	%r464, %r134, %r463;
	add.s32 	%r465, %r135, %r464;
	add.s32 	%r466, %r136, %r465;
	add.s32 	%r467, %r137, %r466;
	add.s32 	%r468, %r138, %r467;
	add.s32 	%r469, %r139, %r468;
	add.s32 	%r470, %r140, %r469;
	add.s32 	%r471, %r141, %r470;
	add.s32 	%r472, %r142, %r471;
	add.s32 	%r430, %r143, %r472;
	mov.b32 	%r428, 1;
	mov.b32 	%r453, 0;
	mov.b32 	%r455, -1;
	// begin inline asm
	{  .reg .s32 r0;  .reg .pred p;  shfl.sync.up.b32 r0|p, %r430, %r428, %r453, %r455;  @p add.s32 r0, r0, %r430;  mov.s32 %r426, r0;}
	// end inline asm
	mov.b32 	%r434, 2;
	// begin inline asm
	{  .reg .s32 r0;  .reg .pred p;  shfl.sync.up.b32 r0|p, %r426, %r434, %r453, %r455;  @p add.s32 r0, r0, %r426;  mov.s32 %r432, r0;}
	// end inline asm
	mov.b32 	%r440, 4;
	// begin inline asm
	{  .reg .s32 r0;  .reg .pred p;  shfl.sync.up.b32 r0|p, %r432, %r440, %r453, %r455;  @p add.s32 r0, r0, %r432;  mov.s32 %r438, r0;}
	// end inline asm
	mov.b32 	%r446, 8;
	// begin inline asm
	{  .reg .s32 r0;  .reg .pred p;  shfl.sync.up.b32 r0|p, %r438, %r446, %r453, %r455;  @p add.s32 r0, r0, %r438;  mov.s32 %r444, r0;}
	// end inline asm
	mov.b32 	%r452, 16;
	// begin inline asm
	{  .reg .s32 r0;  .reg .pred p;  shfl.sync.up.b32 r0|p, %r444, %r452, %r453, %r455;  @p add.s32 r0, r0, %r444;  mov.s32 %r450, r0;}
	// end inline asm
	setp.ne.s32 	%p66, %r227, 31;
	@%p66 bra 	$L__BB15_71;
	shl.b32 	%r473, %r122, 2;
	mov.u32 	%r474, _ZZN3cub18CUB_300001_SM_10006detail4scan16DeviceScanKernelINS2_10policy_hubIiiimN4cuda3std3__44plusIvEEE10Policy1000EN6thrust24THRUST_300001_SM_1000_NS10device_ptrIiEESF_NS0_13ScanTileStateIiLb1EEES9_NS1_10InputValueIiPiEEmiLb0EiEEvT0_T1_T2_iT3_T4_T5_E12temp_storage;
	add.s32 	%r475, %r474, %r473;
	st.shared.u32 	[%r475+16], %r450;
$L__BB15_71:
	bar.sync 	0;
	ld.shared.v4.u32 	{%r476, %r477, %r478, %r479}, [_ZZN3cub18CUB_300001_SM_10006detail4scan16DeviceScanKernelINS2_10policy_hubIiiimN4cuda3std3__44plusIvEEE10Policy1000EN6thrust24THRUST_300001_SM_1000_NS10device_ptrIiEESF_NS0_13ScanTileStateIiLb1EEES9_NS1_10InputValueIiPiEEmiLb0EiEEvT0_T1_T2_iT3_T4_T5_E12temp_storage+16];
	add.s32 	%r480, %r477, %r476;
	setp.eq.s32 	%p67, %r122, 2;
	selp.b32 	%r481, %r480, %r476, %p67;
	add.s32 	%r482, %r480, %r478;
	setp.eq.s32 	%p68, %r122, 3;
	selp.b32 	%r483, %r482, %r481, %p68;
	add.s32 	%r484, %r482, %r479;
	setp.eq.s32 	%p69, %r122, 4;
	selp.b32 	%r485, %r484, %r483, %p69;
	ld.shared.v4.u32 	{%r486, %r487, %r488, %r489}, [_ZZN3cub18CUB_300001_SM_10006detail4scan16DeviceScanKernelINS2_10policy_hubIiiimN4cuda3std3__44plusIvEEE10Policy1000EN6thrust24THRUST_300001_SM_1000_NS10device_ptrIiEESF_NS0_13ScanTileStateIiLb1EEES9_NS1_10InputValueIiPiEEmiLb0EiEEvT0_T1_T2_iT3_T4_T5_E12temp_storage+32];
	add.s32 	%r490, %r484, %r486;
	setp.eq.s32 	%p70, %r122, 5;
	selp.b32 	%r491, %r490, %r485, %p70;
	add.s32 	%r492, %r490, %r487;
	setp.eq.s32 	%p71, %r122, 6;
	selp.b32 	%r493, %r492, %r491, %p71;
	add.s32 	%r494, %r492, %r488;
	setp.eq.s32 	%p72, %r122, 7;
	selp.b32 	%r495, %r494, %r493, %p72;
	add.s32 	%r496, %r494, %r489;
	setp.eq.s32 	%p73, %r122, 8;
	selp.b32 	%r497, %r496, %r495, %p73;
	ld.shared.v4.u32 	{%r498, %r499, %r500, %r501}, [_ZZN3cub18CUB_300001_SM_10006detail4scan16DeviceScanKernelINS2_10policy_hubIiiimN4cuda3std3__44plusIvEEE10Policy1000EN6thrust24THRUST_300001_SM_1000_NS10device_ptrIiEESF_NS0_13ScanTileStateIiLb1EEES9_NS1_10InputValueIiPiEEmiLb0EiEEvT0_T1_T2_iT3_T4_T5_E12temp_storage+48];
	add.s32 	%r502, %r496, %r498;
	setp.eq.s32 	%p74, %r122, 9;
	selp.b32 	%r503, %r502, %r497, %p74;
	add.s32 	%r504, %r502, %r499;
	setp.eq.s32 	%p75, %r122, 10;
	selp.b32 	%r505, %r504, %r503, %p75;
	add.s32 	%r506, %r504, %r500;
	setp.eq.s32 	%p76, %r122, 11;
	selp.b32 	%r507, %r506, %r505, %p76;
	add.s32 	%r508, %r506, %r501;
	setp.eq.s32 	%p77, %r122, 12;
	selp.b32 	%r509, %r508, %r507, %p77;
	setp.lt.u32 	%p78, %r76, 32;
	selp.b32 	%r510, 0, %r509, %p78;
	setp.eq.s32 	%p79, %r227, 0;
	sub.s32 	%r511, %r450, %r430;
	selp.b32 	%r512, 0, %r511, %p79;
	add.s32 	%r513, %r512, %r959;
	add.s32 	%r1002, %r513, %r510;
	bra.uni 	$L__BB15_91;
$L__BB15_72:
	add.s32 	%r261, %r126, %r125;
	add.s32 	%r262, %r127, %r261;
	add.s32 	%r263, %r128, %r262;
	add.s32 	%r264, %r129, %r263;
	add.s32 	%r265, %r130, %r264;
	add.s32 	%r266, %r131, %r265;
	add.s32 	%r267, %r132, %r266;
	add.s32 	%r268, %r133, %r267;
	add.s32 	%r269, %r134, %r268;
	add.s32 	%r270, %r135, %r269;
	add.s32 	%r271, %r136, %r270;
	add.s32 	%r272, %r137, %r271;
	add.s32 	%r273, %r138, %r272;
	add.s32 	%r274, %r139, %r273;
	add.s32 	%r275, %r140, %r274;
	add.s32 	%r276, %r141, %r275;
	add.s32 	%r277, %r142, %r276;
	add.s32 	%r235, %r143, %r277;
	mov.b32 	%r233, 1;
	mov.b32 	%r258, 0;
	mov.b32 	%r260, -1;
	// begin inline asm
	{  .reg .s32 r0;  .reg .pred p;  shfl.sync.up.b32 r0|p, %r235, %r233, %r258, %r260;  @p add.s32 r0, r0, %r235;  mov.s32 %r231, r0;}
	// end inline asm
	mov.b32 	%r239, 2;
	// begin inline asm
	{  .reg .s32 r0;  .reg .pred p;  shfl.sync.up.b32 r0|p, %r231, %r239, %r258, %r260;  @p add.s32 r0, r0, %r231;  mov.s32 %r237, r0;}
	// end inline asm
	mov.b32 	%r245, 4;
	// begin inline asm
	{  .reg .s32 r0;  .reg .pred p;  shfl.sync.up.b32 r0|p, %r237, %r245, %r258, %r260;  @p add.s32 r0, r0, %r237;  mov.s32 %r243, r0;}
	// end inline asm
	mov.b32 	%r251, 8;
	// begin inline asm
	{  .reg .s32 r0;  .reg .pred p;  shfl.sync.up.b32 r0|p, %r243, %r251, %r258, %r260;  @p add.s32 r0, r0, %r243;  mov.s32 %r249, r0;}
	// end inline asm
	mov.b32 	%r257, 16;
	// begin inline asm
	{  .reg .s32 r0;  .reg .pred p;  shfl.sync.up.b32 r0|p, %r249, %r257, %r258, %r260;  @p add.s32 r0, r0, %r249;  mov.s32 %r255, r0;}
	// end inline asm
	setp.ne.s32 	%p24, %r227, 31;
	@%p24 bra 	$L__BB15_74;
	shl.b32 	%r278, %r122, 2;
	mov.u32 	%r279, _ZZN3cub18CUB_300001_SM_10006detail4scan16DeviceScanKernelINS2_10policy_hubIiiimN4cuda3std3__44plusIvEEE10Policy1000EN6thrust24THRUST_300001_SM_1000_NS10device_ptrIiEESF_NS0_13ScanTileStateIiLb1EEES9_NS1_10InputValueIiPiEEmiLb0EiEEvT0_T1_T2_iT3_T4_T5_E12temp_storage;
	add.s32 	%r280, %r279, %r278;
	st.shared.u32 	[%r280+16], %r255;
$L__BB15_74:
	sub.s32 	%r281, %r255, %r235;
	bar.sync 	0;
	ld.shared.v4.u32 	{%r282, %r283, %r284, %r285}, [_ZZN3cub18CUB_300001_SM_10006detail4scan16DeviceScanKernelINS2_10policy_hubIiiimN4cuda3std3__44plusIvEEE10Policy1000EN6thrust24THRUST_300001_SM_1000_NS10device_ptrIiEESF_NS0_13ScanTileStateIiLb1EEES9_NS1_10InputValueIiPiEEmiLb0EiEEvT0_T1_T2_iT3_T4_T5_E12temp_storage+16];
	add.s32 	%r286, %r283, %r282;
	setp.eq.s32 	%p25, %r122, 2;
	selp.b32 	%r287, %r286, %r282, %p25;
	add.s32 	%r288, %r286, %r284;
	setp.eq.s32 	%p26, %r122, 3;
	selp.b32 	%r289, %r288, %r287, %p26;
	add.s32 	%r290, %r288, %r285;
	setp.eq.s32 	%p27, %r122, 4;
	selp.b32 	%r291, %r290, %r289, %p27;
	ld.shared.v4.u32 	{%r292, %r293, %r294, %r295}, [_ZZN3cub18CUB_300001_SM_10006detail4scan16DeviceScanKernelINS2_10policy_hubIiiimN4cuda3std3__44plusIvEEE10Policy1000EN6thrust24THRUST_300001_SM_1000_NS10device_ptrIiEESF_NS0_13ScanTileStateIiLb1EEES9_NS1_10InputValueIiPiEEmiLb0EiEEvT0_T1_T2_iT3_T4_T5_E12temp_storage+32];
	add.s32 	%r296, %r290, %r292;
	setp.eq.s32 	%p28, %r122, 5;
	selp.b32 	%r297, %r296, %r291, %p28;
	add.s32 	%r298, %r296, %r293;
	setp.eq.s32 	%p29, %r122, 6;
	selp.b32 	%r299, %r298, %r297, %p29;
	add.s32 	%r300, %r298, %r294;
	setp.eq.s32 	%p30, %r122, 7;
	selp.b32 	%r301, %r300, %r299, %p30;
	add.s32 	%r302, %r300, %r295;
	setp.eq.s32 	%p31, %r122, 8;
	selp.b32 	%r303, %r302, %r301, %p31;
	ld.shared.v4.u32 	{%r304, %r305, %r306, %r307}, [_ZZN3cub18CUB_300001_SM_10006detail4scan16DeviceScanKernelINS2_10policy_hubIiiimN4cuda3std3__44plusIvEEE10Policy1000EN6thrust24THRUST_300001_SM_1000_NS10device_ptrIiEESF_NS0_13ScanTileStateIiLb1EEES9_NS1_10InputValueIiPiEEmiLb0EiEEvT0_T1_T2_iT3_T4_T5_E12temp_storage+48];
	add.s32 	%r308, %r302, %r304;
	setp.eq.s32 	%p32, %r122, 9;
	selp.b32 	%r309, %r308, %r303, %p32;
	add.s32 	%r310, %r308, %r305;
	setp.eq.s32 	%p33, %r122, 10;
	selp.b32 	%r311, %r310, %r309, %p33;
	add.s32 	%r312, %r310, %r306;
	setp.eq.s32 	%p34, %r122, 11;
	selp.b32 	%r313, %r312, %r311, %p34;
	add.s32 	%r314, %r312, %r307;
	setp.eq.s32 	%p35, %r122, 12;
	selp.b32 	%r315, %r314, %r313, %p35;
	ld.shared.u32 	%r316, [_ZZN3cub18CUB_300001_SM_10006detail4scan16DeviceScanKernelINS2_10policy_hubIiiimN4cuda3std3__44plusIvEEE10Policy1000EN6thrust24THRUST_300001_SM_1000_NS10device_ptrIiEESF_NS0_13ScanTileStateIiLb1EEES9_NS1_10InputValueIiPiEEmiLb0EiEEvT0_T1_T2_iT3_T4_T5_E12temp_storage+64];
	add.s32 	%r149, %r314, %r316;
	setp.gt.u32 	%p36, %r76, 31;
	setp.lt.u32 	%p37, %r76, 32;
	setp.eq.s32 	%p38, %r227, 0;
	selp.b32 	%r317, 0, %r281, %p38;
	add.s32 	%r1001, %r315, %r317;
	selp.b32 	%r151, %r281, %r1001, %p37;
	@%p36 bra 	$L__BB15_90;
	setp.ne.s32 	%p39, %r76, 0;
	mul.wide.s32 	%rd24, %r4, 8;
	add.s64 	%rd13, %rd18, %rd24;
	@%p39 bra 	$L__BB15_77;
	st.shared.u32 	[_ZZN3cub18CUB_300001_SM_10006detail4scan16DeviceScanKernelINS2_10policy_hubIiiimN4cuda3std3__44plusIvEEE10Policy1000EN6thrust24THRUST_300001_SM_1000_NS10device_ptrIiEESF_NS0_13ScanTileStateIiLb1EEES9_NS1_10InputValueIiPiEEmiLb0EiEEvT0_T1_T2_iT3_T4_T5_E12temp_storage+12], %r149;
	add.s64 	%rd25, %rd13, 256;
	mov.b32 	%r318, 100;
	// begin inline asm
	st.relaxed.gpu.v2.u32 [%rd25], {%r318, %r149};
	// end inline asm
$L__BB15_77:
	not.b32 	%r324, %r76;
	add.s32 	%r997, %r4, %r324;
	mov.b32 	%r320, 550;
	// begin inline asm
	nanosleep.u32 %r320;
	// end inline asm
	mul.wide.s32 	%rd27, %r997, 8;
	add.s64 	%rd28, %rd18, %rd27;
	add.s64 	%rd26, %rd28, 256;
	// begin inline asm
	ld.relaxed.gpu.v2.u32 {%r998, %r992}, [%rd26];
	// end inline asm
	mov.b32 	%r993, 478;
$L__BB15_78:
	setp.eq.s32 	%p40, %r998, 99;
	mov.b32 	%r325, -1;
	vote.sync.any.pred 	%p41, %p40, %r325;
	not.pred 	%p42, %p41;
	@%p42 bra 	$L__BB15_80;
	// begin inline asm
	nanosleep.u32 %r993;
	// end inline asm
	shr.u32 	%r993, %r993, 1;
	// begin inline asm
	ld.relaxed.gpu.v2.u32 {%r998, %r992}, [%rd26];
	// end inline asm
	bra.uni 	$L__BB15_78;
$L__BB15_80:
	setp.eq.s32 	%p43, %r998, 101;
	mov.b32 	%r352, -1;
	vote.sync.ballot.b32 	%r354, %p43, %r352;
	// begin inline asm
	mov.u32 %r327, %lanemask_ge;
	// end inline asm
	and.b32  	%r355, %r354, %r327;
	or.b32  	%r356, %r355, -2147483648;
	add.s32 	%r357, %r356, -1;
	not.b32 	%r358, %r356;
	and.b32  	%r359, %r358, %r357;
	popc.b32 	%r331, %r359;
	mov.b32 	%r330, 1;
	// begin inline asm
	shfl.sync.down.b32 %r328, %r992, %r330, %r331, %r352;
	// end inline asm
	setp.lt.s32 	%p45, %r227, %r331;
	selp.b32 	%r360, %r328, 0, %p45;
	add.s32 	%r334, %r360, %r992;
	mov.b32 	%r335, 2;
	// begin inline asm
	shfl.sync.down.b32 %r333, %r334, %r335, %r331, %r352;
	// end inline asm
	add.s32 	%r361, %r227, 2;
	setp.gt.s32 	%p46, %r361, %r331;
	selp.b32 	%r362, 0, %r333, %p46;
	add.s32 	%r339, %r334, %r362;
	mov.b32 	%r340, 4;
	// begin inline asm
	shfl.sync.down.b32 %r338, %r339, %r340, %r331, %r352;
	// end inline asm
	add.s32 	%r363, %r227, 4;
	setp.gt.s32 	%p47, %r363, %r331;
	selp.b32 	%r364, 0, %r338, %p47;
	add.s32 	%r344, %r339, %r364;
	mov.b32 	%r345, 8;
	// begin inline asm
	shfl.sync.down.b32 %r343, %r344, %r345, %r331, %r352;
	// end inline asm
	add.s32 	%r365, %r227, 8;
	setp.gt.s32 	%p48, %r365, %r331;
	selp.b32 	%r366, 0, %r343, %p48;
	add.s32 	%r349, %r344, %r366;
	mov.b32 	%r350, 16;
	// begin inline asm
	shfl.sync.down.b32 %r348, %r349, %r350, %r331, %r352;
	// end inline asm
	add.s32 	%r367, %r227, 16;
	setp.gt.s32 	%p49, %r367, %r331;
	selp.b32 	%r368, 0, %r348, %p49;
	add.s32 	%r994, %r349, %r368;
	add.s64 	%rd14, %rd18, 256;
	mov.b32 	%r995, 478;
$L__BB15_81:
	setp.ne.s32 	%p50, %r998, 101;
	mov.b32 	%r369, -1;
	vote.sync.all.pred 	%p51, %p50, %r369;
	not.pred 	%p52, %p51;
	@%p52 bra 	$L__BB15_86;
	shr.u32 	%r995, %r995, 1;
	mul.wide.s32 	%rd31, %r997, 8;
	add.s64 	%rd32, %rd14, %rd31;
	add.s64 	%rd30, %rd32, -256;
	// begin inline asm
	ld.relaxed.gpu.v2.u32 {%r998, %r999}, [%rd30];
	// end inline asm
	mov.u32 	%r1000, %r995;
$L__BB15_83:
	setp.eq.s32 	%p56, %r998, 99;
	mov.b32 	%r377, -1;
	vote.sync.any.pred 	%p57, %p56, %r377;
	not.pred 	%p58, %p57;
	@%p58 bra 	$L__BB15_85;
	// begin inline asm
	nanosleep.u32 %r1000;
	// end inline asm
	shr.u32 	%r1000, %r1000, 1;
	// begin inline asm
	ld.relaxed.gpu.v2.u32 {%r998, %r999}, [%rd30];
	// end inline asm
	bra.uni 	$L__BB15_83;
$L__BB15_85:
	setp.eq.s32 	%p59, %r998, 101;
	mov.b32 	%r403, -1;
	vote.sync.ballot.b32 	%r404, %p59, %r403;
	and.b32  	%r405, %r404, %r327;
	or.b32  	%r406, %r405, -2147483648;
	add.s32 	%r407, %r406, -1;
	not.b32 	%r408, %r406;
	and.b32  	%r409, %r408, %r407;
	popc.b32 	%r382, %r409;
	mov.b32 	%r381, 1;
	// begin inline asm
	shfl.sync.down.b32 %r379, %r999, %r381, %r382, %r403;
	// end inline asm
	setp.lt.s32 	%p61, %r227, %r382;
	selp.b32 	%r410, %r379, 0, %p61;
	add.s32 	%r385, %r410, %r999;
	mov.b32 	%r386, 2;
	// begin inline asm
	shfl.sync.down.b32 %r384, %r385, %r386, %r382, %r403;
	// end inline asm
	add.s32 	%r411, %r227, 2;
	setp.gt.s32 	%p62, %r411, %r382;
	selp.b32 	%r412, 0, %r384, %p62;
	add.s32 	%r390, %r385, %r412;
	mov.b32 	%r391, 4;
	// begin inline asm
	shfl.sync.down.b32 %r389, %r390, %r391, %r382, %r403;
	// end inline asm
	add.s32 	%r413, %r227, 4;
	setp.gt.s32 	%p63, %r413, %r382;
	selp.b32 	%r414, 0, %r389, %p63;
	add.s32 	%r395, %r390, %r414;
	mov.b32 	%r396, 8;
	// begin inline asm
	shfl.sync.down.b32 %r394, %r395, %r396, %r382, %r403;
	// end inline asm
	add.s32 	%r415, %r227, 8;
	setp.gt.s32 	%p64, %r415, %r382;
	selp.b32 	%r416, 0, %r394, %p64;
	add.s32 	%r400, %r395, %r416;
	mov.b32 	%r401, 16;
	// begin inline asm
	shfl.sync.down.b32 %r399, %r400, %r401, %r382, %r403;
	// end inline asm
	add.s32 	%r417, %r227, 16;
	setp.gt.s32 	%p65, %r417, %r382;
	selp.b32 	%r418, 0, %r399, %p65;
	add.s32 	%r419, %r418, %r994;
	add.s32 	%r994, %r419, %r400;
	add.s32 	%r997, %r997, -32;
	bra.uni 	$L__BB15_81;
$L__BB15_86:
	@%p39 bra 	$L__BB15_88;
	add.s32 	%r372, %r994, %r149;
	add.s64 	%rd29, %rd13, 256;
	mov.b32 	%r371, 101;
	// begin inline asm
	st.relaxed.gpu.v2.u32 [%rd29], {%r371, %r372};
	// end inline asm
	st.shared.u32 	[_ZZN3cub18CUB_300001_SM_10006detail4scan16DeviceScanKernelINS2_10policy_hubIiiimN4cuda3std3__44plusIvEEE10Policy1000EN6thrust24THRUST_300001_SM_1000_NS10device_ptrIiEESF_NS0_13ScanTileStateIiLb1EEES9_NS1_10InputValueIiPiEEmiLb0EiEEvT0_T1_T2_iT3_T4_T5_E12temp_storage+4], %r994;
	st.shared.u32 	[_ZZN3cub18CUB_300001_SM_10006detail4scan16DeviceScanKernelINS2_10policy_hubIiiimN4cuda3std3__44plusIvEEE10Policy1000EN6thrust24THRUST_300001_SM_1000_NS10device_ptrIiEESF_NS0_13ScanTileStateIiLb1EEES9_NS1_10InputValueIiPiEEmiLb0EiEEvT0_T1_T2_iT3_T4_T5_E12temp_storage+8], %r372;
$L__BB15_88:
	setp.ne.s32 	%p54, %r227, 0;
	mov.u32 	%r1001, %r151;
	@%p54 bra 	$L__BB15_90;
	st.shared.u32 	[_ZZN3cub18CUB_300001_SM_10006detail4scan16DeviceScanKernelINS2_10policy_hubIiiimN4cuda3std3__44plusIvEEE10Policy1000EN6thrust24THRUST_300001_SM_1000_NS10device_ptrIiEESF_NS0_13ScanTileStateIiLb1EEES9_NS1_10InputValueIiPiEEmiLb0EiEEvT0_T1_T2_iT3_T4_T5_E12temp_storage+84], %r994;
	mov.u32 	%r1001, %r994;
$L__BB15_90:
	bar.sync 	0;
	setp.eq.s32 	%p55, %r76, 0;
	ld.shared.u32 	%r373, [_ZZN3cub18CUB_300001_SM_10006detail4scan16DeviceScanKernelINS2_10policy_hubIiiimN4cuda3std3__44plusIvEEE10Policy1000EN6thrust24THRUST_300001_SM_1000_NS10device_ptrIiEESF_NS0_13ScanTileStateIiLb1EEES9_NS1_10InputValueIiPiEEmiLb0EiEEvT0_T1_T2_iT3_T4_T5_E12temp_storage+84];
	selp.b32 	%r374, 0, %r373, %p55;
	add.s32 	%r1002, %r374, %r1001;
$L__BB15_91:
	add.s32 	%r514, %r1002, %r125;
	add.s32 	%r515, %r126, %r514;
	add.s32 	%r516, %r127, %r515;
	add.s32 	%r517, %r128, %r516;
	add.s32 	%r518, %r129, %r517;
	add.s32 	%r519, %r130, %r518;
	add.s32 	%r520, %r131, %r519;
	add.s32 	%r521, %r132, %r520;
	add.s32 	%r522, %r133, %r521;
	add.s32 	%r523, %r134, %r522;
	add.s32 	%r524, %r135, %r523;
	add.s32 	%r525, %r136, %r524;
	add.s32 	%r526, %r137, %r525;
	add.s32 	%r527, %r138, %r526;
	add.s32 	%r528, %r139, %r527;
	add.s32 	%r529, %r140, %r528;
	add.s32 	%r530, %r141, %r529;
	add.s32 	%r531, %r142, %r530;
	bar.sync 	0;
	st.shared.u32 	[%r124], %r1002;
	st.shared.u32 	[%r124+4], %r514;
	st.shared.u32 	[%r124+8], %r515;
	st.shared.u32 	[%r124+12], %r516;
	st.shared.u32 	[%r124+16], %r517;
	st.shared.u32 	[%r124+20], %r518;
	st.shared.u32 	[%r124+24], %r519;
	st.shared.u32 	[%r124+28], %r520;
	st.shared.u32 	[%r124+32], %r521;
	st.shared.u32 	[%r124+36], %r522;
	st.shared.u32 	[%r124+40], %r523;
	st.shared.u32 	[%r124+44], %r524;
	st.shared.u32 	[%r124+48], %r525;
	st.shared.u32 	[%r124+52], %r526;
	st.shared.u32 	[%r124+56], %r527;
	st.shared.u32 	[%r124+60], %r528;
	st.shared.u32 	[%r124+64], %r529;
	st.shared.u32 	[%r124+68], %r530;
	st.shared.u32 	[%r124+72], %r531;
	bar.warp.sync 	-1;
	ld.shared.u32 	%r185, [%r123];
	ld.shared.u32 	%r186, [%r123+128];
	ld.shared.u32 	%r187, [%r123+256];
	ld.shared.u32 	%r188, [%r123+384];
	ld.shared.u32 	%r189, [%r123+512];
	ld.shared.u32 	%r190, [%r123+640];
	ld.shared.u32 	%r191, [%r123+768];
	ld.shared.u32 	%r192, [%r123+896];
	ld.shared.u32 	%r193, [%r123+1024];
	ld.shared.u32 	%r194, [%r123+1152];
	ld.shared.u32 	%r195, [%r123+1280];
	ld.shared.u32 	%r196, [%r123+1408];
	ld.shared.u32 	%r197, [%r123+1536];
	ld.shared.u32 	%r198, [%r123+1664];
	ld.shared.u32 	%r199, [%r123+1792];
	ld.shared.u32 	%r200, [%r123+1920];
	ld.shared.u32 	%r201, [%r123+2048];
	ld.shared.u32 	%r202, [%r123+2176];
	ld.shared.u32 	%r203, [%r123+2304];
	setp.ne.s32 	%p80, %r76, 0;
	@%p80 bra 	$L__BB15_93;
	st.volatile.shared.u32 	[_ZZN3cub18CUB_300001_SM_10006detail4scan16DeviceScanKernelINS2_10policy_hubIiiimN4cuda3std3__44plusIvEEE10Policy1000EN6thrust24THRUST_300001_SM_1000_NS10device_ptrIiEESF_NS0_13ScanTileStateIiLb1EEES9_NS1_10InputValueIiPiEEmiLb0EiEEvT0_T1_T2_iT3_T4_T5_E12temp_storage+31616], %r75;
$L__BB15_93:
	bar.sync 	0;
	ld.volatile.shared.u32 	%r204, [_ZZN3cub18CUB_300001_SM_10006detail4scan16DeviceScanKernelINS2_10policy_hubIiiimN4cuda3std3__44plusIvEEE10Policy1000EN6thrust24THRUST_300001_SM_1000_NS10device_ptrIiEESF_NS0_13ScanTileStateIiLb1EEES9_NS1_10InputValueIiPiEEmiLb0EiEEvT0_T1_T2_iT3_T4_T5_E12temp_storage+31616];
	cvt.u64.u32 	%rd39, %r78;
	add.s64 	%rd40, %rd5, %rd39;
	setp.ge.s32 	%p81, %r78, %r204;
	shl.b64 	%rd41, %rd40, 2;
	add.s64 	%rd15, %rd4, %rd41;
	@%p81 bra 	$L__BB15_95;
	st.global.u32 	[%rd15], %r185;
$L__BB15_95:
	mov.u32 	%r532, %tid.x;
	and.b32  	%r533, %r532, 992;
	mul.lo.s32 	%r534, %r533, 19;
	and.b32  	%r535, %r532, 31;
	or.b32  	%r536, %r534, %r535;
	add.s32 	%r537, %r536, 32;
	setp.ge.s32 	%p82, %r537, %r204;
	@%p82 bra 	$L__BB15_97;
	st.global.u32 	[%rd15+128], %r186;
$L__BB15_97:
	add.s32 	%r543, %r536, 64;
	setp.ge.s32 	%p83, %r543, %r204;
	@%p83 bra 	$L__BB15_99;
	st.global.u32 	[%rd15+256], %r187;
$L__BB15_99:
	add.s32 	%r549, %r536, 96;
	setp.ge.s32 	%p84, %r549, %r204;
	@%p84 bra 	$L__BB15_101;
	st.global.u32 	[%rd15+384], %r188;
$L__BB15_101:
	add.s32 	%r555, %r536, 128;
	setp.ge.s32 	%p85, %r555, %r204;
	@%p85 bra 	$L__BB15_103;
	st.global.u32 	[%rd15+512], %r189;
$L__BB15_103:
	add.s32 	%r561, %r536, 160;
	setp.ge.s32 	%p86, %r561, %r204;
	@%p86 bra 	$L__BB15_105;
	st.global.u32 	[%rd15+640], %r190;
$L__BB15_105:
	add.s32 	%r567, %r536, 192;
	setp.ge.s32 	%p87, %r567, %r204;
	@%p87 bra 	$L__BB15_107;
	st.global.u32 	[%rd15+768], %r191;
$L__BB15_107:
	add.s32 	%r573, %r536, 224;
	setp.ge.s32 	%p88, %r573, %r204;
	@%p88 bra 	$L__BB15_109;
	st.global.u32 	[%rd15+896], %r192;
$L__BB15_109:
	setp.ge.s32 	%p89, %r95, %r204;
	@%p89 bra 	$L__BB15_111;
	st.global.u32 	[%rd15+1024], %r193;
$L__BB15_111:
	setp.ge.s32 	%p90, %r98, %r204;
	@%p90 bra 	$L__BB15_113;
	st.global.u32 	[%rd15+1152], %r194;
$L__BB15_113:
	add.s32 	%r579, %r536, 320;
	setp.ge.s32 	%p91, %r579, %r204;
	@%p91 bra 	$L__BB15_115;
	st.global.u32 	[%rd15+1280], %r195;
$L__BB15_115:
	add.s32 	%r585, %r536, 352;
	setp.ge.s32 	%p92, %r585, %r204;
	@%p92 bra 	$L__BB15_117;
	st.global.u32 	[%rd15+1408], %r196;
$L__BB15_117:
	add.s32 	%r591, %r536, 384;
	setp.ge.s32 	%p93, %r591, %r204;
	@%p93 bra 	$L__BB15_119;
	st.global.u32 	[%rd15+1536], %r197;
$L__BB15_119:
	add.s32 	%r597, %r536, 416;
	setp.ge.s32 	%p94, %r597, %r204;
	@%p94 bra 	$L__BB15_121;
	st.global.u32 	[%rd15+1664], %r198;
$L__BB15_121:
	add.s32 	%r603, %r536, 448;
	setp.ge.s32 	%p95, %r603, %r204;
	@%p95 bra 	$L__BB15_123;
	st.global.u32 	[%rd15+1792], %r199;
$L__BB15_123:
	add.s32 	%r609, %r536, 480;
	setp.ge.s32 	%p96, %r609, %r204;
	@%p96 bra 	$L__BB15_125;
	st.global.u32 	[%rd15+1920], %r200;
$L__BB15_125:
	add.s32 	%r615, %r536, 512;
	setp.ge.s32 	%p97, %r615, %r204;
	@%p97 bra 	$L__BB15_127;
	st.global.u32 	[%rd15+2048], %r201;
$L__BB15_127:
	setp.ge.s32 	%p98, %r115, %r204;
	@%p98 bra 	$L__BB15_129;
	st.global.u32 	[%rd15+2176], %r202;
$L__BB15_129:
	setp.ge.s32 	%p99, %r118, %r204;
	@%p99 bra 	$L__BB15_131;
	st.global.u32 	[%rd15+2304], %r203;
$L__BB15_131:
	ret;

}


// ===== COMPILED SASS (sm_100) =====

	.target	sm_100

	.elftype	@"ET_EXEC"


//--------------------- .note.nv.tkinfo           --------------------------
	.section	.note.nv.tkinfo,"",@"SHT_NOTE"
	.sectionflags	@"SHF_NOTE_NV_TKINFO"
	.tkinfo
        /*0018*/ 	.word	0x00000002
        /*0030*/ 	.string	""
        /*0030*/ 	.string	"ptxas"
        /*0030*/ 	.string	"Cuda compilation tools, release 13.0, V13.0.88"
        /*0030*/ 	.string	"Build cuda_13.0.r13.0/compiler.36424714_0"
        /*0030*/ 	.string	"-arch sm_100 -m 64 "



//--------------------- .note.nv.cuinfo           --------------------------
	.section	.note.nv.cuinfo,"",@"SHT_NOTE"
	.sectionflags	@"SHF_NOTE_NV_CUINFO"
        /*0018*/ 	.short	0x0002
        /*001a*/ 	.short	0x0064
        /*001c*/ 	.short	0x0082
	.zero		2


//--------------------- .nv.info                  --------------------------
	.section	.nv.info,"",@"SHT_CUDA_INFO"
	.align	4


	//----- nvinfo : EIATTR_REGCOUNT
	.align		4
        /*0000*/ 	.byte	0x04, 0x2f
        /*0002*/ 	.short	(.L_46 - .L_45)
	.align		4
.L_45:
        /*0004*/ 	.word	index@(_Z17activeResetKernelPii)
        /*0008*/ 	.word	0x00000008


	//----- nvinfo : EIATTR_FRAME_SIZE
	.align		4
.L_46:
        /*000c*/ 	.byte	0x04, 0x11
        /*000e*/ 	.short	(.L_48 - .L_47)
	.align		4
.L_47:
        /*0010*/ 	.word	index@(_Z17activeResetKernelPii)
        /*0014*/ 	.word	0x00000000


	//----- nvinfo : EIATTR_REGCOUNT
	.align		4
.L_48:
        /*0018*/ 	.byte	0x04, 0x2f
        /*001a*/ 	.short	(.L_50 - .L_49)
	.align		4
.L_49:
        /*001c*/ 	.word	index@(_Z10copyKernelP6SudokuS0_PiS1_S1_ii)
        /*0020*/ 	.word	0x00000018


	//----- nvinfo : EIATTR_FRAME_SIZE
	.align		4
.L_50:
        /*0024*/ 	.byte	0x04, 0x11
        /*0026*/ 	.short	(.L_52 - .L_51)
	.align		4
.L_51:
        /*0028*/ 	.word	index@(_Z10copyKernelP6SudokuS0_PiS1_S1_ii)
        /*002c*/ 	.word	0x00000000


	//----- nvinfo : EIATTR_REGCOUNT
	.align		4
.L_52:
        /*0030*/ 	.byte	0x04, 0x2f
        /*0032*/ 	.short	(.L_54 - .L_53)
	.align		4
.L_53:
        /*0034*/ 	.word	index@(_Z16copyActiveKernelPiS_i)
        /*0038*/ 	.word	0x0000000a


	//----- nvinfo : EIATTR_FRAME_SIZE
	.align		4
.L_54:
        /*003c*/ 	.byte	0x04, 0x11
        /*003e*/ 	.short	(.L_56 - .L_55)
	.align		4
.L_55:
        /*0040*/ 	.word	index@(_Z16copyActiveKernelPiS_i)
        /*0044*/ 	.word	0x00000000


	//----- nvinfo : EIATTR_REGCOUNT
	.align		4
.L_56:
        /*0048*/ 	.byte	0x04, 0x2f
        /*004a*/ 	.short	(.L_58 - .L_57)
	.align		4
.L_57:
        /*004c*/ 	.word	index@(_Z12sudokuKernelP6SudokuPii)
        /*0050*/ 	.word	0x00000020


	//----- nvinfo : EIATTR_FRAME_SIZE
	.align		4
.L_58:
        /*0054*/ 	.byte	0x04, 0x11
        /*0056*/ 	.short	(.L_60 - .L_59)
	.align		4
.L_59:
        /*0058*/ 	.word	index@(_Z12sudokuKernelP6SudokuPii)
        /*005c*/ 	.word	0x000000a8


	//----- nvinfo : EIATTR_REGCOUNT
	.align		4
.L_60:
        /*0060*/ 	.byte	0x04, 0x2f
        /*0062*/ 	.short	(.L_62 - .L_61)
	.align		4
.L_61:
        /*0064*/ 	.word	index@(_ZN6thrust24THRUST_300001_SM_1000_NS8cuda_cub4core6detail13_kernel_agentINS1_8__reduce11ReduceAgentINS0_12zip_iteratorIN4cuda3std3__45tupleIJNS0_10device_ptrIiEENS0_17counting_iteratorIlNS0_11use_defaultESF_SF_EEEEEEEPNSB_IJilEEESJ_iNS1_9__extrema9arg_max_fIilNSA_4lessIiEEEEEEJSI_SK_iSP_EEEvDpT0_)
        /*0068*/ 	.word	0x0000001c


	//----- nvinfo : EIATTR_FRAME_SIZE
	.align		4
.L_62:
        /*006c*/ 	.byte	0x04, 0x11
        /*006e*/ 	.short	(.L_64 - .L_63)
	.align		4
.L_63:
        /*0070*/ 	.word	index@(_ZN6thrust24THRUST_300001_SM_1000_NS8cuda_cub4core6detail13_kernel_agentINS1_8__reduce11ReduceAgentINS0_12zip_iteratorIN4cuda3std3__45tupleIJNS0_10device_ptrIiEENS0_17counting_iteratorIlNS0_11use_defaultESF_SF_EEEEEEEPNSB_IJilEEESJ_iNS1_9__extrema9arg_max_fIilNSA_4lessIiEEEEEEJSI_SK_iSP_EEEvDpT0_)
        /*0074*/ 	.word	0x00000000


	//----- nvinfo : EIATTR_REGCOUNT
	.align		4
.L_64:
        /*0078*/ 	.byte	0x04, 0x2f
        /*007a*/ 	.short	(.L_66 - .L_65)
	.align		4
.L_65:
        /*007c*/ 	.word	index@(_ZN6thrust24THRUST_300001_SM_1000_NS8cuda_cub4core6detail13_kernel_agentINS1_8__reduce11ReduceAgentINS0_12zip_iteratorIN4cuda3std3__45tupleIJNS0_10device_ptrIiEENS0_17counting_iteratorIlNS0_11use_defaultESF_SF_EEEEEEEPNSB_IJilEEESJ_iNS1_9__extrema9arg_max_fIilNSA_4lessIiEEEEEEJSI_SK_iN3cub18CUB_300001_SM_100013GridEvenShareIiEENSS_9GridQueueIjEESP_EEEvDpT0_)
        /*0080*/ 	.word	0x0000001d


	//----- nvinfo : EIATTR_FRAME_SIZE
	.align		4
.L_66:
        /*0084*/ 	.byte	0x04, 0x11
        /*0086*/ 	.short	(.L_68 - .L_67)
	.align		4
.L_67:
        /*0088*/ 	.word	index@(_ZN6thrust24THRUST_300001_SM_1000_NS8cuda_cub4core6detail13_kernel_agentINS1_8__reduce11ReduceAgentINS0_12zip_iteratorIN4cuda3std3__45tupleIJNS0_10device_ptrIiEENS0_17counting_iteratorIlNS0_11use_defaultESF_SF_EEEEEEEPNSB_IJilEEESJ_iNS1_9__extrema9arg_max_fIilNSA_4lessIiEEEEEEJSI_SK_iN3cub18CUB_300001_SM_100013GridEvenShareIiEENSS_9GridQueueIjEESP_EEEvDpT0_)
        /*008c*/ 	.word	0x00000000


	//----- nvinfo : EIATTR_REGCOUNT
	.align		4
.L_68:
        /*0090*/ 	.byte	0x04, 0x2f
        /*0092*/ 	.short	(.L_70 - .L_69)
	.align		4
.L_69:
        /*0094*/ 	.word	index@(_ZN6thrust24THRUST_300001_SM_1000_NS8cuda_cub4core6detail13_kernel_agentINS1_8__reduce10DrainAgentIiEEJN3cub18CUB_300001_SM_10009GridQueueIjEEiEEEvDpT0_)
        /*0098*/ 	.word	0x00000008


	//----- nvinfo : EIATTR_FRAME_SIZE
	.align		4
.L_70:
        /*009c*/ 	.byte	0x04, 0x11
        /*009e*/ 	.short	(.L_72 - .L_71)
	.align		4
.L_71:
        /*00a0*/ 	.word	index@(_ZN6thrust24THRUST_300001_SM_1000_NS8cuda_cub4core6detail13_kernel_agentINS1_8__reduce10DrainAgentIiEEJN3cub18CUB_300001_SM_10009GridQueueIjEEiEEEvDpT0_)
        /*00a4*/ 	.word	0x00000000


	//----- nvinfo : EIATTR_REGCOUNT
	.align		4
.L_72:
        /*00a8*/ 	.byte	0x04, 0x2f
        /*00aa*/ 	.short	(.L_74 - .L_73)
	.align		4
.L_73:
        /*00ac*/ 	.word	index@(_ZN6thrust24THRUST_300001_SM_1000_NS8cuda_cub4core6detail13_kernel_agentINS1_8__reduce11ReduceAgentIPN4cuda3std3__45tupleIJilEEESC_SB_iNS1_9__extrema9arg_max_fIilNS9_4lessIiEEEEEEJSC_SC_iSH_EEEvDpT0_)
        /*00b0*/ 	.word	0x00000020


	//----- nvinfo : EIATTR_FRAME_SIZE
	.align		4
.L_74:
        /*00b4*/ 	.byte	0x04, 0x11
        /*00b6*/ 	.short	(.L_76 - .L_75)
	.align		4
.L_75:
        /*00b8*/ 	.word	index@(_ZN6thrust24THRUST_300001_SM_1000_NS8cuda_cub4core6detail13_kernel_agentINS1_8__reduce11ReduceAgentIPN4cuda3std3__45tupleIJilEEESC_SB_iNS1_9__extrema9arg_max_fIilNS9_4lessIiEEEEEEJSC_SC_iSH_EEEvDpT0_)
        /*00bc*/ 	.word	0x00000000


	//----- nvinfo : EIATTR_REGCOUNT
	.align		4
.L_76:
        /*00c0*/ 	.byte	0x04, 0x2f
        /*00c2*/ 	.short	(.L_78 - .L_77)
	.align		4
.L_77:
        /*00c4*/ 	.word	index@(_ZN6thrust24THRUST_300001_SM_1000_NS8cuda_cub4core6detail13_kernel_agentINS1_8__reduce11ReduceAgentINS0_12zip_iteratorIN4cuda3std3__45tupleIJNS0_10device_ptrIiEENS0_17counting_iteratorIlNS0_11use_defaultESF_SF_EEEEEEEPNSB_IJilEEESJ_lNS1_9__extrema9arg_max_fIilNSA_4lessIiEEEEEEJSI_SK_lSP_EEEvDpT0_)
        /*00c8*/ 	.word	0x0000001c


	//----- nvinfo : EIATTR_FRAME_SIZE
	.align		4
.L_78:
        /*00cc*/ 	.byte	0x04, 0x11
        /*00ce*/ 	.short	(.L_80 - .L_79)
	.align		4
.L_79:
        /*00d0*/ 	.word	index@(_ZN6thrust24THRUST_300001_SM_1000_NS8cuda_cub4core6detail13_kernel_agentINS1_8__reduce11ReduceAgentINS0_12zip_iteratorIN4cuda3std3__45tupleIJNS0_10device_ptrIiEENS0_17counting_iteratorIlNS0_11use_defaultESF_SF_EEEEEEEPNSB_IJilEEESJ_lNS1_9__extrema9arg_max_fIilNSA_4lessIiEEEEEEJSI_SK_lSP_EEEvDpT0_)
        /*00d4*/ 	.word	0x00000000


	//----- nvinfo : EIATTR_REGCOUNT
	.align		4
.L_80:
        /*00d8*/ 	.byte	0x04, 0x2f
        /*00da*/ 	.short	(.L_82 - .L_81)
	.align		4
.L_81:
        /*00dc*/ 	.word	index@(_ZN6thrust24THRUST_300001_SM_1000_NS8cuda_cub4core6detail13_kernel_agentINS1_8__reduce11ReduceAgentINS0_12zip_iteratorIN4cuda3std3__45tupleIJNS0_10device_ptrIiEENS0_17counting_iteratorIlNS0_11use_defaultESF_SF_EEEEEEEPNSB_IJilEEESJ_lNS1_9__extrema9arg_max_fIilNSA_4lessIiEEEEEEJSI_SK_lN3cub18CUB_300001_SM_100013GridEvenShareIlEENSS_9GridQueueIyEESP_EEEvDpT0_)
        /*00e0*/ 	.word	0x0000001e


	//----- nvinfo : EIATTR_FRAME_SIZE
	.align		4
.L_82:
        /*00e4*/ 	.byte	0x04, 0x11
        /*00e6*/ 	.short	(.L_84 - .L_83)
	.align		4
.L_83:
        /*00e8*/ 	.word	index@(_ZN6thrust24THRUST_300001_SM_1000_NS8cuda_cub4core6detail13_kernel_agentINS1_8__reduce11ReduceAgentINS0_12zip_iteratorIN4cuda3std3__45tupleIJNS0_10device_ptrIiEENS0_17counting_iteratorIlNS0_11use_defaultESF_SF_EEEEEEEPNSB_IJilEEESJ_lNS1_9__extrema9arg_max_fIilNSA_4lessIiEEEEEEJSI_SK_lN3cub18CUB_300001_SM_100013GridEvenShareIlEENSS_9GridQueueIyEESP_EEEvDpT0_)
        /*00ec*/ 	.word	0x00000000


	//----- nvinfo : EIATTR_REGCOUNT
	.align		4
.L_84:
        /*00f0*/ 	.byte	0x04, 0x2f
        /*00f2*/ 	.short	(.L_86 - .L_85)
	.align		4
.L_85:
        /*00f4*/ 	.word	index@(_ZN6thrust24THRUST_300001_SM_1000_NS8cuda_cub4core6detail13_kernel_agentINS1_8__reduce10DrainAgentIlEEJN3cub18CUB_300001_SM_10009GridQueueIyEElEEEvDpT0_)
        /*00f8*/ 	.word	0x00000008


	//----- nvinfo : EIATTR_FRAME_SIZE
	.align		4
.L_86:
        /*00fc*/ 	.byte	0x04, 0x11
        /*00fe*/ 	.short	(.L_88 - .L_87)
	.align		4
.L_87:
        /*0100*/ 	.word	index@(_ZN6thrust24THRUST_300001_SM_1000_NS8cuda_cub4core6detail13_kernel_agentINS1_8__reduce10DrainAgentIlEEJN3cub18CUB_300001_SM_10009GridQueueIyEElEEEvDpT0_)
        /*0104*/ 	.word	0x00000000


	//----- nvinfo : EIATTR_REGCOUNT
	.align		4
.L_88:
        /*0108*/ 	.byte	0x04, 0x2f
        /*010a*/ 	.short	(.L_90 - .L_89)
	.align		4
.L_89:
        /*010c*/ 	.word	index@(_ZN6thrust24THRUST_300001_SM_1000_NS8cuda_cub4core6detail13_kernel_agentINS1_8__reduce11ReduceAgentIPN4cuda3std3__45tupleIJilEEESC_SB_lNS1_9__extrema9arg_max_fIilNS9_4lessIiEEEEEEJSC_SC_iSH_EEEvDpT0_)
        /*0110*/ 	.word	0x00000020


	//----- nvinfo : EIATTR_FRAME_SIZE
	.align		4
.L_90:
        /*0114*/ 	.byte	0x04, 0x11
        /*0116*/ 	.short	(.L_92 - .L_91)
	.align		4
.L_91:
        /*0118*/ 	.word	index@(_ZN6thrust24THRUST_300001_SM_1000_NS8cuda_cub4core6detail13_kernel_agentINS1_8__reduce11ReduceAgentIPN4cuda3std3__45tupleIJilEEESC_SB_lNS1_9__extrema9arg_max_fIilNS9_4lessIiEEEEEEJSC_SC_iSH_EEEvDpT0_)
        /*011c*/ 	.word	0x00000000


	//----- nvinfo : EIATTR_REGCOUNT
	.align		4
.L_92:
        /*0120*/ 	.byte	0x04, 0x2f
        /*0122*/ 	.short	(.L_94 - .L_93)
	.align		4
.L_93:
        /*0124*/ 	.word	index@(_ZN3cub18CUB_300001_SM_10006detail11EmptyKernelIvEEvv)
        /*0128*/ 	.word	0x00000004


	//----- nvinfo : EIATTR_FRAME_SIZE
	.align		4
.L_94:
        /*012c*/ 	.byte	0x04, 0x11
        /*012e*/ 	.short	(.L_96 - .L_95)
	.align		4
.L_95:
        /*0130*/ 	.word	index@(_ZN3cub18CUB_300001_SM_10006detail11EmptyKernelIvEEvv)
        /*0134*/ 	.word	0x00000000


	//----- nvinfo : EIATTR_REGCOUNT
	.align		4
.L_96:
        /*0138*/ 	.byte	0x04, 0x2f
        /*013a*/ 	.short	(.L_98 - .L_97)
	.align		4
.L_97:
        /*013c*/ 	.word	index@(_ZN3cub18CUB_300001_SM_10006detail4scan20DeviceScanInitKernelINS0_13ScanTileStateIiLb1EEEEEvT_i)
        /*0140*/ 	.word	0x00000008


	//----- nvinfo : EIATTR_FRAME_SIZE
	.align		4
.L_98:
        /*0144*/ 	.byte	0x04, 0x11
        /*0146*/ 	.short	(.L_100 - .L_99)
	.align		4
.L_99:
        /*0148*/ 	.word	index@(_ZN3cub18CUB_300001_SM_10006detail4scan20DeviceScanInitKernelINS0_13ScanTileStateIiLb1EEEEEvT_i)
        /*014c*/ 	.word	0x00000000


	//----- nvinfo : EIATTR_REGCOUNT
	.align		4
.L_100:
        /*0150*/ 	.byte	0x04, 0x2f
        /*0152*/ 	.short	(.L_102 - .L_101)
	.align		4
.L_101:
        /*0154*/ 	.word	index@(_ZN3cub18CUB_300001_SM_10006detail4scan16DeviceScanKernelINS2_10policy_hubIiiijN4cuda3std3__44plusIvEEE10Policy1000EN6thrust24THRUST_300001_SM_1000_NS10device_ptrIiEESF_NS0_13ScanTileStateIiLb1EEES9_NS1_10InputValueIiPiEEjiLb0EiEEvT0_T1_T2_iT3_T4_T5_)
        /*0158*/ 	.word	0x00000038


	//----- nvinfo : EIATTR_FRAME_SIZE
	.align		4
.L_102:
        /*015c*/ 	.byte	0x04, 0x11
        /*015e*/ 	.short	(.L_104 - .L_103)
	.align		4
.L_103:
        /*0160*/ 	.word	index@(_ZN3cub18CUB_300001_SM_10006detail4scan16DeviceScanKernelINS2_10policy_hubIiiijN4cuda3std3__44plusIvEEE10Policy1000EN6thrust24THRUST_300001_SM_1000_NS10device_ptrIiEESF_NS0_13ScanTileStateIiLb1EEES9_NS1_10InputValueIiPiEEjiLb0EiEEvT0_T1_T2_iT3_T4_T5_)
        /*0164*/ 	.word	0x00000000


	//----- nvinfo : EIATTR_REGCOUNT
	.align		4
.L_104:
        /*0168*/ 	.byte	0x04, 0x2f
        /*016a*/ 	.short	(.L_106 - .L_105)
	.align		4
.L_105:
        /*016c*/ 	.word	index@(_ZN3cub18CUB_300001_SM_10006detail4scan16DeviceScanKernelINS2_10policy_hubIiiimN4cuda3std3__44plusIvEEE10Policy1000EN6thrust24THRUST_300001_SM_1000_NS10device_ptrIiEESF_NS0_13ScanTileStateIiLb1EEES9_NS1_10InputValueIiPiEEmiLb0EiEEvT0_T1_T2_iT3_T4_T5_)
        /*0170*/ 	.word	0x00000030


	//----- nvinfo : EIATTR_FRAME_SIZE
	.align		4
.L_106:
        /*0174*/ 	.byte	0x04, 0x11
        /*0176*/ 	.short	(.L_108 - .L_107)
	.align		4
.L_107:
        /*0178*/ 	.word	index@(_ZN3cub18CUB_300001_SM_10006detail4scan16DeviceScanKernelINS2_10policy_hubIiiimN4cuda3std3__44plusIvEEE10Policy1000EN6thrust24THRUST_300001_SM_1000_NS10device_ptrIiEESF_NS0_13ScanTileStateIiLb1EEES9_NS1_10InputValueIiPiEEmiLb0EiEEvT0_T1_T2_iT3_T4_T5_)
        /*017c*/ 	.word	0x00000000


	//----- nvinfo : EIATTR_MIN_STACK_SIZE
	.align		4
.L_108:
        /*0180*/ 	.byte	0x04, 0x12
        /*0182*/ 	.short	(.L_110 - .L_109)
	.align		4
.L_109:
        /*0184*/ 	.word	index@(_ZN3cub18CUB_300001_SM_10006detail4scan16DeviceScanKernelINS2_10policy_hubIiiimN4cuda3std3__44plusIvEEE10Policy1000EN6thrust24THRUST_300001_SM_1000_NS10device_ptrIiEESF_NS0_13ScanTileStateIiLb1EEES9_NS1_10InputValueIiPiEEmiLb0EiEEvT0_T1_T2_iT3_T4_T5_)
        /*0188*/ 	.word	0x00000000


	//----- nvinfo : EIATTR_MIN_STACK_SIZE
	.align		4
.L_110:
        /*018c*/ 	.byte	0x04, 0x12
        /*018e*/ 	.short	(.L_112 - .L_111)
	.align		4
.L_111:
        /*0190*/ 	.word	index@(_ZN3cub18CUB_300001_SM_10006detail4scan16DeviceScanKernelINS2_10policy_hubIiiijN4cuda3std3__44plusIvEEE10Policy1000EN6thrust24THRUST_300001_SM_1000_NS10device_ptrIiEESF_NS0_13ScanTileStateIiLb1EEES9_NS1_10InputValueIiPiEEjiLb0EiEEvT0_T1_T2_iT3_T4_T5_)
        /*0194*/ 	.word	0x00000000


	//----- nvinfo : EIATTR_MIN_STACK_SIZE
	.align		4
.L_112:
        /*0198*/ 	.byte	0x04, 0x12
        /*019a*/ 	.short	(.L_114 - .L_113)
	.align		4
.L_113:
        /*019c*/ 	.word	index@(_ZN3cub18CUB_300001_SM_10006detail4scan20DeviceScanInitKernelINS0_13ScanTileStateIiLb1EEEEEvT_i)
        /*01a0*/ 	.word	0x00000000


	//----- nvinfo : EIATTR_MIN_STACK_SIZE
	.align		4
.L_114:
        /*01a4*/ 	.byte	0x04, 0x12
        /*01a6*/ 	.short	(.L_116 - .L_115)
	.align		4
.L_115:
        /*01a8*/ 	.word	index@(_ZN3cub18CUB_300001_SM_10006detail11EmptyKernelIvEEvv)
        /*01ac*/ 	.word	0x00000000


	//----- nvinfo : EIATTR_MIN_STACK_SIZE
	.align		4
.L_116:
        /*01b0*/ 	.byte	0x04, 0x12
        /*01b2*/ 	.short	(.L_118 - .L_117)
	.align		4
.L_117:
        /*01b4*/ 	.word	index@(_ZN6thrust24THRUST_300001_SM_1000_NS8cuda_cub4core6detail13_kernel_agentINS1_8__reduce11ReduceAgentIPN4cuda3std3__45tupleIJilEEESC_SB_lNS1_9__extrema9arg_max_fIilNS9_4lessIiEEEEEEJSC_SC_iSH_EEEvDpT0_)
        /*01b8*/ 	.word	0x00000000


	//----- nvinfo : EIATTR_MIN_STACK_SIZE
	.align		4
.L_118:
        /*01bc*/ 	.byte	0x04, 0x12
        /*01be*/ 	.short	(.L_120 - .L_119)
	.align		4
.L_119:
        /*01c0*/ 	.word	index@(_ZN6thrust24THRUST_300001_SM_1000_NS8cuda_cub4core6detail13_kernel_agentINS1_8__reduce10DrainAgentIlEEJN3cub18CUB_300001_SM_10009GridQueueIyEElEEEvDpT0_)
        /*01c4*/ 	.word	0x00000000


	//----- nvinfo : EIATTR_MIN_STACK_SIZE
	.align		4
.L_120:
        /*01c8*/ 	.byte	0x04, 0x12
        /*01ca*/ 	.short	(.L_122 - .L_121)
	.align		4
.L_121:
        /*01cc*/ 	.word	index@(_ZN6thrust24THRUST_300001_SM_1000_NS8cuda_cub4core6detail13_kernel_agentINS1_8__reduce11ReduceAgentINS0_12zip_iteratorIN4cuda3std3__45tupleIJNS0_10device_ptrIiEENS0_17counting_iteratorIlNS0_11use_defaultESF_SF_EEEEEEEPNSB_IJilEEESJ_lNS1_9__extrema9arg_max_fIilNSA_4lessIiEEEEEEJSI_SK_lN3cub18CUB_300001_SM_100013GridEvenShareIlEENSS_9GridQueueIyEESP_EEEvDpT0_)
        /*01d0*/ 	.word	0x00000000


	//----- nvinfo : EIATTR_MIN_STACK_SIZE
	.align		4
.L_122:
        /*01d4*/ 	.byte	0x04, 0x12
        /*01d6*/ 	.short	(.L_124 - .L_123)
	.align		4
.L_123:
        /*01d8*/ 	.word	index@(_ZN6thrust24THRUST_300001_SM_1000_NS8cuda_cub4core6detail13_kernel_agentINS1_8__reduce11ReduceAgentINS0_12zip_iteratorIN4cuda3std3__45tupleIJNS0_10device_ptrIiEENS0_17counting_iteratorIlNS0_11use_defaultESF_SF_EEEEEEEPNSB_IJilEEESJ_lNS1_9__extrema9arg_max_fIilNSA_4lessIiEEEEEEJSI_SK_lSP_EEEvDpT0_)
        /*01dc*/ 	.word	0x00000000


	//----- nvinfo : EIATTR_MIN_STACK_SIZE
	.align		4
.L_124:
        /*01e0*/ 	.byte	0x04, 0x12
        /*01e2*/ 	.short	(.L_126 - .L_125)
	.align		4
.L_125:
        /*01e4*/ 	.word	index@(_ZN6thrust24THRUST_300001_SM_1000_NS8cuda_cub4core6detail13_kernel_agentINS1_8__reduce11ReduceAgentIPN4cuda3std3__45tupleIJilEEESC_SB_iNS1_9__extrema9arg_max_fIilNS9_4lessIiEEEEEEJSC_SC_iSH_EEEvDpT0_)
        /*01e8*/ 	.word	0x00000000


	//----- nvinfo : EIATTR_MIN_STACK_SIZE
	.align		4
.L_126:
        /*01ec*/ 	.byte	0x04, 0x12
        /*01ee*/ 	.short	(.L_128 - .L_127)
	.align		4
.L_127:
        /*01f0*/ 	.word	index@(_ZN6thrust24THRUST_300001_SM_1000_NS8cuda_cub4core6detail13_kernel_agentINS1_8__reduce10DrainAgentIiEEJN3cub18CUB_300001_SM_10009GridQueueIjEEiEEEvDpT0_)
        /*01f4*/ 	.word	0x00000000


	//----- nvinfo : EIATTR_MIN_STACK_SIZE
	.align		4
.L_128:
        /*01f8*/ 	.byte	0x04, 0x12
        /*01fa*/ 	.short	(.L_130 - .L_129)
	.align		4
.L_129:
        /*01fc*/ 	.word	index@(_ZN6thrust24THRUST_300001_SM_1000_NS8cuda_cub4core6detail13_kernel_agentINS1_8__reduce11ReduceAgentINS0_12zip_iteratorIN4cuda3std3__45tupleIJNS0_10device_ptrIiEENS0_17counting_iteratorIlNS0_11use_defaultESF_SF_EEEEEEEPNSB_IJilEEESJ_iNS1_9__extrema9arg_max_fIilNSA_4lessIiEEEEEEJSI_SK_iN3cub18CUB_300001_SM_100013GridEvenShareIiEENSS_9GridQueueIjEESP_EEEvDpT0_)
        /*0200*/ 	.word	0x00000000


	//----- nvinfo : EIATTR_MIN_STACK_SIZE
	.align		4
.L_130:
        /*0204*/ 	.byte	0x04, 0x12
        /*0206*/ 	.short	(.L_132 - .L_131)
	.align		4
.L_131:
        /*0208*/ 	.word	index@(_ZN6thrust24THRUST_300001_SM_1000_NS8cuda_cub4core6detail13_kernel_agentINS1_8__reduce11ReduceAgentINS0_12zip_iteratorIN4cuda3std3__45tupleIJNS0_10device_ptrIiEENS0_17counting_iteratorIlNS0_11use_defaultESF_SF_EEEEEEEPNSB_IJilEEESJ_iNS1_9__extrema9arg_max_fIilNSA_4lessIiEEEEEEJSI_SK_iSP_EEEvDpT0_)
        /*020c*/ 	.word	0x00000000


	//----- nvinfo : EIATTR_MIN_STACK_SIZE
	.align		4
.L_132:
        /*0210*/ 	.byte	0x04, 0x12
        /*0212*/ 	.short	(.L_134 - .L_133)
	.align		4
.L_133:
        /*0214*/ 	.word	index@(_Z12sudokuKernelP6SudokuPii)
        /*0218*/ 	.word	0x000000a8


	//----- nvinfo : EIATTR_MIN_STACK_SIZE
	.align		4
.L_134:
        /*021c*/ 	.byte	0x04, 0x12
        /*021e*/ 	.short	(.L_136 - .L_135)
	.align		4
.L_135:
        /*0220*/ 	.word	index@(_Z16copyActiveKernelPiS_i)
        /*0224*/ 	.word	0x00000000


	//----- nvinfo : EIATTR_MIN_STACK_SIZE
	.align		4
.L_136:
        /*0228*/ 	.byte	0x04, 0x12
        /*022a*/ 	.short	(.L_138 - .L_137)
	.align		4
.L_137:
        /*022c*/ 	.word	index@(_Z10copyKernelP6SudokuS0_PiS1_S1_ii)
        /*0230*/ 	.word	0x00000000


	//----- nvinfo : EIATTR_MIN_STACK_SIZE
	.align		4
.L_138:
        /*0234*/ 	.byte	0x04, 0x12
        /*0236*/ 	.short	(.L_140 - .L_139)
	.align		4
.L_139:
        /*0238*/ 	.word	index@(_Z17activeResetKernelPii)
        /*023c*/ 	.word	0x00000000
.L_140:


//--------------------- .nv.compat                --------------------------
	.section	.nv.compat,"",@"SHT_CUDA_COMPAT_INFO"
	.align	4
        /*0000*/ 	.byte	0x02, 0x09, 0x00, 0x00, 0x02, 0x02, 0x01, 0x00, 0x02, 0x05, 0x05, 0x00, 0x03, 0x07, 0x01, 0x01
        /*0010*/ 	.byte	0x02, 0x03, 0x00, 0x00, 0x02, 0x06, 0x01, 0x00, 0x04, 0x0b, 0x08, 0x00, 0x09, 0x00, 0x00, 0x00
        /*0020*/ 	.byte	0x00, 0x00, 0x00, 0x00


//--------------------- .nv.info._ZN3cub18CUB_300001_SM_10006detail4scan16DeviceScanKernelINS2_10policy_hubIiiimN4cuda3std3__44plusIvEEE10Policy1000EN6thrust24THRUST_300001_SM_1000_NS10device_ptrIiEESF_NS0_13ScanTileStateIiLb1EEES9_NS1_10InputValueIiPiEEmiLb0EiEEvT0_T1_T2_iT3_T4_T5_ --------------------------
	.section	.nv.info._ZN3cub18CUB_300001_SM_10006detail4scan16DeviceScanKernelINS2_10policy_hubIiiimN4cuda3std3__44plusIvEEE10Policy1000EN6thrust24THRUST_300001_SM_1000_NS10device_ptrIiEESF_NS0_13ScanTileStateIiLb1EEES9_NS1_10InputValueIiPiEEmiLb0EiEEvT0_T1_T2_iT3_T4_T5_,"",@"SHT_CUDA_INFO"
	.sectionflags	@""
	.align	4


	//----- nvinfo : EIATTR_CUDA_API_VERSION
	.align		4
        /*0000*/ 	.byte	0x04, 0x37
        /*0002*/ 	.short	(.L_142 - .L_141)
.L_141:
        /*0004*/ 	.word	0x00000082


	//----- nvinfo : EIATTR_KPARAM_INFO
	.align		4
.L_142:
        /*0008*/ 	.byte	0x04, 0x17
        /*000a*/ 	.short	(.L_144 - .L_143)
.L_143:
        /*000c*/ 	.word	0x00000000
        /*0010*/ 	.short	0x0006
        /*0012*/ 	.short	0x0030
        /*0014*/ 	.byte	0x00, 0xf0, 0x21, 0x00


	//----- nvinfo : EIATTR_KPARAM_INFO
	.align		4
.L_144:
        /*0018*/ 	.byte	0x04, 0x17
        /*001a*/ 	.short	(.L_146 - .L_145)
.L_145:
        /*001c*/ 	.word	0x00000000
        /*0020*/ 	.short	0x0005
        /*0022*/ 	.short	0x0020
        /*0024*/ 	.byte	0x00, 0xf0, 0x41, 0x00


	//----- nvinfo : EIATTR_KPARAM_INFO
	.align		4
.L_146:
        /*0028*/ 	.byte	0x04, 0x17
        /*002a*/ 	.short	(.L_148 - .L_147)
.L_147:
        /*002c*/ 	.word	0x00000000
        /*0030*/ 	.short	0x0004
        /*0032*/ 	.short	0x001c
        /*0034*/ 	.byte	0x00, 0xf0, 0x05, 0x00


	//----- nvinfo : EIATTR_KPARAM_INFO
	.align		4
.L_148:
        /*0038*/ 	.byte	0x04, 0x17
        /*003a*/ 	.short	(.L_150 - .L_149)
.L_149:
        /*003c*/ 	.word	0x00000000
        /*0040*/ 	.short	0x0003
        /*0042*/ 	.short	0x0018
        /*0044*/ 	.byte	0x00, 0xf0, 0x11, 0x00


	//----- nvinfo : EIATTR_KPARAM_INFO
	.align		4
.L_150:
        /*0048*/ 	.byte	0x04, 0x17
        /*004a*/ 	.short	(.L_152 - .L_151)
.L_151:
        /*004c*/ 	.word	0x00000000
        /*0050*/ 	.short	0x0002
        /*0052*/ 	.short	0x0010
        /*0054*/ 	.byte	0x00, 0xf0, 0x21, 0x00


	//----- nvinfo : EIATTR_KPARAM_INFO
	.align		4
.L_152:
        /*0058*/ 	.byte	0x04, 0x17
        /*005a*/ 	.short	(.L_154 - .L_153)
.L_153:
        /*005c*/ 	.word	0x00000000
        /*0060*/ 	.short	0x0001
        /*0062*/ 	.short	0x0008
        /*0064*/ 	.byte	0x00, 0xf0, 0x21, 0x00


	//----- nvinfo : EIATTR_KPARAM_INFO
	.align		4
.L_154:
        /*0068*/ 	.byte	0x04, 0x17
        /*006a*/ 	.short	(.L_156 - .L_155)
.L_155:
        /*006c*/ 	.word	0x00000000
        /*0070*/ 	.short	0x0000
        /*0072*/ 	.short	0x0000
        /*0074*/ 	.byte	0x00, 0xf0, 0x21, 0x00


	//----- nvinfo : EIATTR_SPARSE_MMA_MASK
	.align		4
.L_156:
        /*0078*/ 	.byte	0x03, 0x50
        /*007a*/ 	.short	0x0000


	//----- nvinfo : EIATTR_MAXREG_COUNT
	.align		4
        /*007c*/ 	.byte	0x03, 0x1b
        /*007e*/ 	.short	0x0080


	//----- nvinfo : EIATTR_NUM_BARRIERS
	.align		4
        /*0080*/ 	.byte	0x02, 0x4c
        /*0082*/ 	.byte	0x01
	.zero		1


	//----- nvinfo : EIATTR_MERCURY_ISA_VERSION
	.align		4
        /*0084*/ 	.byte	0x03, 0x5f
        /*0086*/ 	.short	0x0101


	//----- nvinfo : EIATTR_COOP_GROUP_MASK_REGIDS
	.align		4
        /*0088*/ 	.byte	0x04, 0x29
        /*008a*/ 	.short	(.L_158 - .L_157)


	//   ....[0]....
.L_157:
        /*008c*/ 	.word	0xffffffff


	//   ....[1]....
        /*0090*/ 	.word	0xffffffff


	//   ....[2]....
        /*0094*/ 	.word	0xffffffff


	//   ....[3]....
        /*0098*/ 	.word	0xffffffff


	//   ....[4]....
        /*009c*/ 	.word	0xffffffff


	//   ....[5]....
        /*00a0*/ 	.word	0xffffffff


	//   ....[6]....
        /*00a4*/ 	.word	0xffffffff


	//   ....[7]....
        /*00a8*/ 	.word	0xffffffff


	//   ....[8]....
        /*00ac*/ 	.word	0xffffffff


	//   ....[9]....
        /*00b0*/ 	.word	0xffffffff


	//   ....[10]....
        /*00b4*/ 	.word	0xffffffff


	//   ....[11]....
        /*00b8*/ 	.word	0xffffffff


	//   ....[12]....
        /*00bc*/ 	.word	0xffffffff


	//   ....[13]....
        /*00c0*/ 	.word	0xffffffff


	//   ....[14]....
        /*00c4*/ 	.word	0xffffffff


	//   ....[15]....
        /*00c8*/ 	.word	0xffffffff


	//   ....[16]....
        /*00cc*/ 	.word	0xffffffff


	//   ....[17]....
        /*00d0*/ 	.word	0xffffffff


	//   ....[18]....
        /*00d4*/ 	.word	0xffffffff


	//   ....[19]....
        /*00d8*/ 	.word	0xffffffff


	//   ....[20]....
        /*00dc*/ 	.word	0xffffffff


	//   ....[21]....
        /*00e0*/ 	.word	0xffffffff


	//   ....[22]....
        /*00e4*/ 	.word	0xffffffff


	//   ....[23]....
        /*00e8*/ 	.word	0xffffffff


	//   ....[24]....
        /*00ec*/ 	.word	0xffffffff


	//   ....[25]....
        /*00f0*/ 	.word	0xffffffff


	//   ....[26]....
        /*00f4*/ 	.word	0xffffffff


	//   ....[27]....
        /*00f8*/ 	.word	0xffffffff


	//   ....[28]....
        /*00fc*/ 	.word	0xffffffff


	//   ....[29]....
        /*0100*/ 	.word	0xffffffff


	//   ....[30]....
        /*0104*/ 	.word	0xffffffff


	//   ....[31]....
        /*0108*/ 	.word	0xffffffff


	//   ....[32]....
        /*010c*/ 	.word	0xffffffff


	//   ....[33]....
        /*0110*/ 	.word	0xffffffff


	//   ....[34]....
        /*0114*/ 	.word	0xffffffff


	//   ....[35]....
        /*0118*/ 	.word	0xffffffff


	//   ....[36]....
        /*011c*/ 	.word	0xffffffff


	//   ....[37]....
        /*0120*/ 	.word	0xffffffff


	//   ....[38]....
        /*0124*/ 	.word	0xffffffff


	//   ....[39]....
        /*0128*/ 	.word	0xffffffff


	//   ....[40]....
        /*012c*/ 	.word	0xffffffff


	//   ....[41]....
        /*0130*/ 	.word	0xffffffff


	//   ....[42]....
        /*0134*/ 	.word	0xffffffff


	//   ....[43]....
        /*0138*/ 	.word	0xffffffff


	//   ....[44]....
        /*013c*/ 	.word	0xffffffff


	//   ....[45]....
        /*0140*/ 	.word	0xffffffff


	//   ....[46]....
        /*0144*/ 	.word	0xffffffff


	//   ....[47]....
        /*0148*/ 	.word	0xffffffff


	//   ....[48]....
        /*014c*/ 	.word	0xffffffff


	//   ....[49]....
        /*0150*/ 	.word	0xffffffff


	//   ....[50]....
        /*0154*/ 	.word	0xffffffff


	//   ....[51]....
        /*0158*/ 	.word	0xffffffff


	//   ....[52]....
        /*015c*/ 	.word	0xffffffff


	//   ....[53]....
        /*0160*/ 	.word	0xffffffff


	//   ....[54]....
        /*0164*/ 	.word	0xffffffff


	//   ....[55]....
        /*0168*/ 	.word	0xffffffff


	//   ....[56]....
        /*016c*/ 	.word	0xffffffff


	//   ....[57]....
        /*0170*/ 	.word	0xffffffff


	//   ....[58]....
        /*0174*/ 	.word	0xffffffff


	//   ....[59]....
        /*0178*/ 	.word	0xffffffff


	//   ....[60]....
        /*017c*/ 	.word	0x0500000a


	//   ....[61]....
        /*0180*/ 	.word	0x0500000a


	//   ....[62]....
        /*0184*/ 	.word	0x0500000a


	//   ....[63]....
        /*0188*/ 	.word	0x0500000a


	//   ....[64]....
        /*018c*/ 	.word	0x0500000a


	//   ....[65]....
        /*0190*/ 	.word	0x0500000a


	//   ....[66]....
        /*0194*/ 	.word	0x0500000a


	//   ....[67]....
        /*0198*/ 	.word	0x0500000a


	//   ....[68]....
        /*019c*/ 	.word	0x0500000a


	//   ....[69]....
        /*01a0*/ 	.word	0x0500000a


	//   ....[70]....
        /*01a4*/ 	.word	0x0500000a


	//   ....[71]....
        /*01a8*/ 	.word	0x0500000a


	//   ....[72]....
        /*01ac*/ 	.word	0x0500000a


	//   ....[73]....
        /*01b0*/ 	.word	0x0500000a


	//   ....[74]....
        /*01b4*/ 	.word	0x0500000a


	//   ....[75]....
        /*01b8*/ 	.word	0x0500000a


	//   ....[76]....
        /*01bc*/ 	.word	0x0500000a


	//   ....[77]....
        /*01c0*/ 	.word	0x0500000a


	//   ....[78]....
        /*01c4*/ 	.word	0x0500000a


	//   ....[79]....
        /*01c8*/ 	.word	0x0500000a


	//   ....[80]....
        /*01cc*/ 	.word	0x0500000a


	//   ....[81]....
        /*01d0*/ 	.word	0x0500000a


	//   ....[82]....
        /*01d4*/ 	.word	0x0500000a


	//   ....[83]....
        /*01d8*/ 	.word	0x0500000a


	//   ....[84]....
        /*01dc*/ 	.word	0x0500000a


	//   ....[85]....
        /*01e0*/ 	.word	0x0500000a


	//   ....[86]....
        /*01e4*/ 	.word	0x0500000a


	//   ....[87]....
        /*01e8*/ 	.word	0x0500000a


	//   ....[88]....
        /*01ec*/ 	.word	0x0500000a


	//   ....[89]....
        /*01f0*/ 	.word	0x0500000a


	//   ....[90]....
        /*01f4*/ 	.word	0x0500000a


	//   ....[91]....
        /*01f8*/ 	.word	0x0500000a


	//   ....[92]....
        /*01fc*/ 	.word	0x0500000a


	//   ....[93]....
        /*0200*/ 	.word	0x0500000a


	//   ....[94]....
        /*0204*/ 	.word	0x0500000a


	//   ....[95]....
        /*0208*/ 	.word	0x0500000a


	//----- nvinfo : EIATTR_COOP_GROUP_INSTR_OFFSETS
	.align		4
.L_158:
        /*020c*/ 	.byte	0x04, 0x28
        /*020e*/ 	.short	(.L_160 - .L_159)


	//   ....[0]....
.L_159:
        /*0210*/ 	.word	0x000004d0


	//   ....[1]....
        /*0214*/ 	.word	0x000006f0


	//   ....[2]....
        /*0218*/ 	.word	0x00000710


	//   ....[3]....
        /*021c*/ 	.word	0x00000730


	//   ....[4]....
        /*0220*/ 	.word	0x00000750


	//   ....[5]....
        /*0224*/ 	.word	0x00000770


	//   ....[6]....
        /*0228*/ 	.word	0x00000b80


	//   ....[7]....
        /*022c*/ 	.word	0x00000ba0


	//   ....[8]....
        /*0230*/ 	.word	0x00000bc0


	//   ....[9]....
        /*0234*/ 	.word	0x00000be0


	//   ....[10]....
        /*0238*/ 	.word	0x00000c00


	//   ....[11]....
        /*023c*/ 	.word	0x00001000


	//   ....[12]....
        /*0240*/ 	.word	0x00001090


	//   ....[13]....
        /*0244*/ 	.word	0x000010f0


	//   ....[14]....
        /*0248*/ 	.word	0x00001160


	//   ....[15]....
        /*024c*/ 	.word	0x000011c0


	//   ....[16]....
        /*0250*/ 	.word	0x00001210


	//   ....[17]....
        /*0254*/ 	.word	0x00001270


	//   ....[18]....
        /*0258*/ 	.word	0x000012c0


	//   ....[19]....
        /*025c*/ 	.word	0x000012e0


	//   ....[20]....
        /*0260*/ 	.word	0x000013a0


	//   ....[21]....
        /*0264*/ 	.word	0x00001430


	//   ....[22]....
        /*0268*/ 	.word	0x00001480


	//   ....[23]....
        /*026c*/ 	.word	0x000014e0


	//   ....[24]....
        /*0270*/ 	.word	0x00001540


	//   ....[25]....
        /*0274*/ 	.word	0x00001580


	//   ....[26]....
        /*0278*/ 	.word	0x000015c0


	//   ....[27]....
        /*027c*/ 	.word	0x00001600


	//   ....[28]....
        /*0280*/ 	.word	0x00001610


	//   ....[29]....
        /*0284*/ 	.word	0x00001a50


	//   ....[30]....
        /*0288*/ 	.word	0x00002430


	//   ....[31]....
        /*028c*/ 	.word	0x00002650


	//   ....[32]....
        /*0290*/ 	.word	0x00002670


	//   ....[33]....
        /*0294*/ 	.word	0x00002690


	//   ....[34]....
        /*0298*/ 	.word	0x000026b0


	//   ....[35]....
        /*029c*/ 	.word	0x000026d0


	//   ....[36]....
        /*02a0*/ 	.word	0x00002a60


	//   ....[37]....
        /*02a4*/ 	.word	0x00002a80


	//   ....[38]....
        /*02a8*/ 	.word	0x00002aa0


	//   ....[39]....
        /*02ac*/ 	.word	0x00002ac0


	//   ....[40]....
        /*02b0*/ 	.word	0x00002ae0


	//   ....[41]....
        /*02b4*/ 	.word	0x00002ee0


	//   ....[42]....
        /*02b8*/ 	.word	0x00002f70


	//   ....[43]....
        /*02bc*/ 	.word	0x00002fd0


	//   ....[44]....
        /*02c0*/ 	.word	0x00003030


	//   ....[45]....
        /*02c4*/ 	.word	0x00003090


	//   ....[46]....
        /*02c8*/ 	.word	0x000030f0


	//   ....[47]....
        /*02cc*/ 	.word	0x00003140


	//   ....[48]....
        /*02d0*/ 	.word	0x000031b0


	//   ....[49]....
        /*02d4*/ 	.word	0x000031c0


	//   ....[50]....
        /*02d8*/ 	.word	0x00003280


	//   ....[51]....
        /*02dc*/ 	.word	0x00003310


	//   ....[52]....
        /*02e0*/ 	.word	0x00003360


	//   ....[53]....
        /*02e4*/ 	.word	0x000033d0


	//   ....[54]....
        /*02e8*/ 	.word	0x00003430


	//   ....[55]....
        /*02ec*/ 	.word	0x00003480


	//   ....[56]....
        /*02f0*/ 	.word	0x000034c0


	//   ....[57]....
        /*02f4*/ 	.word	0x00003520


	//   ....[58]....
        /*02f8*/ 	.word	0x00003530


	//   ....[59]....
        /*02fc*/ 	.word	0x000039a0


	//   ....[60]....
        /*0300*/ 	.word	0x00003f30


	//   ....[61]....
        /*0304*/ 	.word	0x00003fb0


	//   ....[62]....
        /*0308*/ 	.word	0x00004040


	//   ....[63]....
        /*030c*/ 	.word	0x00004120


	//   ....[64]....
        /*0310*/ 	.word	0x000041a0


	//   ....[65]....
        /*0314*/ 	.word	0x00004230


	//   ....[66]....
        /*0318*/ 	.word	0x000042b0


	//   ....[67]....
        /*031c*/ 	.word	0x00004330


	//   ....[68]....
        /*0320*/ 	.word	0x00004360


	//   ....[69]....
        /*0324*/ 	.word	0x00004430


	//   ....[70]....
        /*0328*/ 	.word	0x000044b0


	//   ....[71]....
        /*032c*/ 	.word	0x00004530


	//   ....[72]....
        /*0330*/ 	.word	0x000045e0


	//   ....[73]....
        /*0334*/ 	.word	0x00004670


	//   ....[74]....
        /*0338*/ 	.word	0x000046f0


	//   ....[75]....
        /*033c*/ 	.word	0x00004760


	//   ....[76]....
        /*0340*/ 	.word	0x000047e0


	//   ....[77]....
        /*0344*/ 	.word	0x00004840


	//   ....[78]....
        /*0348*/ 	.word	0x000048b0


	//   ....[79]....
        /*034c*/ 	.word	0x00004930


	//   ....[80]....
        /*0350*/ 	.word	0x000049d0


	//   ....[81]....
        /*0354*/ 	.word	0x00004a90


	//   ....[82]....
        /*0358*/ 	.word	0x00004b30


	//   ....[83]....
        /*035c*/ 	.word	0x00004bc0


	//   ....[84]....
        /*0360*/ 	.word	0x00004c50


	//   ....[85]....
        /*0364*/ 	.word	0x00004cc0


	//   ....[86]....
        /*0368*/ 	.word	0x00004cf0


	//   ....[87]....
        /*036c*/ 	.word	0x00004dc0


	//   ....[88]....
        /*0370*/ 	.word	0x00004e40


	//   ....[89]....
        /*0374*/ 	.word	0x00004ec0


	//   ....[90]....
        /*0378*/ 	.word	0x00004f80


	//   ....[91]....
        /*037c*/ 	.word	0x00005020


	//   ....[92]....
        /*0380*/ 	.word	0x000050b0


	//   ....[93]....
        /*0384*/ 	.word	0x00005140


	//   ....[94]....
        /*0388*/ 	.word	0x000051d0


	//   ....[95]....
        /*038c*/ 	.word	0x00005230


	//----- nvinfo : EIATTR_VRC_CTA_INIT_COUNT
	.align		4
.L_160:
        /*0390*/ 	.byte	0x02, 0x4a
	.zero		1
	.zero		1


	//----- nvinfo : EIATTR_EXIT_INSTR_OFFSETS
	.align		4
        /*0394*/ 	.byte	0x04, 0x1c
        /*0396*/ 	.short	(.L_162 - .L_161)


	//   ....[0]....
.L_161:
        /*0398*/ 	.word	0x00001ce0


	//   ....[1]....
        /*039c*/ 	.word	0x00001d10


	//   ....[2]....
        /*03a0*/ 	.word	0x00003ec0


	//   ....[3]....
        /*03a4*/ 	.word	0x00003ee0


	//----- nvinfo : EIATTR_MAX_THREADS
	.align		4
.L_162:
        /*03a8*/ 	.byte	0x04, 0x05
        /*03aa*/ 	.short	(.L_164 - .L_163)
.L_163:
        /*03ac*/ 	.word	0x000001a0
        /*03b0*/ 	.word	0x00000001
        /*03b4*/ 	.word	0x00000001


	//----- nvinfo : EIATTR_CRS_STACK_SIZE
	.align		4
.L_164:
        /*03b8*/ 	.byte	0x04, 0x1e
        /*03ba*/ 	.short	(.L_166 - .L_165)
.L_165:
        /*03bc*/ 	.word	0x00000000


	//----- nvinfo : EIATTR_CBANK_PARAM_SIZE
	.align		4
.L_166:
        /*03c0*/ 	.byte	0x03, 0x19
        /*03c2*/ 	.short	0x0038


	//----- nvinfo : EIATTR_PARAM_CBANK
	.align		4
        /*03c4*/ 	.byte	0x04, 0x0a
        /*03c6*/ 	.short	(.L_168 - .L_167)
	.align		4
.L_167:
        /*03c8*/ 	.word	index@(.nv.constant0._ZN3cub18CUB_300001_SM_10006detail4scan16DeviceScanKernelINS2_10policy_hubIiiimN4cuda3std3__44plusIvEEE10Policy1000EN6thrust24THRUST_300001_SM_1000_NS10device_ptrIiEESF_NS0_13ScanTileStateIiLb1EEES9_NS1_10InputValueIiPiEEmiLb0EiEEvT0_T1_T2_iT3_T4_T5_)
        /*03cc*/ 	.short	0x0380
        /*03ce*/ 	.short	0x0038


	//----- nvinfo : EIATTR_SW_WAR
	.align		4
.L_168:
        /*03d0*/ 	.byte	0x04, 0x36
        /*03d2*/ 	.short	(.L_170 - .L_169)
.L_169:
        /*03d4*/ 	.word	0x00000008
.L_170:


//--------------------- .nv.info._ZN3cub18CUB_300001_SM_10006detail4scan16DeviceScanKernelINS2_10policy_hubIiiijN4cuda3std3__44plusIvEEE10Policy1000EN6thrust24THRUST_300001_SM_1000_NS10device_ptrIiEESF_NS0_13ScanTileStateIiLb1EEES9_NS1_10InputValueIiPiEEjiLb0EiEEvT0_T1_T2_iT3_T4_T5_ --------------------------
	.section	.nv.info._ZN3cub18CUB_300001_SM_10006detail4scan16DeviceScanKernelINS2_10policy_hubIiiijN4cuda3std3__44plusIvEEE10Policy1000EN6thrust24THRUST_300001_SM_1000_NS10device_ptrIiEESF_NS0_13ScanTileStateIiLb1EEES9_NS1_10InputValueIiPiEEjiLb0EiEEvT0_T1_T2_iT3_T4_T5_,"",@"SHT_CUDA_INFO"
	.sectionflags	@""
	.align	4


	//----- nvinfo : EIATTR_CUDA_API_VERSION
	.align		4
        /*0000*/ 	.byte	0x04, 0x37
        /*0002*/ 	.short	(.L_172 - .L_171)
.L_171:
        /*0004*/ 	.word	0x00000082


	//----- nvinfo : EIATTR_KPARAM_INFO
	.align		4
.L_172:
        /*0008*/ 	.byte	0x04, 0x17
        /*000a*/ 	.short	(.L_174 - .L_173)
.L_173:
        /*000c*/ 	.word	0x00000000
        /*0010*/ 	.short	0x0006
        /*0012*/ 	.short	0x0030
        /*0014*/ 	.byte	0x00, 0xf0, 0x11, 0x00


	//----- nvinfo : EIATTR_KPARAM_INFO
	.align		4
.L_174:
        /*0018*/ 	.byte	0x04, 0x17
        /*001a*/ 	.short	(.L_176 - .L_175)
.L_175:
        /*001c*/ 	.word	0x00000000
        /*0020*/ 	.short	0x0005
        /*0022*/ 	.short	0x0020
        /*0024*/ 	.byte	0x00, 0xf0, 0x41, 0x00


	//----- nvinfo : EIATTR_KPARAM_INFO
	.align		4
.L_176:
        /*0028*/ 	.byte	0x04, 0x17
        /*002a*/ 	.short	(.L_178 - .L_177)
.L_177:
        /*002c*/ 	.word	0x00000000
        /*0030*/ 	.short	0x0004
        /*0032*/ 	.short	0x001c
        /*0034*/ 	.byte	0x00, 0xf0, 0x05, 0x00


	//----- nvinfo : EIATTR_KPARAM_INFO
	.align		4
.L_178:
        /*0038*/ 	.byte	0x04, 0x17
        /*003a*/ 	.short	(.L_180 - .L_179)
.L_179:
        /*003c*/ 	.word	0x00000000
        /*0040*/ 	.short	0x0003
        /*0042*/ 	.short	0x0018
        /*0044*/ 	.byte	0x00, 0xf0, 0x11, 0x00


	//----- nvinfo : EIATTR_KPARAM_INFO
	.align		4
.L_180:
        /*0048*/ 	.byte	0x04, 0x17
        /*004a*/ 	.short	(.L_182 - .L_181)
.L_181:
        /*004c*/ 	.word	0x00000000
        /*0050*/ 	.short	0x0002
        /*0052*/ 	.short	0x0010
        /*0054*/ 	.byte	0x00, 0xf0, 0x21, 0x00


	//----- nvinfo : EIATTR_KPARAM_INFO
	.align		4
.L_182:
        /*0058*/ 	.byte	0x04, 0x17
        /*005a*/ 	.short	(.L_184 - .L_183)
.L_183:
        /*005c*/ 	.word	0x00000000
        /*0060*/ 	.short	0x0001
        /*0062*/ 	.short	0x0008
        /*0064*/ 	.byte	0x00, 0xf0, 0x21, 0x00


	//----- nvinfo : EIATTR_KPARAM_INFO
	.align		4
.L_184:
        /*0068*/ 	.byte	0x04, 0x17
        /*006a*/ 	.short	(.L_186 - .L_185)
.L_185:
        /*006c*/ 	.word	0x00000000
        /*0070*/ 	.short	0x0000
        /*0072*/ 	.short	0x0000
        /*0074*/ 	.byte	0x00, 0xf0, 0x21, 0x00


	//----- nvinfo : EIATTR_SPARSE_MMA_MASK
	.align		4
.L_186:
        /*0078*/ 	.byte	0x03, 0x50
        /*007a*/ 	.short	0x0000


	//----- nvinfo : EIATTR_MAXREG_COUNT
	.align		4
        /*007c*/ 	.byte	0x03, 0x1b
        /*007e*/ 	.short	0x00a8


	//----- nvinfo : EIATTR_NUM_BARRIERS
	.align		4
        /*0080*/ 	.byte	0x02, 0x4c
        /*0082*/ 	.byte	0x01
	.zero		1


	//----- nvinfo : EIATTR_MERCURY_ISA_VERSION
	.align		4
        /*0084*/ 	.byte	0x03, 0x5f
        /*0086*/ 	.short	0x0101


	//----- nvinfo : EIATTR_UNUSED_LOAD_BYTE_OFFSET
	.align		4
        /*0088*/ 	.byte	0x04, 0x44
        /*008a*/ 	.short	(.L_188 - .L_187)


	//   ....[0]....
.L_187:
        /*008c*/ 	.word	0x00002a80
        /*0090*/ 	.word	0x00000fff


	//----- nvinfo : EIATTR_COOP_GROUP_MASK_REGIDS
	.align		4
.L_188:
        /*0094*/ 	.byte	0x04, 0x29
        /*0096*/ 	.short	(.L_190 - .L_189)


	//   ....[0]....
.L_189:
        /*0098*/ 	.word	0xffffffff


	//   ....[1]....
        /*009c*/ 	.word	0xffffffff


	//   ....[2]....
        /*00a0*/ 	.word	0xffffffff


	//   ....[3]....
        /*00a4*/ 	.word	0xffffffff


	//   ....[4]....
        /*00a8*/ 	.word	0xffffffff


	//   ....[5]....
        /*00ac*/ 	.word	0xffffffff


	//   ....[6]....
        /*00b0*/ 	.word	0xffffffff


	//   ....[7]....
        /*00b4*/ 	.word	0xffffffff


	//   ....[8]....
        /*00b8*/ 	.word	0xffffffff


	//   ....[9]....
        /*00bc*/ 	.word	0xffffffff


	//   ....[10]....
        /*00c0*/ 	.word	0xffffffff


	//   ....[11]....
        /*00c4*/ 	.word	0xffffffff


	//   ....[12]....
        /*00c8*/ 	.word	0xffffffff


	//   ....[13]....
        /*00cc*/ 	.word	0xffffffff


	//   ....[14]....
        /*00d0*/ 	.word	0xffffffff


	//   ....[15]....
        /*00d4*/ 	.word	0xffffffff


	//   ....[16]....
        /*00d8*/ 	.word	0xffffffff


	//   ....[17]....
        /*00dc*/ 	.word	0xffffffff


	//   ....[18]....
        /*00e0*/ 	.word	0xffffffff


	//   ....[19]....
        /*00e4*/ 	.word	0xffffffff


	//   ....[20]....
        /*00e8*/ 	.word	0xffffffff


	//   ....[21]....
        /*00ec*/ 	.word	0xffffffff


	//   ....[22]....
        /*00f0*/ 	.word	0xffffffff


	//   ....[23]....
        /*00f4*/ 	.word	0xffffffff


	//   ....[24]....
        /*00f8*/ 	.word	0xffffffff


	//   ....[25]....
        /*00fc*/ 	.word	0xffffffff


	//   ....[26]....
        /*0100*/ 	.word	0xffffffff


	//   ....[27]....
        /*0104*/ 	.word	0xffffffff


	//   ....[28]....
        /*0108*/ 	.word	0xffffffff


	//   ....[29]....
        /*010c*/ 	.word	0xffffffff


	//   ....[30]....
        /*0110*/ 	.word	0xffffffff


	//   ....[31]....
        /*0114*/ 	.word	0xffffffff


	//   ....[32]....
        /*0118*/ 	.word	0xffffffff


	//   ....[33]....
        /*011c*/ 	.word	0xffffffff


	//   ....[34]....
        /*0120*/ 	.word	0xffffffff


	//   ....[35]....
        /*0124*/ 	.word	0xffffffff


	//   ....[36]....
        /*0128*/ 	.word	0xffffffff


	//   ....[37]....
        /*012c*/ 	.word	0xffffffff


	//   ....[38]....
        /*0130*/ 	.word	0xffffffff


	//   ....[39]....
        /*0134*/ 	.word	0xffffffff


	//   ....[40]....
        /*0138*/ 	.word	0xffffffff


	//   ....[41]....
        /*013c*/ 	.word	0xffffffff


	//   ....[42]....
        /*0140*/ 	.word	0xffffffff


	//   ....[43]....
        /*0144*/ 	.word	0xffffffff


	//   ....[44]....
        /*0148*/ 	.word	0xffffffff


	//   ....[45]....
        /*014c*/ 	.word	0xffffffff


	//   ....[46]....
        /*0150*/ 	.word	0xffffffff


	//   ....[47]....
        /*0154*/ 	.word	0xffffffff


	//   ....[48]....
        /*0158*/ 	.word	0xffffffff


	//   ....[49]....
        /*015c*/ 	.word	0xffffffff


	//   ....[50]....
        /*0160*/ 	.word	0xffffffff


	//   ....[51]....
        /*0164*/ 	.word	0xffffffff


	//   ....[52]....
        /*0168*/ 	.word	0xffffffff


	//   ....[53]....
        /*016c*/ 	.word	0xffffffff


	//   ....[54]....
        /*0170*/ 	.word	0xffffffff


	//   ....[55]....
        /*0174*/ 	.word	0xffffffff


	//   ....[56]....
        /*0178*/ 	.word	0xffffffff


	//   ....[57]....
        /*017c*/ 	.word	0xffffffff


	//   ....[58]....
        /*0180*/ 	.word	0xffffffff


	//   ....[59]....
        /*0184*/ 	.word	0xffffffff


	//   ....[60]....
        /*0188*/ 	.word	0x05000015


	//   ....[61]....
        /*018c*/ 	.word	0x05000015


	//   ....[62]....
        /*0190*/ 	.word	0x05000015


	//   ....[63]....
        /*0194*/ 	.word	0x05000015


	//   ....[64]....
        /*0198*/ 	.word	0x05000015


	//   ....[65]....
        /*019c*/ 	.word	0x05000015


	//   ....[66]....
        /*01a0*/ 	.word	0x05000015


	//   ....[67]....
        /*01a4*/ 	.word	0x05000015


	//   ....[68]....
        /*01a8*/ 	.word	0x05000015


	//   ....[69]....
        /*01ac*/ 	.word	0x05000015


	//   ....[70]....
        /*01b0*/ 	.word	0x05000015


	//   ....[71]....
        /*01b4*/ 	.word	0x05000015


	//   ....[72]....
        /*01b8*/ 	.word	0x05000015


	//   ....[73]....
        /*01bc*/ 	.word	0x05000015


	//   ....[74]....
        /*01c0*/ 	.word	0x05000015


	//   ....[75]....
        /*01c4*/ 	.word	0x05000015


	//   ....[76]....
        /*01c8*/ 	.word	0x05000015


	//   ....[77]....
        /*01cc*/ 	.word	0x05000015


	//   ....[78]....
        /*01d0*/ 	.word	0x05000015


	//   ....[79]....
        /*01d4*/ 	.word	0x05000015


	//   ....[80]....
        /*01d8*/ 	.word	0x05000015


	//   ....[81]....
        /*01dc*/ 	.word	0x05000015


	//   ....[82]....
        /*01e0*/ 	.word	0x05000015


	//   ....[83]....
        /*01e4*/ 	.word	0x05000015


	//   ....[84]....
        /*01e8*/ 	.word	0x05000015


	//   ....[85]....
        /*01ec*/ 	.word	0x05000015


	//   ....[86]....
        /*01f0*/ 	.word	0x05000015


	//   ....[87]....
        /*01f4*/ 	.word	0x05000015


	//   ....[88]....
        /*01f8*/ 	.word	0x05000015


	//   ....[89]....
        /*01fc*/ 	.word	0x05000015


	//   ....[90]....
        /*0200*/ 	.word	0x05000015


	//   ....[91]....
        /*0204*/ 	.word	0x05000015


	//   ....[92]....
        /*0208*/ 	.word	0x05000015


	//   ....[93]....
        /*020c*/ 	.word	0x05000015


	//   ....[94]....
        /*0210*/ 	.word	0x05000015


	//   ....[95]....
        /*0214*/ 	.word	0x05000015


	//----- nvinfo : EIATTR_COOP_GROUP_INSTR_OFFSETS
	.align		4
.L_190:
        /*0218*/ 	.byte	0x04, 0x28
        /*021a*/ 	.short	(.L_192 - .L_191)


	//   ....[0]....
.L_191:
        /*021c*/ 	.word	0x00000510


	//   ....[1]....
        /*0220*/ 	.word	0x000006d0


	//   ....[2]....
        /*0224*/ 	.word	0x000006f0


	//   ....[3]....
        /*0228*/ 	.word	0x00000710


	//   ....[4]....
        /*022c*/ 	.word	0x00000730


	//   ....[5]....
        /*0230*/ 	.word	0x00000750


	//   ....[6]....
        /*0234*/ 	.word	0x00000b40


	//   ....[7]....
        /*0238*/ 	.word	0x00000b60


	//   ....[8]....
        /*023c*/ 	.word	0x00000b80


	//   ....[9]....
        /*0240*/ 	.word	0x00000ba0


	//   ....[10]....
        /*0244*/ 	.word	0x00000bc0


	//   ....[11]....
        /*0248*/ 	.word	0x00000f70


	//   ....[12]....
        /*024c*/ 	.word	0x00001140


	//   ....[13]....
        /*0250*/ 	.word	0x000011a0


	//   ....[14]....
        /*0254*/ 	.word	0x00001240


	//   ....[15]....
        /*0258*/ 	.word	0x000012b0


	//   ....[16]....
        /*025c*/ 	.word	0x00001300


	//   ....[17]....
        /*0260*/ 	.word	0x00001340


	//   ....[18]....
        /*0264*/ 	.word	0x00001380


	//   ....[19]....
        /*0268*/ 	.word	0x00001390


	//   ....[20]....
        /*026c*/ 	.word	0x00001470


	//   ....[21]....
        /*0270*/ 	.word	0x00001640


	//   ....[22]....
        /*0274*/ 	.word	0x00001690


	//   ....[23]....
        /*0278*/ 	.word	0x000016f0


	//   ....[24]....
        /*027c*/ 	.word	0x00001750


	//   ....[25]....
        /*0280*/ 	.word	0x00001790


	//   ....[26]....
        /*0284*/ 	.word	0x000017d0


	//   ....[27]....
        /*0288*/ 	.word	0x00001810


	//   ....[28]....
        /*028c*/ 	.word	0x00001820


	//   ....[29]....
        /*0290*/ 	.word	0x00001cd0


	//   ....[30]....
        /*0294*/ 	.word	0x000027b0


	//   ....[31]....
        /*0298*/ 	.word	0x00002970


	//   ....[32]....
        /*029c*/ 	.word	0x00002990


	//   ....[33]....
        /*02a0*/ 	.word	0x000029b0


	//   ....[34]....
        /*02a4*/ 	.word	0x000029d0


	//   ....[35]....
        /*02a8*/ 	.word	0x000029f0


	//   ....[36]....
        /*02ac*/ 	.word	0x00002d70


	//   ....[37]....
        /*02b0*/ 	.word	0x00002d90


	//   ....[38]....
        /*02b4*/ 	.word	0x00002db0


	//   ....[39]....
        /*02b8*/ 	.word	0x00002dd0


	//   ....[40]....
        /*02bc*/ 	.word	0x00002df0


	//   ....[41]....
        /*02c0*/ 	.word	0x000031a0


	//   ....[42]....
        /*02c4*/ 	.word	0x00003370


	//   ....[43]....
        /*02c8*/ 	.word	0x000033d0


	//   ....[44]....
        /*02cc*/ 	.word	0x00003440


	//   ....[45]....
        /*02d0*/ 	.word	0x000034b0


	//   ....[46]....
        /*02d4*/ 	.word	0x00003500


	//   ....[47]....
        /*02d8*/ 	.word	0x00003550


	//   ....[48]....
        /*02dc*/ 	.word	0x000035b0


	//   ....[49]....
        /*02e0*/ 	.word	0x000035c0


	//   ....[50]....
        /*02e4*/ 	.word	0x00003680


	//   ....[51]....
        /*02e8*/ 	.word	0x00003850


	//   ....[52]....
        /*02ec*/ 	.word	0x000038a0


	//   ....[53]....
        /*02f0*/ 	.word	0x00003910


	//   ....[54]....
        /*02f4*/ 	.word	0x00003970


	//   ....[55]....
        /*02f8*/ 	.word	0x000039c0


	//   ....[56]....
        /*02fc*/ 	.word	0x00003a20


	//   ....[57]....
        /*0300*/ 	.word	0x00003a60


	//   ....[58]....
        /*0304*/ 	.word	0x00003a70


	//   ....[59]....
        /*0308*/ 	.word	0x00003ee0


	//   ....[60]....
        /*030c*/ 	.word	0x00004560


	//   ....[61]....
        /*0310*/ 	.word	0x000045e0


	//   ....[62]....
        /*0314*/ 	.word	0x00004670


	//   ....[63]....
        /*0318*/ 	.word	0x00004760


	//   ....[64]....
        /*031c*/ 	.word	0x00004800


	//   ....[65]....
        /*0320*/ 	.word	0x00004880


	//   ....[66]....
        /*0324*/ 	.word	0x00004910


	//   ....[67]....
        /*0328*/ 	.word	0x00004990


	//   ....[68]....
        /*032c*/ 	.word	0x000049c0


	//   ....[69]....
        /*0330*/ 	.word	0x00004a70


	//   ....[70]....
        /*0334*/ 	.word	0x00004af0


	//   ....[71]....
        /*0338*/ 	.word	0x00004b70


	//   ....[72]....
        /*033c*/ 	.word	0x00004c30


	//   ....[73]....
        /*0340*/ 	.word	0x00004cc0


	//   ....[74]....
        /*0344*/ 	.word	0x00004d40


	//   ....[75]....
        /*0348*/ 	.word	0x00004dc0


	//   ....[76]....
        /*034c*/ 	.word	0x00004e40


	//   ....[77]....
        /*0350*/ 	.word	0x00004ea0


	//   ....[78]....
        /*0354*/ 	.word	0x00004f10


	//   ....[79]....
        /*0358*/ 	.word	0x00004f90


	//   ....[80]....
        /*035c*/ 	.word	0x00005020


	//   ....[81]....
        /*0360*/ 	.word	0x000050d0


	//   ....[82]....
        /*0364*/ 	.word	0x00005180


	//   ....[83]....
        /*0368*/ 	.word	0x00005210


	//   ....[84]....
        /*036c*/ 	.word	0x000052a0


	//   ....[85]....
        /*0370*/ 	.word	0x00005340


	//   ....[86]....
        /*0374*/ 	.word	0x00005370


	//   ....[87]....
        /*0378*/ 	.word	0x00005420


	//   ....[88]....
        /*037c*/ 	.word	0x000054a0


	//   ....[89]....
        /*0380*/ 	.word	0x00005520


	//   ....[90]....
        /*0384*/ 	.word	0x000055e0


	//   ....[91]....
        /*0388*/ 	.word	0x00005690


	//   ....[92]....
        /*038c*/ 	.word	0x00005720


	//   ....[93]....
        /*0390*/ 	.word	0x000057a0


	//   ....[94]....
        /*0394*/ 	.word	0x00005830


	//   ....[95]....
        /*0398*/ 	.word	0x00005890


	//----- nvinfo : EIATTR_VRC_CTA_INIT_COUNT
	.align		4
.L_192:
        /*039c*/ 	.byte	0x02, 0x4a
	.zero		1
	.zero		1


	//----- nvinfo : EIATTR_EXIT_INSTR_OFFSETS
	.align		4
        /*03a0*/ 	.byte	0x04, 0x1c
        /*03a2*/ 	.short	(.L_194 - .L_193)


	//   ....[0]....
.L_193:
        /*03a4*/ 	.word	0x00001fa0


	//   ....[1]....
        /*03a8*/ 	.word	0x00001fc0


	//   ....[2]....
        /*03ac*/ 	.word	0x000044f0


	//   ....[3]....
        /*03b0*/ 	.word	0x00004510


	//----- nvinfo : EIATTR_MAX_THREADS
	.align		4
.L_194:
        /*03b4*/ 	.byte	0x04, 0x05
        /*03b6*/ 	.short	(.L_196 - .L_195)
.L_195:
        /*03b8*/ 	.word	0x00000180
        /*03bc*/ 	.word	0x00000001
        /*03c0*/ 	.word	0x00000001


	//----- nvinfo : EIATTR_CRS_STACK_SIZE
	.align		4
.L_196:
        /*03c4*/ 	.byte	0x04, 0x1e
        /*03c6*/ 	.short	(.L_198 - .L_197)
.L_197:
        /*03c8*/ 	.word	0x00000000


	//----- nvinfo : EIATTR_CBANK_PARAM_SIZE
	.align		4
.L_198:
        /*03cc*/ 	.byte	0x03, 0x19
        /*03ce*/ 	.short	0x0034


	//----- nvinfo : EIATTR_PARAM_CBANK
	.align		4
        /*03d0*/ 	.byte	0x04, 0x0a
        /*03d2*/ 	.short	(.L_200 - .L_199)
	.align		4
.L_199:
        /*03d4*/ 	.word	index@(.nv.constant0._ZN3cub18CUB_300001_SM_10006detail4scan16DeviceScanKernelINS2_10policy_hubIiiijN4cuda3std3__44plusIvEEE10Policy1000EN6thrust24THRUST_300001_SM_1000_NS10device_ptrIiEESF_NS0_13ScanTileStateIiLb1EEES9_NS1_10InputValueIiPiEEjiLb0EiEEvT0_T1_T2_iT3_T4_T5_)
        /*03d8*/ 	.short	0x0380
        /*03da*/ 	.short	0x0034


	//----- nvinfo : EIATTR_SW_WAR
	.align		4
.L_200:
        /*03dc*/ 	.byte	0x04, 0x36
        /*03de*/ 	.short	(.L_202 - .L_201)
.L_201:
        /*03e0*/ 	.word	0x00000008
.L_202:


//--------------------- .nv.info._ZN3cub18CUB_300001_SM_10006detail4scan20DeviceScanInitKernelINS0_13ScanTileStateIiLb1EEEEEvT_i --------------------------
	.section	.nv.info._ZN3cub18CUB_300001_SM_10006detail4scan20DeviceScanInitKernelINS0_13ScanTileStateIiLb1EEEEEvT_i,"",@"SHT_CUDA_INFO"
	.sectionflags	@""
	.align	4


	//----- nvinfo : EIATTR_CUDA_API_VERSION
	.align		4
        /*0000*/ 	.byte	0x04, 0x37
        /*0002*/ 	.short	(.L_204 - .L_203)
.L_203:
        /*0004*/ 	.word	0x00000082


	//----- nvinfo : EIATTR_KPARAM_INFO
	.align		4
.L_204:
        /*0008*/ 	.byte	0x04, 0x17
        /*000a*/ 	.short	(.L_206 - .L_205)
.L_205:
        /*000c*/ 	.word	0x00000000
        /*0010*/ 	.short	0x0001
        /*0012*/ 	.short	0x0008
        /*0014*/ 	.byte	0x00, 0xf0, 0x11, 0x00


	//----- nvinfo : EIATTR_KPARAM_INFO
	.align		4
.L_206:
        /*0018*/ 	.byte	0x04, 0x17
        /*001a*/ 	.short	(.L_208 - .L_207)
.L_207:
        /*001c*/ 	.word	0x00000000
        /*0020*/ 	.short	0x0000
        /*0022*/ 	.short	0x0000
        /*0024*/ 	.byte	0x00, 0xf0, 0x21, 0x00


	//----- nvinfo : EIATTR_SPARSE_MMA_MASK
	.align		4
.L_208:
        /*0028*/ 	.byte	0x03, 0x50
        /*002a*/ 	.short	0x0000


	//----- nvinfo : EIATTR_MAXREG_COUNT
	.align		4
        /*002c*/ 	.byte	0x03, 0x1b
        /*002e*/ 	.short	0x00ff


	//----- nvinfo : EIATTR_MERCURY_ISA_VERSION
	.align		4
        /*0030*/ 	.byte	0x03, 0x5f
        /*0032*/ 	.short	0x0101


	//----- nvinfo : EIATTR_VRC_CTA_INIT_COUNT
	.align		4
        /*0034*/ 	.byte	0x02, 0x4a
	.zero		1
	.zero		1


	//----- nvinfo : EIATTR_EXIT_INSTR_OFFSETS
	.align		4
        /*0038*/ 	.byte	0x04, 0x1c
        /*003a*/ 	.short	(.L_210 - .L_209)


	//   ....[0]....
.L_209:
        /*003c*/ 	.word	0x000000f0


	//   ....[1]....
        /*0040*/ 	.word	0x00000130


	//----- nvinfo : EIATTR_CBANK_PARAM_SIZE
	.align		4
.L_210:
        /*0044*/ 	.byte	0x03, 0x19
        /*0046*/ 	.short	0x000c


	//----- nvinfo : EIATTR_PARAM_CBANK
	.align		4
        /*0048*/ 	.byte	0x04, 0x0a
        /*004a*/ 	.short	(.L_212 - .L_211)
	.align		4
.L_211:
        /*004c*/ 	.word	index@(.nv.constant0._ZN3cub18CUB_300001_SM_10006detail4scan20DeviceScanInitKernelINS0_13ScanTileStateIiLb1EEEEEvT_i)
        /*0050*/ 	.short	0x0380
        /*0052*/ 	.short	0x000c


	//----- nvinfo : EIATTR_SW_WAR
	.align		4
.L_212:
        /*0054*/ 	.byte	0x04, 0x36
        /*0056*/ 	.short	(.L_214 - .L_213)
.L_213:
        /*0058*/ 	.word	0x00000008
.L_214:


//--------------------- .nv.info._ZN3cub18CUB_300001_SM_10006detail11EmptyKernelIvEEvv --------------------------
	.section	.nv.info._ZN3cub18CUB_300001_SM_10006detail11EmptyKernelIvEEvv,"",@"SHT_CUDA_INFO"
	.sectionflags	@""
	.align	4


	//----- nvinfo : EIATTR_CUDA_API_VERSION
	.align		4
        /*0000*/ 	.byte	0x04, 0x37
        /*0002*/ 	.short	(.L_216 - .L_215)
.L_215:
        /*0004*/ 	.word	0x00000082


	//----- nvinfo : EIATTR_SPARSE_MMA_MASK
	.align		4
.L_216:
        /*0008*/ 	.byte	0x03, 0x50
        /*000a*/ 	.short	0x0000


	//----- nvinfo : EIATTR_MAXREG_COUNT
	.align		4
        /*000c*/ 	.byte	0x03, 0x1b
        /*000e*/ 	.short	0x00ff


	//----- nvinfo : EIATTR_MERCURY_ISA_VERSION
	.align		4
        /*0010*/ 	.byte	0x03, 0x5f
        /*0012*/ 	.short	0x0101


	//----- nvinfo : EIATTR_VRC_CTA_INIT_COUNT
	.align		4
        /*0014*/ 	.byte	0x02, 0x4a
	.zero		1
	.zero		1


	//----- nvinfo : EIATTR_EXIT_INSTR_OFFSETS
	.align		4
        /*0018*/ 	.byte	0x04, 0x1c
        /*001a*/ 	.short	(.L_218 - .L_217)


	//   ....[0]....
.L_217:
        /*001c*/ 	.word	0x00000010


	//----- nvinfo : EIATTR_SW_WAR
	.align		4
.L_218:
        /*0020*/ 	.byte	0x04, 0x36
        /*0022*/ 	.short	(.L_220 - .L_219)
.L_219:
        /*0024*/ 	.word	0x00000008
.L_220:


//--------------------- .nv.info._ZN6thrust24THRUST_300001_SM_1000_NS8cuda_cub4core6detail13_kernel_agentINS1_8__reduce11ReduceAgentIPN4cuda3std3__45tupleIJilEEESC_SB_lNS1_9__extrema9arg_max_fIilNS9_4lessIiEEEEEEJSC_SC_iSH_EEEvDpT0_ --------------------------
	.section	.nv.info._ZN6thrust24THRUST_300001_SM_1000_NS8cuda_cub4core6detail13_kernel_agentINS1_8__reduce11ReduceAgentIPN4cuda3std3__45tupleIJilEEESC_SB_lNS1_9__extrema9arg_max_fIilNS9_4lessIiEEEEEEJSC_SC_iSH_EEEvDpT0_,"",@"SHT_CUDA_INFO"
	.sectionflags	@""
	.align	4


	//----- nvinfo : EIATTR_CUDA_API_VERSION
	.align		4
        /*0000*/ 	.byte	0x04, 0x37
        /*0002*/ 	.short	(.L_222 - .L_221)
.L_221:
        /*0004*/ 	.word	0x00000082


	//----- nvinfo : EIATTR_KPARAM_INFO
	.align		4
.L_222:
        /*0008*/ 	.byte	0x04, 0x17
        /*000a*/ 	.short	(.L_224 - .L_223)
.L_223:
        /*000c*/ 	.word	0x00000000
        /*0010*/ 	.short	0x0003
        /*0012*/ 	.short	0x0014
        /*0014*/ 	.byte	0x00, 0xf0, 0x05, 0x00


	//----- nvinfo : EIATTR_KPARAM_INFO
	.align		4
.L_224:
        /*0018*/ 	.byte	0x04, 0x17
        /*001a*/ 	.short	(.L_226 - .L_225)
.L_225:
        /*001c*/ 	.word	0x00000000
        /*0020*/ 	.short	0x0002
        /*0022*/ 	.short	0x0010
        /*0024*/ 	.byte	0x00, 0xf0, 0x11, 0x00


	//----- nvinfo : EIATTR_KPARAM_INFO
	.align		4
.L_226:
        /*0028*/ 	.byte	0x04, 0x17
        /*002a*/ 	.short	(.L_228 - .L_227)
.L_227:
        /*002c*/ 	.word	0x00000000
        /*0030*/ 	.short	0x0001
        /*0032*/ 	.short	0x0008
        /*0034*/ 	.byte	0x00, 0xf5, 0x21, 0x00


	//----- nvinfo : EIATTR_KPARAM_INFO
	.align		4
.L_228:
        /*0038*/ 	.byte	0x04, 0x17
        /*003a*/ 	.short	(.L_230 - .L_229)
.L_229:
        /*003c*/ 	.word	0x00000000
        /*0040*/ 	.short	0x0000
        /*0042*/ 	.short	0x0000
        /*0044*/ 	.byte	0x00, 0xf5, 0x21, 0x00


	//----- nvinfo : EIATTR_SPARSE_MMA_MASK
	.align		4
.L_230:
        /*0048*/ 	.byte	0x03, 0x50
        /*004a*/ 	.short	0x0000


	//----- nvinfo : EIATTR_MAXREG_COUNT
	.align		4
        /*004c*/ 	.byte	0x03, 0x1b
        /*004e*/ 	.short	0x00ff


	//----- nvinfo : EIATTR_NUM_BARRIERS
	.align		4
        /*0050*/ 	.byte	0x02, 0x4c
        /*0052*/ 	.byte	0x01
	.zero		1


	//----- nvinfo : EIATTR_MERCURY_ISA_VERSION
	.align		4
        /*0054*/ 	.byte	0x03, 0x5f
        /*0056*/ 	.short	0x0101


	//----- nvinfo : EIATTR_COOP_GROUP_MASK_REGIDS
	.align		4
        /*0058*/ 	.byte	0x04, 0x29
        /*005a*/ 	.short	(.L_232 - .L_231)


	//   ....[0]....
.L_231:
        /*005c*/ 	.word	0xffffffff


	//   ....[1]....
        /*0060*/ 	.word	0xffffffff


	//   ....[2]....
        /*0064*/ 	.word	0xffffffff


	//   ....[3]....
        /*0068*/ 	.word	0xffffffff


	//   ....[4]....
        /*006c*/ 	.word	0xffffffff


	//   ....[5]....
        /*0070*/ 	.word	0xffffffff


	//   ....[6]....
        /*0074*/ 	.word	0xffffffff


	//   ....[7]....
        /*0078*/ 	.word	0xffffffff


	//   ....[8]....
        /*007c*/ 	.word	0xffffffff


	//   ....[9]....
        /*0080*/ 	.word	0xffffffff


	//   ....[10]....
        /*0084*/ 	.word	0xffffffff


	//   ....[11]....
        /*0088*/ 	.word	0xffffffff


	//   ....[12]....
        /*008c*/ 	.word	0xffffffff


	//   ....[13]....
        /*0090*/ 	.word	0xffffffff


	//   ....[14]....
        /*0094*/ 	.word	0xffffffff


	//   ....[15]....
        /*0098*/ 	.word	0xffffffff


	//   ....[16]....
        /*009c*/ 	.word	0xffffffff


	//   ....[17]....
        /*00a0*/ 	.word	0xffffffff


	//   ....[18]....
        /*00a4*/ 	.word	0xffffffff


	//   ....[19]....
        /*00a8*/ 	.word	0xffffffff


	//   ....[20]....
        /*00ac*/ 	.word	0xffffffff


	//   ....[21]....
        /*00b0*/ 	.word	0xffffffff


	//   ....[22]....
        /*00b4*/ 	.word	0xffffffff


	//   ....[23]....
        /*00b8*/ 	.word	0xffffffff


	//   ....[24]....
        /*00bc*/ 	.word	0xffffffff


	//   ....[25]....
        /*00c0*/ 	.word	0xffffffff


	//   ....[26]....
        /*00c4*/ 	.word	0xffffffff


	//   ....[27]....
        /*00c8*/ 	.word	0xffffffff


	//   ....[28]....
        /*00cc*/ 	.word	0xffffffff


	//   ....[29]....
        /*00d0*/ 	.word	0xffffffff


	//   ....[30]....
        /*00d4*/ 	.word	0xffffffff


	//   ....[31]....
        /*00d8*/ 	.word	0xffffffff


	//   ....[32]....
        /*00dc*/ 	.word	0xffffffff


	//   ....[33]....
        /*00e0*/ 	.word	0xffffffff


	//   ....[34]....
        /*00e4*/ 	.word	0xffffffff


	//   ....[35]....
        /*00e8*/ 	.word	0xffffffff


	//   ....[36]....
        /*00ec*/ 	.word	0xffffffff


	//   ....[37]....
        /*00f0*/ 	.word	0xffffffff


	//   ....[38]....
        /*00f4*/ 	.word	0xffffffff


	//   ....[39]....
        /*00f8*/ 	.word	0xffffffff


	//   ....[40]....
        /*00fc*/ 	.word	0xffffffff


	//   ....[41]....
        /*0100*/ 	.word	0xffffffff


	//   ....[42]....
        /*0104*/ 	.word	0xffffffff


	//   ....[43]....
        /*0108*/ 	.word	0xffffffff


	//   ....[44]....
        /*010c*/ 	.word	0xffffffff


	//----- nvinfo : EIATTR_COOP_GROUP_INSTR_OFFSETS
	.align		4
.L_232:
        /*0110*/ 	.byte	0x04, 0x28
        /*0112*/ 	.short	(.L_234 - .L_233)


	//   ....[0]....
.L_233:
        /*0114*/ 	.word	0x00000a60


	//   ....[1]....
        /*0118*/ 	.word	0x00000a90


	//   ....[2]....
        /*011c*/ 	.word	0x00000aa0


	//   ....[3]....
        /*0120*/ 	.word	0x00000c00


	//   ....[4]....
        /*0124*/ 	.word	0x00000c40


	//   ....[5]....
        /*0128*/ 	.word	0x00000c80


	//   ....[6]....
        /*012c*/ 	.word	0x00000dc0


	//   ....[7]....
        /*0130*/ 	.word	0x00000df0


	//   ....[8]....
        /*0134*/ 	.word	0x00000e20


	//   ....[9]....
        /*0138*/ 	.word	0x00000f50


	//   ....[10]....
        /*013c*/ 	.word	0x00000f80


	//   ....[11]....
        /*0140*/ 	.word	0x00000fb0


	//   ....[12]....
        /*0144*/ 	.word	0x000010e0


	//   ....[13]....
        /*0148*/ 	.word	0x00001110


	//   ....[14]....
        /*014c*/ 	.word	0x00001140


	//   ....[15]....
        /*0150*/ 	.word	0x00001d00


	//   ....[16]....
        /*0154*/ 	.word	0x00001d10


	//   ....[17]....
        /*0158*/ 	.word	0x00001d20


	//   ....[18]....
        /*015c*/ 	.word	0x00001ef0


	//   ....[19]....
        /*0160*/ 	.word	0x00001f30


	//   ....[20]....
        /*0164*/ 	.word	0x00001f60


	//   ....[21]....
        /*0168*/ 	.word	0x00002090


	//   ....[22]....
        /*016c*/ 	.word	0x000020c0


	//   ....[23]....
        /*0170*/ 	.word	0x000020f0


	//   ....[24]....
        /*0174*/ 	.word	0x00002220


	//   ....[25]....
        /*0178*/ 	.word	0x00002250


	//   ....[26]....
        /*017c*/ 	.word	0x00002280


	//   ....[27]....
        /*0180*/ 	.word	0x000023b0


	//   ....[28]....
        /*0184*/ 	.word	0x000023e0


	//   ....[29]....
        /*0188*/ 	.word	0x00002410


	//   ....[30]....
        /*018c*/ 	.word	0x00004a60


	//   ....[31]....
        /*0190*/ 	.word	0x00004a80


	//   ....[32]....
        /*0194*/ 	.word	0x00004a90


	//   ....[33]....
        /*0198*/ 	.word	0x00004c30


	//   ....[34]....
        /*019c*/ 	.word	0x00004c60


	//   ....[35]....
        /*01a0*/ 	.word	0x00004c90


	//   ....[36]....
        /*01a4*/ 	.word	0x00004dc0


	//   ....[37]....
        /*01a8*/ 	.word	0x00004df0


	//   ....[38]....
        /*01ac*/ 	.word	0x00004e20


	//   ....[39]....
        /*01b0*/ 	.word	0x00004f50


	//   ....[40]....
        /*01b4*/ 	.word	0x00004f80


	//   ....[41]....
        /*01b8*/ 	.word	0x00004fb0


	//   ....[42]....
        /*01bc*/ 	.word	0x000050e0


	//   ....[43]....
        /*01c0*/ 	.word	0x00005110


	//   ....[44]....
        /*01c4*/ 	.word	0x00005140


	//----- nvinfo : EIATTR_VRC_CTA_INIT_COUNT
	.align		4
.L_234:
        /*01c8*/ 	.byte	0x02, 0x4a
	.zero		1
	.zero		1


	//----- nvinfo : EIATTR_EXIT_INSTR_OFFSETS
	.align		4
        /*01cc*/ 	.byte	0x04, 0x1c
        /*01ce*/ 	.short	(.L_236 - .L_235)


	//   ....[0]....
.L_235:
        /*01d0*/ 	.word	0x00000030


	//   ....[1]....
        /*01d4*/ 	.word	0x00005c50


	//   ....[2]....
        /*01d8*/ 	.word	0x00005cc0


	//----- nvinfo : EIATTR_MAX_THREADS
	.align		4
.L_236:
        /*01dc*/ 	.byte	0x04, 0x05
        /*01de*/ 	.short	(.L_238 - .L_237)
.L_237:
        /*01e0*/ 	.word	0x00000100
        /*01e4*/ 	.word	0x00000001
        /*01e8*/ 	.word	0x00000001


	//----- nvinfo : EIATTR_CRS_STACK_SIZE
	.align		4
.L_238:
        /*01ec*/ 	.byte	0x04, 0x1e
        /*01ee*/ 	.short	(.L_240 - .L_239)
.L_239:
        /*01f0*/ 	.word	0x00000000


	//----- nvinfo : EIATTR_CBANK_PARAM_SIZE
	.align		4
.L_240:
        /*01f4*/ 	.byte	0x03, 0x19
        /*01f6*/ 	.short	0x0015


	//----- nvinfo : EIATTR_PARAM_CBANK
	.align		4
        /*01f8*/ 	.byte	0x04, 0x0a
        /*01fa*/ 	.short	(.L_242 - .L_241)
	.align		4
.L_241:
        /*01fc*/ 	.word	index@(.nv.constant0._ZN6thrust24THRUST_300001_SM_1000_NS8cuda_cub4core6detail13_kernel_agentINS1_8__reduce11ReduceAgentIPN4cuda3std3__45tupleIJilEEESC_SB_lNS1_9__extrema9arg_max_fIilNS9_4lessIiEEEEEEJSC_SC_iSH_EEEvDpT0_)
        /*0200*/ 	.short	0x0380
        /*0202*/ 	.short	0x0015


	//----- nvinfo : EIATTR_SW_WAR
	.align		4
.L_242:
        /*0204*/ 	.byte	0x04, 0x36
        /*0206*/ 	.short	(.L_244 - .L_243)
.L_243:
        /*0208*/ 	.word	0x00000008
.L_244:


//--------------------- .nv.info._ZN6thrust24THRUST_300001_SM_1000_NS8cuda_cub4core6detail13_kernel_agentINS1_8__reduce10DrainAgentIlEEJN3cub18CUB_300001_SM_10009GridQueueIyEElEEEvDpT0_ --------------------------
	.section	.nv.info._ZN6thrust24THRUST_300001_SM_1000_NS8cuda_cub4core6detail13_kernel_agentINS1_8__reduce10DrainAgentIlEEJN3cub18CUB_300001_SM_10009GridQueueIyEElEEEvDpT0_,"",@"SHT_CUDA_INFO"
	.sectionflags	@""
	.align	4


	//----- nvinfo : EIATTR_CUDA_API_VERSION
	.align		4
        /*0000*/ 	.byte	0x04, 0x37
        /*0002*/ 	.short	(.L_246 - .L_245)
.L_245:
        /*0004*/ 	.word	0x00000082


	//----- nvinfo : EIATTR_KPARAM_INFO
	.align		4
.L_246:
        /*0008*/ 	.byte	0x04, 0x17
        /*000a*/ 	.short	(.L_248 - .L_247)
.L_247:
        /*000c*/ 	.word	0x00000000
        /*0010*/ 	.short	0x0001
        /*0012*/ 	.short	0x0008
        /*0014*/ 	.byte	0x00, 0xf0, 0x21, 0x00


	//----- nvinfo : EIATTR_KPARAM_INFO
	.align		4
.L_248:
        /*0018*/ 	.byte	0x04, 0x17
        /*001a*/ 	.short	(.L_250 - .L_249)
.L_249:
        /*001c*/ 	.word	0x00000000
        /*0020*/ 	.short	0x0000
        /*0022*/ 	.short	0x0000
        /*0024*/ 	.byte	0x00, 0xf0, 0x21, 0x00


	//----- nvinfo : EIATTR_SPARSE_MMA_MASK
	.align		4
.L_250:
        /*0028*/ 	.byte	0x03, 0x50
        /*002a*/ 	.short	0x0000


	//----- nvinfo : EIATTR_MAXREG_COUNT
	.align		4
        /*002c*/ 	.byte	0x03, 0x1b
        /*002e*/ 	.short	0x00ff


	//----- nvinfo : EIATTR_MERCURY_ISA_VERSION
	.align		4
        /*0030*/ 	.byte	0x03, 0x5f
        /*0032*/ 	.short	0x0101


	//----- nvinfo : EIATTR_VRC_CTA_INIT_COUNT
	.align		4
        /*0034*/ 	.byte	0x02, 0x4a
	.zero		1
	.zero		1


	//----- nvinfo : EIATTR_EXIT_INSTR_OFFSETS
	.align		4
        /*0038*/ 	.byte	0x04, 0x1c
        /*003a*/ 	.short	(.L_252 - .L_251)


	//   ....[0]....
.L_251:
        /*003c*/ 	.word	0x00000060


	//----- nvinfo : EIATTR_MAX_THREADS
	.align		4
.L_252:
        /*0040*/ 	.byte	0x04, 0x05
        /*0042*/ 	.short	(.L_254 - .L_253)
.L_253:
        /*0044*/ 	.word	0x00000001
        /*0048*/ 	.word	0x00000001
        /*004c*/ 	.word	0x00000001


	//----- nvinfo : EIATTR_CBANK_PARAM_SIZE
	.align		4
.L_254:
        /*0050*/ 	.byte	0x03, 0x19
        /*0052*/ 	.short	0x0010


	//----- nvinfo : EIATTR_PARAM_CBANK
	.align		4
        /*0054*/ 	.byte	0x04, 0x0a
        /*0056*/ 	.short	(.L_256 - .L_255)
	.align		4
.L_255:
        /*0058*/ 	.word	index@(.nv.constant0._ZN6thrust24THRUST_300001_SM_1000_NS8cuda_cub4core6detail13_kernel_agentINS1_8__reduce10DrainAgentIlEEJN3cub18CUB_300001_SM_10009GridQueueIyEElEEEvDpT0_)
        /*005c*/ 	.short	0x0380
        /*005e*/ 	.short	0x0010


	//----- nvinfo : EIATTR_SW_WAR
	.align		4
.L_256:
        /*0060*/ 	.byte	0x04, 0x36
        /*0062*/ 	.short	(.L_258 - .L_257)
.L_257:
        /*0064*/ 	.word	0x00000008
.L_258:


//--------------------- .nv.info._ZN6thrust24THRUST_300001_SM_1000_NS8cuda_cub4core6detail13_kernel_agentINS1_8__reduce11ReduceAgentINS0_12zip_iteratorIN4cuda3std3__45tupleIJNS0_10device_ptrIiEENS0_17counting_iteratorIlNS0_11use_defaultESF_SF_EEEEEEEPNSB_IJilEEESJ_lNS1_9__extrema9arg_max_fIilNSA_4lessIiEEEEEEJSI_SK_lN3cub18CUB_300001_SM_100013GridEvenShareIlEENSS_9GridQueueIyEESP_EEEvDpT0_ --------------------------
	.section	.nv.info._ZN6thrust24THRUST_300001_SM_1000_NS8cuda_cub4core6detail13_kernel_agentINS1_8__reduce11ReduceAgentINS0_12zip_iteratorIN4cuda3std3__45tupleIJNS0_10device_ptrIiEENS0_17counting_iteratorIlNS0_11use_defaultESF_SF_EEEEEEEPNSB_IJilEEESJ_lNS1_9__extrema9arg_max_fIilNSA_4lessIiEEEEEEJSI_SK_lN3cub18CUB_300001_SM_100013GridEvenShareIlEENSS_9GridQueueIyEESP_EEEvDpT0_,"",@"SHT_CUDA_INFO"
	.sectionflags	@""
	.align	4


	//----- nvinfo : EIATTR_CUDA_API_VERSION
	.align		4
        /*0000*/ 	.byte	0x04, 0x37
        /*0002*/ 	.short	(.L_260 - .L_259)
.L_259:
        /*0004*/ 	.word	0x00000082


	//----- nvinfo : EIATTR_KPARAM_INFO
	.align		4
.L_260:
        /*0008*/ 	.byte	0x04, 0x17
        /*000a*/ 	.short	(.L_262 - .L_261)
.L_261:
        /*000c*/ 	.word	0x00000000
        /*0010*/ 	.short	0x0005
        /*0012*/ 	.short	0x0070
        /*0014*/ 	.byte	0x00, 0xf0, 0x05, 0x00


	//----- nvinfo : EIATTR_KPARAM_INFO
	.align		4
.L_262:
        /*0018*/ 	.byte	0x04, 0x17
        /*001a*/ 	.short	(.L_264 - .L_263)
.L_263:
        /*001c*/ 	.word	0x00000000
        /*0020*/ 	.short	0x0004
        /*0022*/ 	.short	0x0068
        /*0024*/ 	.byte	0x00, 0xf0, 0x21, 0x00


	//----- nvinfo : EIATTR_KPARAM_INFO
	.align		4
.L_264:
        /*0028*/ 	.byte	0x04, 0x17
        /*002a*/ 	.short	(.L_266 - .L_265)
.L_265:
        /*002c*/ 	.word	0x00000000
        /*0030*/ 	.short	0x0003
        /*0032*/ 	.short	0x0020
        /*0034*/ 	.byte	0x00, 0xf0, 0x21, 0x01


	//----- nvinfo : EIATTR_KPARAM_INFO
	.align		4
.L_266:
        /*0038*/ 	.byte	0x04, 0x17
        /*003a*/ 	.short	(.L_268 - .L_267)
.L_267:
        /*003c*/ 	.word	0x00000000
        /*0040*/ 	.short	0x0002
        /*0042*/ 	.short	0x0018
        /*0044*/ 	.byte	0x00, 0xf0, 0x21, 0x00


	//----- nvinfo : EIATTR_KPARAM_INFO
	.align		4
.L_268:
        /*0048*/ 	.byte	0x04, 0x17
        /*004a*/ 	.short	(.L_270 - .L_269)
.L_269:
        /*004c*/ 	.word	0x00000000
        /*0050*/ 	.short	0x0001
        /*0052*/ 	.short	0x0010
        /*0054*/ 	.byte	0x00, 0xf5, 0x21, 0x00


	//----- nvinfo : EIATTR_KPARAM_INFO
	.align		4
.L_270:
        /*0058*/ 	.byte	0x04, 0x17
        /*005a*/ 	.short	(.L_272 - .L_271)
.L_271:
        /*005c*/ 	.word	0x00000000
        /*0060*/ 	.short	0x0000
        /*0062*/ 	.short	0x0000
        /*0064*/ 	.byte	0x00, 0xf0, 0x41, 0x00


	//----- nvinfo : EIATTR_SPARSE_MMA_MASK
	.align		4
.L_272:
        /*0068*/ 	.byte	0x03, 0x50
        /*006a*/ 	.short	0x0000


	//----- nvinfo : EIATTR_MAXREG_COUNT
	.align		4
        /*006c*/ 	.byte	0x03, 0x1b
        /*006e*/ 	.short	0x00ff


	//----- nvinfo : EIATTR_NUM_BARRIERS
	.align		4
        /*0070*/ 	.byte	0x02, 0x4c
        /*0072*/ 	.byte	0x01
	.zero		1


	//----- nvinfo : EIATTR_MERCURY_ISA_VERSION
	.align		4
        /*0074*/ 	.byte	0x03, 0x5f
        /*0076*/ 	.short	0x0101


	//----- nvinfo : EIATTR_COOP_GROUP_MASK_REGIDS
	.align		4
        /*0078*/ 	.byte	0x04, 0x29
        /*007a*/ 	.short	(.L_274 - .L_273)


	//   ....[0]....
.L_273:
        /*007c*/ 	.word	0xffffffff


	//   ....[1]....
        /*0080*/ 	.word	0xffffffff


	//   ....[2]....
        /*0084*/ 	.word	0xffffffff


	//   ....[3]....
        /*0088*/ 	.word	0xffffffff


	//   ....[4]....
        /*008c*/ 	.word	0xffffffff


	//   ....[5]....
        /*0090*/ 	.word	0xffffffff


	//   ....[6]....
        /*0094*/ 	.word	0xffffffff


	//   ....[7]....
        /*0098*/ 	.word	0xffffffff


	//   ....[8]....
        /*009c*/ 	.word	0xffffffff


	//   ....[9]....
        /*00a0*/ 	.word	0xffffffff


	//   ....[10]....
        /*00a4*/ 	.word	0xffffffff


	//   ....[11]....
        /*00a8*/ 	.word	0xffffffff


	//   ....[12]....
        /*00ac*/ 	.word	0xffffffff


	//   ....[13]....
        /*00b0*/ 	.word	0xffffffff


	//   ....[14]....
        /*00b4*/ 	.word	0xffffffff


	//   ....[15]....
        /*00b8*/ 	.word	0xffffffff


	//   ....[16]....
        /*00bc*/ 	.word	0xffffffff


	//   ....[17]....
        /*00c0*/ 	.word	0xffffffff


	//   ....[18]....
        /*00c4*/ 	.word	0xffffffff


	//   ....[19]....
        /*00c8*/ 	.word	0xffffffff


	//   ....[20]....
        /*00cc*/ 	.word	0xffffffff


	//   ....[21]....
        /*00d0*/ 	.word	0xffffffff


	//   ....[22]....
        /*00d4*/ 	.word	0xffffffff


	//   ....[23]....
        /*00d8*/ 	.word	0xffffffff


	//   ....[24]....
        /*00dc*/ 	.word	0xffffffff


	//   ....[25]....
        /*00e0*/ 	.word	0xffffffff


	//   ....[26]....
        /*00e4*/ 	.word	0xffffffff


	//   ....[27]....
        /*00e8*/ 	.word	0xffffffff


	//   ....[28]....
        /*00ec*/ 	.word	0xffffffff


	//   ....[29]....
        /*00f0*/ 	.word	0xffffffff


	//   ....[30]....
        /*00f4*/ 	.word	0xffffffff


	//   ....[31]....
        /*00f8*/ 	.word	0xffffffff


	//   ....[32]....
        /*00fc*/ 	.word	0xffffffff


	//   ....[33]....
        /*0100*/ 	.word	0xffffffff


	//   ....[34]....
        /*0104*/ 	.word	0xffffffff


	//   ....[35]....
        /*0108*/ 	.word	0xffffffff


	//   ....[36]....
        /*010c*/ 	.word	0xffffffff


	//   ....[37]....
        /*0110*/ 	.word	0xffffffff


	//   ....[38]....
        /*0114*/ 	.word	0xffffffff


	//   ....[39]....
        /*0118*/ 	.word	0xffffffff


	//   ....[40]....
        /*011c*/ 	.word	0xffffffff


	//   ....[41]....
        /*0120*/ 	.word	0xffffffff


	//   ....[42]....
        /*0124*/ 	.word	0xffffffff


	//   ....[43]....
        /*0128*/ 	.word	0xffffffff


	//   ....[44]....
        /*012c*/ 	.word	0xffffffff


	//----- nvinfo : EIATTR_COOP_GROUP_INSTR_OFFSETS
	.align		4
.L_274:
        /*0130*/ 	.byte	0x04, 0x28
        /*0132*/ 	.short	(.L_276 - .L_275)


	//   ....[0]....
.L_275:
        /*0134*/ 	.word	0x00000c20


	//   ....[1]....
        /*0138*/ 	.word	0x00000c50


	//   ....[2]....
        /*013c*/ 	.word	0x00000c60


	//   ....[3]....
        /*0140*/ 	.word	0x00000dc0


	//   ....[4]....
        /*0144*/ 	.word	0x00000e00


	//   ....[5]....
        /*0148*/ 	.word	0x00000e40


	//   ....[6]....
        /*014c*/ 	.word	0x00000f80


	//   ....[7]....
        /*0150*/ 	.word	0x00000fb0


	//   ....[8]....
        /*0154*/ 	.word	0x00000fe0


	//   ....[9]....
        /*0158*/ 	.word	0x00001110


	//   ....[10]....
        /*015c*/ 	.word	0x00001140


	//   ....[11]....
        /*0160*/ 	.word	0x00001170


	//   ....[12]....
        /*0164*/ 	.word	0x000012a0


	//   ....[13]....
        /*0168*/ 	.word	0x000012d0


	//   ....[14]....
        /*016c*/ 	.word	0x00001300


	//   ....[15]....
        /*0170*/ 	.word	0x00001eb0


	//   ....[16]....
        /*0174*/ 	.word	0x00001ec0


	//   ....[17]....
        /*0178*/ 	.word	0x00001f40


	//   ....[18]....
        /*017c*/ 	.word	0x000020c0


	//   ....[19]....
        /*0180*/ 	.word	0x000020f0


	//   ....[20]....
        /*0184*/ 	.word	0x00002120


	//   ....[21]....
        /*0188*/ 	.word	0x00002250


	//   ....[22]....
        /*018c*/ 	.word	0x00002280


	//   ....[23]....
        /*0190*/ 	.word	0x000022b0


	//   ....[24]....
        /*0194*/ 	.word	0x000023e0


	//   ....[25]....
        /*0198*/ 	.word	0x00002410


	//   ....[26]....
        /*019c*/ 	.word	0x00002440


	//   ....[27]....
        /*01a0*/ 	.word	0x00002570


	//   ....[28]....
        /*01a4*/ 	.word	0x000025a0


	//   ....[29]....
        /*01a8*/ 	.word	0x000025d0


	//   ....[30]....
        /*01ac*/ 	.word	0x000048a0


	//   ....[31]....
        /*01b0*/ 	.word	0x000048c0


	//   ....[32]....
        /*01b4*/ 	.word	0x000048d0


	//   ....[33]....
        /*01b8*/ 	.word	0x00004a70


	//   ....[34]....
        /*01bc*/ 	.word	0x00004aa0


	//   ....[35]....
        /*01c0*/ 	.word	0x00004ad0


	//   ....[36]....
        /*01c4*/ 	.word	0x00004c00


	//   ....[37]....
        /*01c8*/ 	.word	0x00004c30


	//   ....[38]....
        /*01cc*/ 	.word	0x00004c60


	//   ....[39]....
        /*01d0*/ 	.word	0x00004d90


	//   ....[40]....
        /*01d4*/ 	.word	0x00004dc0


	//   ....[41]....
        /*01d8*/ 	.word	0x00004df0


	//   ....[42]....
        /*01dc*/ 	.word	0x00004f20


	//   ....[43]....
        /*01e0*/ 	.word	0x00004f50


	//   ....[44]....
        /*01e4*/ 	.word	0x00004f80


	//----- nvinfo : EIATTR_VRC_CTA_INIT_COUNT
	.align		4
.L_276:
        /*01e8*/ 	.byte	0x02, 0x4a
	.zero		1
	.zero		1


	//----- nvinfo : EIATTR_EXIT_INSTR_OFFSETS
	.align		4
        /*01ec*/ 	.byte	0x04, 0x1c
        /*01ee*/ 	.short	(.L_278 - .L_277)


	//   ....[0]....
.L_277:
        /*01f0*/ 	.word	0x00005a90


	//   ....[1]....
        /*01f4*/ 	.word	0x00005b00


	//----- nvinfo : EIATTR_MAX_THREADS
	.align		4
.L_278:
        /*01f8*/ 	.byte	0x04, 0x05
        /*01fa*/ 	.short	(.L_280 - .L_279)
.L_279:
        /*01fc*/ 	.word	0x00000100
        /*0200*/ 	.word	0x00000001
        /*0204*/ 	.word	0x00000001


	//----- nvinfo : EIATTR_CRS_STACK_SIZE
	.align		4
.L_280:
        /*0208*/ 	.byte	0x04, 0x1e
        /*020a*/ 	.short	(.L_282 - .L_281)
.L_281:
        /*020c*/ 	.word	0x00000000


	//----- nvinfo : EIATTR_CBANK_PARAM_SIZE
	.align		4
.L_282:
        /*0210*/ 	.byte	0x03, 0x19
        /*0212*/ 	.short	0x0071


	//----- nvinfo : EIATTR_PARAM_CBANK
	.align		4
        /*0214*/ 	.byte	0x04, 0x0a
        /*0216*/ 	.short	(.L_284 - .L_283)
	.align		4
.L_283:
        /*0218*/ 	.word	index@(.nv.constant0._ZN6thrust24THRUST_300001_SM_1000_NS8cuda_cub4core6detail13_kernel_agentINS1_8__reduce11ReduceAgentINS0_12zip_iteratorIN4cuda3std3__45tupleIJNS0_10device_ptrIiEENS0_17counting_iteratorIlNS0_11use_defaultESF_SF_EEEEEEEPNSB_IJilEEESJ_lNS1_9__extrema9arg_max_fIilNSA_4lessIiEEEEEEJSI_SK_lN3cub18CUB_300001_SM_100013GridEvenShareIlEENSS_9GridQueueIyEESP_EEEvDpT0_)
        /*021c*/ 	.short	0x0380
        /*021e*/ 	.short	0x0071


	//----- nvinfo : EIATTR_SW_WAR
	.align		4
.L_284:
        /*0220*/ 	.byte	0x04, 0x36
        /*0222*/ 	.short	(.L_286 - .L_285)
.L_285:
        /*0224*/ 	.word	0x00000008
.L_286:


//--------------------- .nv.info._ZN6thrust24THRUST_300001_SM_1000_NS8cuda_cub4core6detail13_kernel_agentINS1_8__reduce11ReduceAgentINS0_12zip_iteratorIN4cuda3std3__45tupleIJNS0_10device_ptrIiEENS0_17counting_iteratorIlNS0_11use_defaultESF_SF_EEEEEEEPNSB_IJilEEESJ_lNS1_9__extrema9arg_max_fIilNSA_4lessIiEEEEEEJSI_SK_lSP_EEEvDpT0_ --------------------------
	.section	.nv.info._ZN6thrust24THRUST_300001_SM_1000_NS8cuda_cub4core6detail13_kernel_agentINS1_8__reduce11ReduceAgentINS0_12zip_iteratorIN4cuda3std3__45tupleIJNS0_10device_ptrIiEENS0_17counting_iteratorIlNS0_11use_defaultESF_SF_EEEEEEEPNSB_IJilEEESJ_lNS1_9__extrema9arg_max_fIilNSA_4lessIiEEEEEEJSI_SK_lSP_EEEvDpT0_,"",@"SHT_CUDA_INFO"
	.sectionflags	@""
	.align	4


	//----- nvinfo : EIATTR_CUDA_API_VERSION
	.align		4
        /*0000*/ 	.byte	0x04, 0x37
        /*0002*/ 	.short	(.L_288 - .L_287)
.L_287:
        /*0004*/ 	.word	0x00000082


	//----- nvinfo : EIATTR_KPARAM_INFO
	.align		4
.L_288:
        /*0008*/ 	.byte	0x04, 0x17
        /*000a*/ 	.short	(.L_290 - .L_289)
.L_289:
        /*000c*/ 	.word	0x00000000
        /*0010*/ 	.short	0x0003
        /*0012*/ 	.short	0x0020
        /*0014*/ 	.byte	0x00, 0xf0, 0x05, 0x00


	//----- nvinfo : EIATTR_KPARAM_INFO
	.align		4
.L_290:
        /*0018*/ 	.byte	0x04, 0x17
        /*001a*/ 	.short	(.L_292 - .L_291)
.L_291:
        /*001c*/ 	.word	0x00000000
        /*0020*/ 	.short	0x0002
        /*0022*/ 	.short	0x0018
        /*0024*/ 	.byte	0x00, 0xf0, 0x21, 0x00


	//----- nvinfo : EIATTR_KPARAM_INFO
	.align		4
.L_292:
        /*0028*/ 	.byte	0x04, 0x17
        /*002a*/ 	.short	(.L_294 - .L_293)
.L_293:
        /*002c*/ 	.word	0x00000000
        /*0030*/ 	.short	0x0001
        /*0032*/ 	.short	0x0010
        /*0034*/ 	.byte	0x00, 0xf5, 0x21, 0x00


	//----- nvinfo : EIATTR_KPARAM_INFO
	.align		4
.L_294:
        /*0038*/ 	.byte	0x04, 0x17
        /*003a*/ 	.short	(.L_296 - .L_295)
.L_295:
        /*003c*/ 	.word	0x00000000
        /*0040*/ 	.short	0x0000
        /*0042*/ 	.short	0x0000
        /*0044*/ 	.byte	0x00, 0xf0, 0x41, 0x00


	//----- nvinfo : EIATTR_SPARSE_MMA_MASK
	.align		4
.L_296:
        /*0048*/ 	.byte	0x03, 0x50
        /*004a*/ 	.short	0x0000


	//----- nvinfo : EIATTR_MAXREG_COUNT
	.align		4
        /*004c*/ 	.byte	0x03, 0x1b
        /*004e*/ 	.short	0x00ff


	//----- nvinfo : EIATTR_NUM_BARRIERS
	.align		4
        /*0050*/ 	.byte	0x02, 0x4c
        /*0052*/ 	.byte	0x01
	.zero		1


	//----- nvinfo : EIATTR_MERCURY_ISA_VERSION
	.align		4
        /*0054*/ 	.byte	0x03, 0x5f
        /*0056*/ 	.short	0x0101


	//----- nvinfo : EIATTR_COOP_GROUP_MASK_REGIDS
	.align		4
        /*0058*/ 	.byte	0x04, 0x29
        /*005a*/ 	.short	(.L_298 - .L_297)


	//   ....[0]....
.L_297:
        /*005c*/ 	.word	0xffffffff


	//   ....[1]....
        /*0060*/ 	.word	0xffffffff


	//   ....[2]....
        /*0064*/ 	.word	0xffffffff


	//   ....[3]....
        /*0068*/ 	.word	0xffffffff


	//   ....[4]....
        /*006c*/ 	.word	0xffffffff


	//   ....[5]....
        /*0070*/ 	.word	0xffffffff


	//   ....[6]....
        /*0074*/ 	.word	0xffffffff


	//   ....[7]....
        /*0078*/ 	.word	0xffffffff


	//   ....[8]....
        /*007c*/ 	.word	0xffffffff


	//   ....[9]....
        /*0080*/ 	.word	0xffffffff


	//   ....[10]....
        /*0084*/ 	.word	0xffffffff


	//   ....[11]....
        /*0088*/ 	.word	0xffffffff


	//   ....[12]....
        /*008c*/ 	.word	0xffffffff


	//   ....[13]....
        /*0090*/ 	.word	0xffffffff


	//   ....[14]....
        /*0094*/ 	.word	0xffffffff


	//   ....[15]....
        /*0098*/ 	.word	0xffffffff


	//   ....[16]....
        /*009c*/ 	.word	0xffffffff


	//   ....[17]....
        /*00a0*/ 	.word	0xffffffff


	//   ....[18]....
        /*00a4*/ 	.word	0xffffffff


	//   ....[19]....
        /*00a8*/ 	.word	0xffffffff


	//   ....[20]....
        /*00ac*/ 	.word	0xffffffff


	//   ....[21]....
        /*00b0*/ 	.word	0xffffffff


	//   ....[22]....
        /*00b4*/ 	.word	0xffffffff


	//   ....[23]....
        /*00b8*/ 	.word	0xffffffff


	//   ....[24]....
        /*00bc*/ 	.word	0xffffffff


	//   ....[25]....
        /*00c0*/ 	.word	0xffffffff


	//   ....[26]....
        /*00c4*/ 	.word	0xffffffff


	//   ....[27]....
        /*00c8*/ 	.word	0xffffffff


	//   ....[28]....
        /*00cc*/ 	.word	0xffffffff


	//   ....[29]....
        /*00d0*/ 	.word	0xffffffff


	//   ....[30]....
        /*00d4*/ 	.word	0xffffffff


	//   ....[31]....
        /*00d8*/ 	.word	0xffffffff


	//   ....[32]....
        /*00dc*/ 	.word	0xffffffff


	//   ....[33]....
        /*00e0*/ 	.word	0xffffffff


	//   ....[34]....
        /*00e4*/ 	.word	0xffffffff


	//   ....[35]....
        /*00e8*/ 	.word	0xffffffff


	//   ....[36]....
        /*00ec*/ 	.word	0xffffffff


	//   ....[37]....
        /*00f0*/ 	.word	0xffffffff


	//   ....[38]....
        /*00f4*/ 	.word	0xffffffff


	//   ....[39]....
        /*00f8*/ 	.word	0xffffffff


	//   ....[40]....
        /*00fc*/ 	.word	0xffffffff


	//   ....[41]....
        /*0100*/ 	.word	0xffffffff


	//   ....[42]....
        /*0104*/ 	.word	0xffffffff


	//   ....[43]....
        /*0108*/ 	.word	0xffffffff


	//   ....[44]....
        /*010c*/ 	.word	0xffffffff


	//----- nvinfo : EIATTR_COOP_GROUP_INSTR_OFFSETS
	.align		4
.L_298:
        /*0110*/ 	.byte	0x04, 0x28
        /*0112*/ 	.short	(.L_300 - .L_299)


	//   ....[0]....
.L_299:
        /*0114*/ 	.word	0x00000b20


	//   ....[1]....
        /*0118*/ 	.word	0x00000b50


	//   ....[2]....
        /*011c*/ 	.word	0x00000b60


	//   ....[3]....
        /*0120*/ 	.word	0x00000cd0


	//   ....[4]....
        /*0124*/ 	.word	0x00000d10


	//   ....[5]....
        /*0128*/ 	.word	0x00000d40


	//   ....[6]....
        /*012c*/ 	.word	0x00000e80


	//   ....[7]....
        /*0130*/ 	.word	0x00000eb0


	//   ....[8]....
        /*0134*/ 	.word	0x00000ee0


	//   ....[9]....
        /*0138*/ 	.word	0x00001010


	//   ....[10]....
        /*013c*/ 	.word	0x00001040


	//   ....[11]....
        /*0140*/ 	.word	0x00001070


	//   ....[12]....
        /*0144*/ 	.word	0x000011a0


	//   ....[13]....
        /*0148*/ 	.word	0x000011d0


	//   ....[14]....
        /*014c*/ 	.word	0x00001200


	//   ....[15]....
        /*0150*/ 	.word	0x00001dc0


	//   ....[16]....
        /*0154*/ 	.word	0x00001dd0


	//   ....[17]....
        /*0158*/ 	.word	0x00001e50


	//   ....[18]....
        /*015c*/ 	.word	0x00001fc0


	//   ....[19]....
        /*0160*/ 	.word	0x00001ff0


	//   ....[20]....
        /*0164*/ 	.word	0x00002020


	//   ....[21]....
        /*0168*/ 	.word	0x00002150


	//   ....[22]....
        /*016c*/ 	.word	0x00002180


	//   ....[23]....
        /*0170*/ 	.word	0x000021b0


	//   ....[24]....
        /*0174*/ 	.word	0x000022e0


	//   ....[25]....
        /*0178*/ 	.word	0x00002310


	//   ....[26]....
        /*017c*/ 	.word	0x00002340


	//   ....[27]....
        /*0180*/ 	.word	0x00002470


	//   ....[28]....
        /*0184*/ 	.word	0x000024a0


	//   ....[29]....
        /*0188*/ 	.word	0x000024d0


	//   ....[30]....
        /*018c*/ 	.word	0x00004400


	//   ....[31]....
        /*0190*/ 	.word	0x00004420


	//   ....[32]....
        /*0194*/ 	.word	0x00004430


	//   ....[33]....
        /*0198*/ 	.word	0x000045d0


	//   ....[34]....
        /*019c*/ 	.word	0x00004600


	//   ....[35]....
        /*01a0*/ 	.word	0x00004630


	//   ....[36]....
        /*01a4*/ 	.word	0x00004760


	//   ....[37]....
        /*01a8*/ 	.word	0x00004790


	//   ....[38]....
        /*01ac*/ 	.word	0x000047c0


	//   ....[39]....
        /*01b0*/ 	.word	0x000048f0


	//   ....[40]....
        /*01b4*/ 	.word	0x00004920


	//   ....[41]....
        /*01b8*/ 	.word	0x00004950


	//   ....[42]....
        /*01bc*/ 	.word	0x00004a80


	//   ....[43]....
        /*01c0*/ 	.word	0x00004ab0


	//   ....[44]....
        /*01c4*/ 	.word	0x00004ae0


	//----- nvinfo : EIATTR_VRC_CTA_INIT_COUNT
	.align		4
.L_300:
        /*01c8*/ 	.byte	0x02, 0x4a
	.zero		1
	.zero		1


	//----- nvinfo : EIATTR_EXIT_INSTR_OFFSETS
	.align		4
        /*01cc*/ 	.byte	0x04, 0x1c
        /*01ce*/ 	.short	(.L_302 - .L_301)


	//   ....[0]....
.L_301:
        /*01d0*/ 	.word	0x00000040


	//   ....[1]....
        /*01d4*/ 	.word	0x000055f0


	//   ....[2]....
        /*01d8*/ 	.word	0x00005660


	//----- nvinfo : EIATTR_MAX_THREADS
	.align		4
.L_302:
        /*01dc*/ 	.byte	0x04, 0x05
        /*01de*/ 	.short	(.L_304 - .L_303)
.L_303:
        /*01e0*/ 	.word	0x00000100
        /*01e4*/ 	.word	0x00000001
        /*01e8*/ 	.word	0x00000001


	//----- nvinfo : EIATTR_CRS_STACK_SIZE
	.align		4
.L_304:
        /*01ec*/ 	.byte	0x04, 0x1e
        /*01ee*/ 	.short	(.L_306 - .L_305)
.L_305:
        /*01f0*/ 	.word	0x00000000


	//----- nvinfo : EIATTR_CBANK_PARAM_SIZE
	.align		4
.L_306:
        /*01f4*/ 	.byte	0x03, 0x19
        /*01f6*/ 	.short	0x0021


	//----- nvinfo : EIATTR_PARAM_CBANK
	.align		4
        /*01f8*/ 	.byte	0x04, 0x0a
        /*01fa*/ 	.short	(.L_308 - .L_307)
	.align		4
.L_307:
        /*01fc*/ 	.word	index@(.nv.constant0._ZN6thrust24THRUST_300001_SM_1000_NS8cuda_cub4core6detail13_kernel_agentINS1_8__reduce11ReduceAgentINS0_12zip_iteratorIN4cuda3std3__45tupleIJNS0_10device_ptrIiEENS0_17counting_iteratorIlNS0_11use_defaultESF_SF_EEEEEEEPNSB_IJilEEESJ_lNS1_9__extrema9arg_max_fIilNSA_4lessIiEEEEEEJSI_SK_lSP_EEEvDpT0_)
        /*0200*/ 	.short	0x0380
        /*0202*/ 	.short	0x0021


	//----- nvinfo : EIATTR_SW_WAR
	.align		4
.L_308:
        /*0204*/ 	.byte	0x04, 0x36
        /*0206*/ 	.short	(.L_310 - .L_309)
.L_309:
        /*0208*/ 	.word	0x00000008
.L_310:


//--------------------- .nv.info._ZN6thrust24THRUST_300001_SM_1000_NS8cuda_cub4core6detail13_kernel_agentINS1_8__reduce11ReduceAgentIPN4cuda3std3__45tupleIJilEEESC_SB_iNS1_9__extrema9arg_max_fIilNS9_4lessIiEEEEEEJSC_SC_iSH_EEEvDpT0_ --------------------------
	.section	.nv.info._ZN6thrust24THRUST_300001_SM_1000_NS8cuda_cub4core6detail13_kernel_agentINS1_8__reduce11ReduceAgentIPN4cuda3std3__45tupleIJilEEESC_SB_iNS1_9__extrema9arg_max_fIilNS9_4lessIiEEEEEEJSC_SC_iSH_EEEvDpT0_,"",@"SHT_CUDA_INFO"
	.sectionflags	@""
	.align	4


	//----- nvinfo : EIATTR_CUDA_API_VERSION
	.align		4
        /*0000*/ 	.byte	0x04, 0x37
        /*0002*/ 	.short	(.L_312 - .L_311)
.L_311:
        /*0004*/ 	.word	0x00000082


	//----- nvinfo : EIATTR_KPARAM_INFO
	.align		4
.L_312:
        /*0008*/ 	.byte	0x04, 0x17
        /*000a*/ 	.short	(.L_314 - .L_313)
.L_313:
        /*000c*/ 	.word	0x00000000
        /*0010*/ 	.short	0x0003
        /*0012*/ 	.short	0x0014
        /*0014*/ 	.byte	0x00, 0xf0, 0x05, 0x00


	//----- nvinfo : EIATTR_KPARAM_INFO
	.align		4
.L_314:
        /*0018*/ 	.byte	0x04, 0x17
        /*001a*/ 	.short	(.L_316 - .L_315)
.L_315:
        /*001c*/ 	.word	0x00000000
        /*0020*/ 	.short	0x0002
        /*0022*/ 	.short	0x0010
        /*0024*/ 	.byte	0x00, 0xf0, 0x11, 0x00


	//----- nvinfo : EIATTR_KPARAM_INFO
	.align		4
.L_316:
        /*0028*/ 	.byte	0x04, 0x17
        /*002a*/ 	.short	(.L_318 - .L_317)
.L_317:
        /*002c*/ 	.word	0x00000000
        /*0030*/ 	.short	0x0001
        /*0032*/ 	.short	0x0008
        /*0034*/ 	.byte	0x00, 0xf5, 0x21, 0x00


	//----- nvinfo : EIATTR_KPARAM_INFO
	.align		4
.L_318:
        /*0038*/ 	.byte	0x04, 0x17
        /*003a*/ 	.short	(.L_320 - .L_319)
.L_319:
        /*003c*/ 	.word	0x00000000
        /*0040*/ 	.short	0x0000
        /*0042*/ 	.short	0x0000
        /*0044*/ 	.byte	0x00, 0xf5, 0x21, 0x00


	//----- nvinfo : EIATTR_SPARSE_MMA_MASK
	.align		4
.L_320:
        /*0048*/ 	.byte	0x03, 0x50
        /*004a*/ 	.short	0x0000


	//----- nvinfo : EIATTR_MAXREG_COUNT
	.align		4
        /*004c*/ 	.byte	0x03, 0x1b
        /*004e*/ 	.short	0x00ff


	//----- nvinfo : EIATTR_NUM_BARRIERS
	.align		4
        /*0050*/ 	.byte	0x02, 0x4c
        /*0052*/ 	.byte	0x01
	.zero		1


	//----- nvinfo : EIATTR_MERCURY_ISA_VERSION
	.align		4
        /*0054*/ 	.byte	0x03, 0x5f
        /*0056*/ 	.short	0x0101


	//----- nvinfo : EIATTR_COOP_GROUP_MASK_REGIDS
	.align		4
        /*0058*/ 	.byte	0x04, 0x29
        /*005a*/ 	.short	(.L_322 - .L_321)


	//   ....[0]....
.L_321:
        /*005c*/ 	.word	0xffffffff


	//   ....[1]....
        /*0060*/ 	.word	0xffffffff


	//   ....[2]....
        /*0064*/ 	.word	0xffffffff


	//   ....[3]....
        /*0068*/ 	.word	0xffffffff


	//   ....[4]....
        /*006c*/ 	.word	0xffffffff


	//   ....[5]....
        /*0070*/ 	.word	0xffffffff


	//   ....[6]....
        /*0074*/ 	.word	0xffffffff


	//   ....[7]....
        /*0078*/ 	.word	0xffffffff


	//   ....[8]....
        /*007c*/ 	.word	0xffffffff


	//   ....[9]....
        /*0080*/ 	.word	0xffffffff


	//   ....[10]....
        /*0084*/ 	.word	0xffffffff


	//   ....[11]....
        /*0088*/ 	.word	0xffffffff


	//   ....[12]....
        /*008c*/ 	.word	0xffffffff


	//   ....[13]....
        /*0090*/ 	.word	0xffffffff


	//   ....[14]....
        /*0094*/ 	.word	0xffffffff


	//   ....[15]....
        /*0098*/ 	.word	0xffffffff


	//   ....[16]....
        /*009c*/ 	.word	0xffffffff


	//   ....[17]....
        /*00a0*/ 	.word	0xffffffff


	//   ....[18]....
        /*00a4*/ 	.word	0xffffffff


	//   ....[19]....
        /*00a8*/ 	.word	0xffffffff


	//   ....[20]....
        /*00ac*/ 	.word	0xffffffff


	//   ....[21]....
        /*00b0*/ 	.word	0xffffffff


	//   ....[22]....
        /*00b4*/ 	.word	0xffffffff


	//   ....[23]....
        /*00b8*/ 	.word	0xffffffff


	//   ....[24]....
        /*00bc*/ 	.word	0xffffffff


	//   ....[25]....
        /*00c0*/ 	.word	0xffffffff


	//   ....[26]....
        /*00c4*/ 	.word	0xffffffff


	//   ....[27]....
        /*00c8*/ 	.word	0xffffffff


	//   ....[28]....
        /*00cc*/ 	.word	0xffffffff


	//   ....[29]....
        /*00d0*/ 	.word	0xffffffff


	//   ....[30]....
        /*00d4*/ 	.word	0xffffffff


	//   ....[31]....
        /*00d8*/ 	.word	0xffffffff


	//   ....[32]....
        /*00dc*/ 	.word	0xffffffff


	//   ....[33]....
        /*00e0*/ 	.word	0xffffffff


	//   ....[34]....
        /*00e4*/ 	.word	0xffffffff


	//   ....[35]....
        /*00e8*/ 	.word	0xffffffff


	//   ....[36]....
        /*00ec*/ 	.word	0xffffffff


	//   ....[37]....
        /*00f0*/ 	.word	0xffffffff


	//   ....[38]....
        /*00f4*/ 	.word	0xffffffff


	//   ....[39]....
        /*00f8*/ 	.word	0xffffffff


	//   ....[40]....
        /*00fc*/ 	.word	0xffffffff


	//   ....[41]....
        /*0100*/ 	.word	0xffffffff


	//   ....[42]....
        /*0104*/ 	.word	0xffffffff


	//   ....[43]....
        /*0108*/ 	.word	0xffffffff


	//   ....[44]....
        /*010c*/ 	.word	0xffffffff


	//----- nvinfo : EIATTR_COOP_GROUP_INSTR_OFFSETS
	.align		4
.L_322:
        /*0110*/ 	.byte	0x04, 0x28
        /*0112*/ 	.short	(.L_324 - .L_323)


	//   ....[0]....
.L_323:
        /*0114*/ 	.word	0x00000a60


	//   ....[1]....
        /*0118*/ 	.word	0x00000a90


	//   ....[2]....
        /*011c*/ 	.word	0x00000aa0


	//   ....[3]....
        /*0120*/ 	.word	0x00000c00


	//   ....[4]....
        /*0124*/ 	.word	0x00000c40


	//   ....[5]....
        /*0128*/ 	.word	0x00000c80


	//   ....[6]....
        /*012c*/ 	.word	0x00000dc0


	//   ....[7]....
        /*0130*/ 	.word	0x00000df0


	//   ....[8]....
        /*0134*/ 	.word	0x00000e20


	//   ....[9]....
        /*0138*/ 	.word	0x00000f50


	//   ....[10]....
        /*013c*/ 	.word	0x00000f80


	//   ....[11]....
        /*0140*/ 	.word	0x00000fb0


	//   ....[12]....
        /*0144*/ 	.word	0x000010e0


	//   ....[13]....
        /*0148*/ 	.word	0x00001110


	//   ....[14]....
        /*014c*/ 	.word	0x00001140


	//   ....[15]....
        /*0150*/ 	.word	0x00001d00


	//   ....[16]....
        /*0154*/ 	.word	0x00001d10


	//   ....[17]....
        /*0158*/ 	.word	0x00001d20


	//   ....[18]....
        /*015c*/ 	.word	0x00001ef0


	//   ....[19]....
        /*0160*/ 	.word	0x00001f30


	//   ....[20]....
        /*0164*/ 	.word	0x00001f60


	//   ....[21]....
        /*0168*/ 	.word	0x00002090


	//   ....[22]....
        /*016c*/ 	.word	0x000020c0


	//   ....[23]....
        /*0170*/ 	.word	0x000020f0


	//   ....[24]....
        /*0174*/ 	.word	0x00002220


	//   ....[25]....
        /*0178*/ 	.word	0x00002250


	//   ....[26]....
        /*017c*/ 	.word	0x00002280


	//   ....[27]....
        /*0180*/ 	.word	0x000023b0


	//   ....[28]....
        /*0184*/ 	.word	0x000023e0


	//   ....[29]....
        /*0188*/ 	.word	0x00002410


	//   ....[30]....
        /*018c*/ 	.word	0x000042a0


	//   ....[31]....
        /*0190*/ 	.word	0x000042c0


	//   ....[32]....
        /*0194*/ 	.word	0x000042d0


	//   ....[33]....
        /*0198*/ 	.word	0x00004470


	//   ....[34]....
        /*019c*/ 	.word	0x000044a0


	//   ....[35]....
        /*01a0*/ 	.word	0x000044d0


	//   ....[36]....
        /*01a4*/ 	.word	0x00004600


	//   ....[37]....
        /*01a8*/ 	.word	0x00004630


	//   ....[38]....
        /*01ac*/ 	.word	0x00004660


	//   ....[39]....
        /*01b0*/ 	.word	0x00004790


	//   ....[40]....
        /*01b4*/ 	.word	0x000047c0


	//   ....[41]....
        /*01b8*/ 	.word	0x000047f0


	//   ....[42]....
        /*01bc*/ 	.word	0x00004920


	//   ....[43]....
        /*01c0*/ 	.word	0x00004950


	//   ....[44]....
        /*01c4*/ 	.word	0x00004980


	//----- nvinfo : EIATTR_VRC_CTA_INIT_COUNT
	.align		4
.L_324:
        /*01c8*/ 	.byte	0x02, 0x4a
	.zero		1
	.zero		1


	//----- nvinfo : EIATTR_EXIT_INSTR_OFFSETS
	.align		4
        /*01cc*/ 	.byte	0x04, 0x1c
        /*01ce*/ 	.short	(.L_326 - .L_325)


	//   ....[0]....
.L_325:
        /*01d0*/ 	.word	0x00000030


	//   ....[1]....
        /*01d4*/ 	.word	0x00005490


	//   ....[2]....
        /*01d8*/ 	.word	0x00005500


	//----- nvinfo : EIATTR_MAX_THREADS
	.align		4
.L_326:
        /*01dc*/ 	.byte	0x04, 0x05
        /*01de*/ 	.short	(.L_328 - .L_327)
.L_327:
        /*01e0*/ 	.word	0x00000100
        /*01e4*/ 	.word	0x00000001
        /*01e8*/ 	.word	0x00000001


	//----- nvinfo : EIATTR_CRS_STACK_SIZE
	.align		4
.L_328:
        /*01ec*/ 	.byte	0x04, 0x1e
        /*01ee*/ 	.short	(.L_330 - .L_329)
.L_329:
        /*01f0*/ 	.word	0x00000000


	//----- nvinfo : EIATTR_CBANK_PARAM_SIZE
	.align		4
.L_330:
        /*01f4*/ 	.byte	0x03, 0x19
        /*01f6*/ 	.short	0x0015


	//----- nvinfo : EIATTR_PARAM_CBANK
	.align		4
        /*01f8*/ 	.byte	0x04, 0x0a
        /*01fa*/ 	.short	(.L_332 - .L_331)
	.align		4
.L_331:
        /*01fc*/ 	.word	index@(.nv.constant0._ZN6thrust24THRUST_300001_SM_1000_NS8cuda_cub4core6detail13_kernel_agentINS1_8__reduce11ReduceAgentIPN4cuda3std3__45tupleIJilEEESC_SB_iNS1_9__extrema9arg_max_fIilNS9_4lessIiEEEEEEJSC_SC_iSH_EEEvDpT0_)
        /*0200*/ 	.short	0x0380
        /*0202*/ 	.short	0x0015


	//----- nvinfo : EIATTR_SW_WAR
	.align		4
.L_332:
        /*0204*/ 	.byte	0x04, 0x36
        /*0206*/ 	.short	(.L_334 - .L_333)
.L_333:
        /*0208*/ 	.word	0x00000008
.L_334:


//--------------------- .nv.info._ZN6thrust24THRUST_300001_SM_1000_NS8cuda_cub4core6detail13_kernel_agentINS1_8__reduce10DrainAgentIiEEJN3cub18CUB_300001_SM_10009GridQueueIjEEiEEEvDpT0_ --------------------------
	.section	.nv.info._ZN6thrust24THRUST_300001_SM_1000_NS8cuda_cub4core6detail13_kernel_agentINS1_8__reduce10DrainAgentIiEEJN3cub18CUB_300001_SM_10009GridQueueIjEEiEEEvDpT0_,"",@"SHT_CUDA_INFO"
	.sectionflags	@""
	.align	4


	//----- nvinfo : EIATTR_CUDA_API_VERSION
	.align		4
        /*0000*/ 	.byte	0x04, 0x37
        /*0002*/ 	.short	(.L_336 - .L_335)
.L_335:
        /*0004*/ 	.word	0x00000082


	//----- nvinfo : EIATTR_KPARAM_INFO
	.align		4
.L_336:
        /*0008*/ 	.byte	0x04, 0x17
        /*000a*/ 	.short	(.L_338 - .L_337)
.L_337:
        /*000c*/ 	.word	0x00000000
        /*0010*/ 	.short	0x0001
        /*0012*/ 	.short	0x0008
        /*0014*/ 	.byte	0x00, 0xf0, 0x11, 0x00


	//----- nvinfo : EIATTR_KPARAM_INFO
	.align		4
.L_338:
        /*0018*/ 	.byte	0x04, 0x17
        /*001a*/ 	.short	(.L_340 - .L_339)
.L_339:
        /*001c*/ 	.word	0x00000000
        /*0020*/ 	.short	0x0000
        /*0022*/ 	.short	0x0000
        /*0024*/ 	.byte	0x00, 0xf0, 0x21, 0x00


	//----- nvinfo : EIATTR_SPARSE_MMA_MASK
	.align		4
.L_340:
        /*0028*/ 	.byte	0x03, 0x50
        /*002a*/ 	.short	0x0000


	//----- nvinfo : EIATTR_MAXREG_COUNT
	.align		4
        /*002c*/ 	.byte	0x03, 0x1b
        /*002e*/ 	.short	0x00ff


	//----- nvinfo : EIATTR_MERCURY_ISA_VERSION
	.align		4
        /*0030*/ 	.byte	0x03, 0x5f
        /*0032*/ 	.short	0x0101


	//----- nvinfo : EIATTR_VRC_CTA_INIT_COUNT
	.align		4
        /*0034*/ 	.byte	0x02, 0x4a
	.zero		1
	.zero		1


	//----- nvinfo : EIATTR_EXIT_INSTR_OFFSETS
	.align		4
        /*0038*/ 	.byte	0x04, 0x1c
        /*003a*/ 	.short	(.L_342 - .L_341)


	//   ....[0]....
.L_341:
        /*003c*/ 	.word	0x00000060


	//----- nvinfo : EIATTR_MAX_THREADS
	.align		4
.L_342:
        /*0040*/ 	.byte	0x04, 0x05
        /*0042*/ 	.short	(.L_344 - .L_343)
.L_343:
        /*0044*/ 	.word	0x00000001
        /*0048*/ 	.word	0x00000001
        /*004c*/ 	.word	0x00000001


	//----- nvinfo : EIATTR_CBANK_PARAM_SIZE
	.align		4
.L_344:
        /*0050*/ 	.byte	0x03, 0x19
        /*0052*/ 	.short	0x000c


	//----- nvinfo : EIATTR_PARAM_CBANK
	.align		4
        /*0054*/ 	.byte	0x04, 0x0a
        /*0056*/ 	.short	(.L_346 - .L_345)
	.align		4
.L_345:
        /*0058*/ 	.word	index@(.nv.constant0._ZN6thrust24THRUST_300001_SM_1000_NS8cuda_cub4core6detail13_kernel_agentINS1_8__reduce10DrainAgentIiEEJN3cub18CUB_300001_SM_10009GridQueueIjEEiEEEvDpT0_)
        /*005c*/ 	.short	0x0380
        /*005e*/ 	.short	0x000c


	//----- nvinfo : EIATTR_SW_WAR
	.align		4
.L_346:
        /*0060*/ 	.byte	0x04, 0x36
        /*0062*/ 	.short	(.L_348 - .L_347)
.L_347:
        /*0064*/ 	.word	0x00000008
.L_348:


//--------------------- .nv.info._ZN6thrust24THRUST_300001_SM_1000_NS8cuda_cub4core6detail13_kernel_agentINS1_8__reduce11ReduceAgentINS0_12zip_iteratorIN4cuda3std3__45tupleIJNS0_10device_ptrIiEENS0_17counting_iteratorIlNS0_11use_defaultESF_SF_EEEEEEEPNSB_IJilEEESJ_iNS1_9__extrema9arg_max_fIilNSA_4lessIiEEEEEEJSI_SK_iN3cub18CUB_300001_SM_100013GridEvenShareIiEENSS_9GridQueueIjEESP_EEEvDpT0_ --------------------------
	.section	.nv.info._ZN6thrust24THRUST_300001_SM_1000_NS8cuda_cub4core6detail13_kernel_agentINS1_8__reduce11ReduceAgentINS0_12zip_iteratorIN4cuda3std3__45tupleIJNS0_10device_ptrIiEENS0_17counting_iteratorIlNS0_11use_defaultESF_SF_EEEEEEEPNSB_IJilEEESJ_iNS1_9__extrema9arg_max_fIilNSA_4lessIiEEEEEEJSI_SK_iN3cub18CUB_300001_SM_100013GridEvenShareIiEENSS_9GridQueueIjEESP_EEEvDpT0_,"",@"SHT_CUDA_INFO"
	.sectionflags	@""
	.align	4


	//----- nvinfo : EIATTR_CUDA_API_VERSION
	.align		4
        /*0000*/ 	.byte	0x04, 0x37
        /*0002*/ 	.short	(.L_350 - .L_349)
.L_349:
        /*0004*/ 	.word	0x00000082


	//----- nvinfo : EIATTR_KPARAM_INFO
	.align		4
.L_350:
        /*0008*/ 	.byte	0x04, 0x17
        /*000a*/ 	.short	(.L_352 - .L_351)
.L_351:
        /*000c*/ 	.word	0x00000000
        /*0010*/ 	.short	0x0005
        /*0012*/ 	.short	0x0050
        /*0014*/ 	.byte	0x00, 0xf0, 0x05, 0x00


	//----- nvinfo : EIATTR_KPARAM_INFO
	.align		4
.L_352:
        /*0018*/ 	.byte	0x04, 0x17
        /*001a*/ 	.short	(.L_354 - .L_353)
.L_353:
        /*001c*/ 	.word	0x00000000
        /*0020*/ 	.short	0x0004
        /*0022*/ 	.short	0x0048
        /*0024*/ 	.byte	0x00, 0xf0, 0x21, 0x00


	//----- nvinfo : EIATTR_KPARAM_INFO
	.align		4
.L_354:
        /*0028*/ 	.byte	0x04, 0x17
        /*002a*/ 	.short	(.L_356 - .L_355)
.L_355:
        /*002c*/ 	.word	0x00000000
        /*0030*/ 	.short	0x0003
        /*0032*/ 	.short	0x001c
        /*0034*/ 	.byte	0x00, 0xf0, 0xa1, 0x00


	//----- nvinfo : EIATTR_KPARAM_INFO
	.align		4
.L_356:
        /*0038*/ 	.byte	0x04, 0x17
        /*003a*/ 	.short	(.L_358 - .L_357)
.L_357:
        /*003c*/ 	.word	0x00000000
        /*0040*/ 	.short	0x0002
        /*0042*/ 	.short	0x0018
        /*0044*/ 	.byte	0x00, 0xf0, 0x11, 0x00


	//----- nvinfo : EIATTR_KPARAM_INFO
	.align		4
.L_358:
        /*0048*/ 	.byte	0x04, 0x17
        /*004a*/ 	.short	(.L_360 - .L_359)
.L_359:
        /*004c*/ 	.word	0x00000000
        /*0050*/ 	.short	0x0001
        /*0052*/ 	.short	0x0010
        /*0054*/ 	.byte	0x00, 0xf5, 0x21, 0x00


	//----- nvinfo : EIATTR_KPARAM_INFO
	.align		4
.L_360:
        /*0058*/ 	.byte	0x04, 0x17
        /*005a*/ 	.short	(.L_362 - .L_361)
.L_361:
        /*005c*/ 	.word	0x00000000
        /*0060*/ 	.short	0x0000
        /*0062*/ 	.short	0x0000
        /*0064*/ 	.byte	0x00, 0xf0, 0x41, 0x00


	//----- nvinfo : EIATTR_SPARSE_MMA_MASK
	.align		4
.L_362:
        /*0068*/ 	.byte	0x03, 0x50
        /*006a*/ 	.short	0x0000


	//----- nvinfo : EIATTR_MAXREG_COUNT
	.align		4
        /*006c*/ 	.byte	0x03, 0x1b
        /*006e*/ 	.short	0x00ff


	//----- nvinfo : EIATTR_NUM_BARRIERS
	.align		4
        /*0070*/ 	.byte	0x02, 0x4c
        /*0072*/ 	.byte	0x01
	.zero		1


	//----- nvinfo : EIATTR_MERCURY_ISA_VERSION
	.align		4
        /*0074*/ 	.byte	0x03, 0x5f
        /*0076*/ 	.short	0x0101


	//----- nvinfo : EIATTR_COOP_GROUP_MASK_REGIDS
	.align		4
        /*0078*/ 	.byte	0x04, 0x29
        /*007a*/ 	.short	(.L_364 - .L_363)


	//   ....[0]....
.L_363:
        /*007c*/ 	.word	0xffffffff


	//   ....[1]....
        /*0080*/ 	.word	0xffffffff


	//   ....[2]....
        /*0084*/ 	.word	0xffffffff


	//   ....[3]....
        /*0088*/ 	.word	0xffffffff


	//   ....[4]....
        /*008c*/ 	.word	0xffffffff


	//   ....[5]....
        /*0090*/ 	.word	0xffffffff


	//   ....[6]....
        /*0094*/ 	.word	0xffffffff


	//   ....[7]....
        /*0098*/ 	.word	0xffffffff


	//   ....[8]....
        /*009c*/ 	.word	0xffffffff


	//   ....[9]....
        /*00a0*/ 	.word	0xffffffff


	//   ....[10]....
        /*00a4*/ 	.word	0xffffffff


	//   ....[11]....
        /*00a8*/ 	.word	0xffffffff


	//   ....[12]....
        /*00ac*/ 	.word	0xffffffff


	//   ....[13]....
        /*00b0*/ 	.word	0xffffffff


	//   ....[14]....
        /*00b4*/ 	.word	0xffffffff


	//   ....[15]....
        /*00b8*/ 	.word	0xffffffff


	//   ....[16]....
        /*00bc*/ 	.word	0xffffffff


	//   ....[17]....
        /*00c0*/ 	.word	0xffffffff


	//   ....[18]....
        /*00c4*/ 	.word	0xffffffff


	//   ....[19]....
        /*00c8*/ 	.word	0xffffffff


	//   ....[20]....
        /*00cc*/ 	.word	0xffffffff


	//   ....[21]....
        /*00d0*/ 	.word	0xffffffff


	//   ....[22]....
        /*00d4*/ 	.word	0xffffffff


	//   ....[23]....
        /*00d8*/ 	.word	0xffffffff


	//   ....[24]....
        /*00dc*/ 	.word	0xffffffff


	//   ....[25]....
        /*00e0*/ 	.word	0xffffffff


	//   ....[26]....
        /*00e4*/ 	.word	0xffffffff


	//   ....[27]....
        /*00e8*/ 	.word	0xffffffff


	//   ....[28]....
        /*00ec*/ 	.word	0xffffffff


	//   ....[29]....
        /*00f0*/ 	.word	0xffffffff


	//   ....[30]....
        /*00f4*/ 	.word	0xffffffff


	//   ....[31]....
        /*00f8*/ 	.word	0xffffffff


	//   ....[32]....
        /*00fc*/ 	.word	0xffffffff


	//   ....[33]....
        /*0100*/ 	.word	0xffffffff


	//   ....[34]....
        /*0104*/ 	.word	0xffffffff


	//   ....[35]....
        /*0108*/ 	.word	0xffffffff


	//   ....[36]....
        /*010c*/ 	.word	0xffffffff


	//   ....[37]....
        /*0110*/ 	.word	0xffffffff


	//   ....[38]....
        /*0114*/ 	.word	0xffffffff


	//   ....[39]....
        /*0118*/ 	.word	0xffffffff


	//   ....[40]....
        /*011c*/ 	.word	0xffffffff


	//   ....[41]....
        /*0120*/ 	.word	0xffffffff


	//   ....[42]....
        /*0124*/ 	.word	0xffffffff


	//   ....[43]....
        /*0128*/ 	.word	0xffffffff


	//   ....[44]....
        /*012c*/ 	.word	0xffffffff


	//----- nvinfo : EIATTR_COOP_GROUP_INSTR_OFFSETS
	.align		4
.L_364:
        /*0130*/ 	.byte	0x04, 0x28
        /*0132*/ 	.short	(.L_366 - .L_365)


	//   ....[0]....
.L_365:
        /*0134*/ 	.word	0x00000b70


	//   ....[1]....
        /*0138*/ 	.word	0x00000ba0


	//   ....[2]....
        /*013c*/ 	.word	0x00000bb0


	//   ....[3]....
        /*0140*/ 	.word	0x00000d20


	//   ....[4]....
        /*0144*/ 	.word	0x00000d60


	//   ....[5]....
        /*0148*/ 	.word	0x00000d90


	//   ....[6]....
        /*014c*/ 	.word	0x00000ed0


	//   ....[7]....
        /*0150*/ 	.word	0x00000f00


	//   ....[8]....
        /*0154*/ 	.word	0x00000f30


	//   ....[9]....
        /*0158*/ 	.word	0x00001060


	//   ....[10]....
        /*015c*/ 	.word	0x00001090


	//   ....[11]....
        /*0160*/ 	.word	0x000010c0


	//   ....[12]....
        /*0164*/ 	.word	0x000011f0


	//   ....[13]....
        /*0168*/ 	.word	0x00001220


	//   ....[14]....
        /*016c*/ 	.word	0x00001250


	//   ....[15]....
        /*0170*/ 	.word	0x00001e00


	//   ....[16]....
        /*0174*/ 	.word	0x00001e10


	//   ....[17]....
        /*0178*/ 	.word	0x00001e90


	//   ....[18]....
        /*017c*/ 	.word	0x00002010


	//   ....[19]....
        /*0180*/ 	.word	0x00002040


	//   ....[20]....
        /*0184*/ 	.word	0x00002070


	//   ....[21]....
        /*0188*/ 	.word	0x000021a0


	//   ....[22]....
        /*018c*/ 	.word	0x000021d0


	//   ....[23]....
        /*0190*/ 	.word	0x00002200


	//   ....[24]....
        /*0194*/ 	.word	0x00002330


	//   ....[25]....
        /*0198*/ 	.word	0x00002360


	//   ....[26]....
        /*019c*/ 	.word	0x00002390


	//   ....[27]....
        /*01a0*/ 	.word	0x000024c0


	//   ....[28]....
        /*01a4*/ 	.word	0x000024f0


	//   ....[29]....
        /*01a8*/ 	.word	0x00002520


	//   ....[30]....
        /*01ac*/ 	.word	0x000046b0


	//   ....[31]....
        /*01b0*/ 	.word	0x000046d0


	//   ....[32]....
        /*01b4*/ 	.word	0x000046e0


	//   ....[33]....
        /*01b8*/ 	.word	0x00004880


	//   ....[34]....
        /*01bc*/ 	.word	0x000048b0


	//   ....[35]....
        /*01c0*/ 	.word	0x000048e0


	//   ....[36]....
        /*01c4*/ 	.word	0x00004a10


	//   ....[37]....
        /*01c8*/ 	.word	0x00004a40


	//   ....[38]....
        /*01cc*/ 	.word	0x00004a70


	//   ....[39]....
        /*01d0*/ 	.word	0x00004ba0


	//   ....[40]....
        /*01d4*/ 	.word	0x00004bd0


	//   ....[41]....
        /*01d8*/ 	.word	0x00004c00


	//   ....[42]....
        /*01dc*/ 	.word	0x00004d30


	//   ....[43]....
        /*01e0*/ 	.word	0x00004d60


	//   ....[44]....
        /*01e4*/ 	.word	0x00004d90


	//----- nvinfo : EIATTR_VRC_CTA_INIT_COUNT
	.align		4
.L_366:
        /*01e8*/ 	.byte	0x02, 0x4a
	.zero		1
	.zero		1


	//----- nvinfo : EIATTR_EXIT_INSTR_OFFSETS
	.align		4
        /*01ec*/ 	.byte	0x04, 0x1c
        /*01ee*/ 	.short	(.L_368 - .L_367)


	//   ....[0]....
.L_367:
        /*01f0*/ 	.word	0x000058a0


	//   ....[1]....
        /*01f4*/ 	.word	0x00005910


	//----- nvinfo : EIATTR_MAX_THREADS
	.align		4
.L_368:
        /*01f8*/ 	.byte	0x04, 0x05
        /*01fa*/ 	.short	(.L_370 - .L_369)
.L_369:
        /*01fc*/ 	.word	0x00000100
        /*0200*/ 	.word	0x00000001
        /*0204*/ 	.word	0x00000001


	//----- nvinfo : EIATTR_CRS_STACK_SIZE
	.align		4
.L_370:
        /*0208*/ 	.byte	0x04, 0x1e
        /*020a*/ 	.short	(.L_372 - .L_371)
.L_371:
        /*020c*/ 	.word	0x00000000


	//----- nvinfo : EIATTR_CBANK_PARAM_SIZE
	.align		4
.L_372:
        /*0210*/ 	.byte	0x03, 0x19
        /*0212*/ 	.short	0x0051


	//----- nvinfo : EIATTR_PARAM_CBANK
	.align		4
        /*0214*/ 	.byte	0x04, 0x0a
        /*0216*/ 	.short	(.L_374 - .L_373)
	.align		4
.L_373:
        /*0218*/ 	.word	index@(.nv.constant0._ZN6thrust24THRUST_300001_SM_1000_NS8cuda_cub4core6detail13_kernel_agentINS1_8__reduce11ReduceAgentINS0_12zip_iteratorIN4cuda3std3__45tupleIJNS0_10device_ptrIiEENS0_17counting_iteratorIlNS0_11use_defaultESF_SF_EEEEEEEPNSB_IJilEEESJ_iNS1_9__extrema9arg_max_fIilNSA_4lessIiEEEEEEJSI_SK_iN3cub18CUB_300001_SM_100013GridEvenShareIiEENSS_9GridQueueIjEESP_EEEvDpT0_)
        /*021c*/ 	.short	0x0380
        /*021e*/ 	.short	0x0051


	//----- nvinfo : EIATTR_SW_WAR
	.align		4
.L_374:
        /*0220*/ 	.byte	0x04, 0x36
        /*0222*/ 	.short	(.L_376 - .L_375)
.L_375:
        /*0224*/ 	.word	0x00000008
.L_376:


//--------------------- .nv.info._ZN6thrust24THRUST_300001_SM_1000_NS8cuda_cub4core6detail13_kernel_agentINS1_8__reduce11ReduceAgentINS0_12zip_iteratorIN4cuda3std3__45tupleIJNS0_10device_ptrIiEENS0_17counting_iteratorIlNS0_11use_defaultESF_SF_EEEEEEEPNSB_IJilEEESJ_iNS1_9__extrema9arg_max_fIilNSA_4lessIiEEEEEEJSI_SK_iSP_EEEvDpT0_ --------------------------
	.section	.nv.info._ZN6thrust24THRUST_300001_SM_1000_NS8cuda_cub4core6detail13_kernel_agentINS1_8__reduce11ReduceAgentINS0_12zip_iteratorIN4cuda3std3__45tupleIJNS0_10device_ptrIiEENS0_17counting_iteratorIlNS0_11use_defaultESF_SF_EEEEEEEPNSB_IJilEEESJ_iNS1_9__extrema9arg_max_fIilNSA_4lessIiEEEEEEJSI_SK_iSP_EEEvDpT0_,"",@"SHT_CUDA_INFO"
	.sectionflags	@""
	.align	4


	//----- nvinfo : EIATTR_CUDA_API_VERSION
	.align		4
        /*0000*/ 	.byte	0x04, 0x37
        /*0002*/ 	.short	(.L_378 - .L_377)
.L_377:
        /*0004*/ 	.word	0x00000082


	//----- nvinfo : EIATTR_KPARAM_INFO
	.align		4
.L_378:
        /*0008*/ 	.byte	0x04, 0x17
        /*000a*/ 	.short	(.L_380 - .L_379)
.L_379:
        /*000c*/ 	.word	0x00000000
        /*0010*/ 	.short	0x0003
        /*0012*/ 	.short	0x001c
        /*0014*/ 	.byte	0x00, 0xf0, 0x05, 0x00


	//----- nvinfo : EIATTR_KPARAM_INFO
	.align		4
.L_380:
        /*0018*/ 	.byte	0x04, 0x17
        /*001a*/ 	.short	(.L_382 - .L_381)
.L_381:
        /*001c*/ 	.word	0x00000000
        /*0020*/ 	.short	0x0002
        /*0022*/ 	.short	0x0018
        /*0024*/ 	.byte	0x00, 0xf0, 0x11, 0x00


	//----- nvinfo : EIATTR_KPARAM_INFO
	.align		4
.L_382:
        /*0028*/ 	.byte	0x04, 0x17
        /*002a*/ 	.short	(.L_384 - .L_383)
.L_383:
        /*002c*/ 	.word	0x00000000
        /*0030*/ 	.short	0x0001
        /*0032*/ 	.short	0x0010
        /*0034*/ 	.byte	0x00, 0xf5, 0x21, 0x00


	//----- nvinfo : EIATTR_KPARAM_INFO
	.align		4
.L_384:
        /*0038*/ 	.byte	0x04, 0x17
        /*003a*/ 	.short	(.L_386 - .L_385)
.L_385:
        /*003c*/ 	.word	0x00000000
        /*0040*/ 	.short	0x0000
        /*0042*/ 	.short	0x0000
        /*0044*/ 	.byte	0x00, 0xf0, 0x41, 0x00


	//----- nvinfo : EIATTR_SPARSE_MMA_MASK
	.align		4
.L_386:
        /*0048*/ 	.byte	0x03, 0x50
        /*004a*/ 	.short	0x0000


	//----- nvinfo : EIATTR_MAXREG_COUNT
	.align		4
        /*004c*/ 	.byte	0x03, 0x1b
        /*004e*/ 	.short	0x00ff


	//----- nvinfo : EIATTR_NUM_BARRIERS
	.align		4
        /*0050*/ 	.byte	0x02, 0x4c
        /*0052*/ 	.byte	0x01
	.zero		1


	//----- nvinfo : EIATTR_MERCURY_ISA_VERSION
	.align		4
        /*0054*/ 	.byte	0x03, 0x5f
        /*0056*/ 	.short	0x0101


	//----- nvinfo : EIATTR_COOP_GROUP_MASK_REGIDS
	.align		4
        /*0058*/ 	.byte	0x04, 0x29
        /*005a*/ 	.short	(.L_388 - .L_387)


	//   ....[0]....
.L_387:
        /*005c*/ 	.word	0xffffffff


	//   ....[1]....
        /*0060*/ 	.word	0xffffffff


	//   ....[2]....
        /*0064*/ 	.word	0xffffffff


	//   ....[3]....
        /*0068*/ 	.word	0xffffffff


	//   ....[4]....
        /*006c*/ 	.word	0xffffffff


	//   ....[5]....
        /*0070*/ 	.word	0xffffffff


	//   ....[6]....
        /*0074*/ 	.word	0xffffffff


	//   ....[7]....
        /*0078*/ 	.word	0xffffffff


	//   ....[8]....
        /*007c*/ 	.word	0xffffffff


	//   ....[9]....
        /*0080*/ 	.word	0xffffffff


	//   ....[10]....
        /*0084*/ 	.word	0xffffffff


	//   ....[11]....
        /*0088*/ 	.word	0xffffffff


	//   ....[12]....
        /*008c*/ 	.word	0xffffffff


	//   ....[13]....
        /*0090*/ 	.word	0xffffffff


	//   ....[14]....
        /*0094*/ 	.word	0xffffffff


	//   ....[15]....
        /*0098*/ 	.word	0xffffffff


	//   ....[16]....
        /*009c*/ 	.word	0xffffffff


	//   ....[17]....
        /*00a0*/ 	.word	0xffffffff


	//   ....[18]....
        /*00a4*/ 	.word	0xffffffff


	//   ....[19]....
        /*00a8*/ 	.word	0xffffffff


	//   ....[20]....
        /*00ac*/ 	.word	0xffffffff


	//   ....[21]....
        /*00b0*/ 	.word	0xffffffff


	//   ....[22]....
        /*00b4*/ 	.word	0xffffffff


	//   ....[23]....
        /*00b8*/ 	.word	0xffffffff


	//   ....[24]....
        /*00bc*/ 	.word	0xffffffff


	//   ....[25]....
        /*00c0*/ 	.word	0xffffffff


	//   ....[26]....
        /*00c4*/ 	.word	0xffffffff


	//   ....[27]....
        /*00c8*/ 	.word	0xffffffff


	//   ....[28]....
        /*00cc*/ 	.word	0xffffffff


	//   ....[29]....
        /*00d0*/ 	.word	0xffffffff


	//   ....[30]....
        /*00d4*/ 	.word	0xffffffff


	//   ....[31]....
        /*00d8*/ 	.word	0xffffffff


	//   ....[32]....
        /*00dc*/ 	.word	0xffffffff


	//   ....[33]....
        /*00e0*/ 	.word	0xffffffff


	//   ....[34]....
        /*00e4*/ 	.word	0xffffffff


	//   ....[35]....
        /*00e8*/ 	.word	0xffffffff


	//   ....[36]....
        /*00ec*/ 	.word	0xffffffff


	//   ....[37]....
        /*00f0*/ 	.word	0xffffffff


	//   ....[38]....
        /*00f4*/ 	.word	0xffffffff


	//   ....[39]....
        /*00f8*/ 	.word	0xffffffff


	//   ....[40]....
        /*00fc*/ 	.word	0xffffffff


	//   ....[41]....
        /*0100*/ 	.word	0xffffffff


	//   ....[42]....
        /*0104*/ 	.word	0xffffffff


	//   ....[43]....
        /*0108*/ 	.word	0xffffffff


	//   ....[44]....
        /*010c*/ 	.word	0xffffffff


	//----- nvinfo : EIATTR_COOP_GROUP_INSTR_OFFSETS
	.align		4
.L_388:
        /*0110*/ 	.byte	0x04, 0x28
        /*0112*/ 	.short	(.L_390 - .L_389)


	//   ....[0]....
.L_389:
        /*0114*/ 	.word	0x00000b00


	//   ....[1]....
        /*0118*/ 	.word	0x00000b30


	//   ....[2]....
        /*011c*/ 	.word	0x00000b40


	//   ....[3]....
        /*0120*/ 	.word	0x00000cb0


	//   ....[4]....
        /*0124*/ 	.word	0x00000cf0


	//   ....[5]....
        /*0128*/ 	.word	0x00000d20


	//   ....[6]....
        /*012c*/ 	.word	0x00000e60


	//   ....[7]....
        /*0130*/ 	.word	0x00000e90


	//   ....[8]....
        /*0134*/ 	.word	0x00000ec0


	//   ....[9]....
        /*0138*/ 	.word	0x00000ff0


	//   ....[10]....
        /*013c*/ 	.word	0x00001020


	//   ....[11]....
        /*0140*/ 	.word	0x00001050


	//   ....[12]....
        /*0144*/ 	.word	0x00001180


	//   ....[13]....
        /*0148*/ 	.word	0x000011b0


	//   ....[14]....
        /*014c*/ 	.word	0x000011e0


	//   ....[15]....
        /*0150*/ 	.word	0x00001da0


	//   ....[16]....
        /*0154*/ 	.word	0x00001db0


	//   ....[17]....
        /*0158*/ 	.word	0x00001e30


	//   ....[18]....
        /*015c*/ 	.word	0x00001fa0


	//   ....[19]....
        /*0160*/ 	.word	0x00001fd0


	//   ....[20]....
        /*0164*/ 	.word	0x00002000


	//   ....[21]....
        /*0168*/ 	.word	0x00002130


	//   ....[22]....
        /*016c*/ 	.word	0x00002160


	//   ....[23]....
        /*0170*/ 	.word	0x00002190


	//   ....[24]....
        /*0174*/ 	.word	0x000022c0


	//   ....[25]....
        /*0178*/ 	.word	0x000022f0


	//   ....[26]....
        /*017c*/ 	.word	0x00002320


	//   ....[27]....
        /*0180*/ 	.word	0x00002450


	//   ....[28]....
        /*0184*/ 	.word	0x00002480


	//   ....[29]....
        /*0188*/ 	.word	0x000024b0


	//   ....[30]....
        /*018c*/ 	.word	0x000043f0


	//   ....[31]....
        /*0190*/ 	.word	0x00004410


	//   ....[32]....
        /*0194*/ 	.word	0x00004420


	//   ....[33]....
        /*0198*/ 	.word	0x000045c0


	//   ....[34]....
        /*019c*/ 	.word	0x000045f0


	//   ....[35]....
        /*01a0*/ 	.word	0x00004620


	//   ....[36]....
        /*01a4*/ 	.word	0x00004750


	//   ....[37]....
        /*01a8*/ 	.word	0x00004780


	//   ....[38]....
        /*01ac*/ 	.word	0x000047b0


	//   ....[39]....
        /*01b0*/ 	.word	0x000048e0


	//   ....[40]....
        /*01b4*/ 	.word	0x00004910


	//   ....[41]....
        /*01b8*/ 	.word	0x00004940


	//   ....[42]....
        /*01bc*/ 	.word	0x00004a70


	//   ....[43]....
        /*01c0*/ 	.word	0x00004aa0


	//   ....[44]....
        /*01c4*/ 	.word	0x00004ad0


	//----- nvinfo : EIATTR_VRC_CTA_INIT_COUNT
	.align		4
.L_390:
        /*01c8*/ 	.byte	0x02, 0x4a
	.zero		1
	.zero		1


	//----- nvinfo : EIATTR_EXIT_INSTR_OFFSETS
	.align		4
        /*01cc*/ 	.byte	0x04, 0x1c
        /*01ce*/ 	.short	(.L_392 - .L_391)


	//   ....[0]....
.L_391:
        /*01d0*/ 	.word	0x00000030


	//   ....[1]....
        /*01d4*/ 	.word	0x000055e0


	//   ....[2]....
        /*01d8*/ 	.word	0x00005650


	//----- nvinfo : EIATTR_MAX_THREADS
	.align		4
.L_392:
        /*01dc*/ 	.byte	0x04, 0x05
        /*01de*/ 	.short	(.L_394 - .L_393)
.L_393:
        /*01e0*/ 	.word	0x00000100
        /*01e4*/ 	.word	0x00000001
        /*01e8*/ 	.word	0x00000001


	//----- nvinfo : EIATTR_CRS_STACK_SIZE
	.align		4
.L_394:
        /*01ec*/ 	.byte	0x04, 0x1e
        /*01ee*/ 	.short	(.L_396 - .L_395)
.L_395:
        /*01f0*/ 	.word	0x00000000


	//----- nvinfo : EIATTR_CBANK_PARAM_SIZE
	.align		4
.L_396:
        /*01f4*/ 	.byte	0x03, 0x19
        /*01f6*/ 	.short	0x001d


	//----- nvinfo : EIATTR_PARAM_CBANK
	.align		4
        /*01f8*/ 	.byte	0x04, 0x0a
        /*01fa*/ 	.short	(.L_398 - .L_397)
	.align		4
.L_397:
        /*01fc*/ 	.word	index@(.nv.constant0._ZN6thrust24THRUST_300001_SM_1000_NS8cuda_cub4core6detail13_kernel_agentINS1_8__reduce11ReduceAgentINS0_12zip_iteratorIN4cuda3std3__45tupleIJNS0_10device_ptrIiEENS0_17counting_iteratorIlNS0_11use_defaultESF_SF_EEEEEEEPNSB_IJilEEESJ_iNS1_9__extrema9arg_max_fIilNSA_4lessIiEEEEEEJSI_SK_iSP_EEEvDpT0_)
        /*0200*/ 	.short	0x0380
        /*0202*/ 	.short	0x001d


	//----- nvinfo : EIATTR_SW_WAR
	.align		4
.L_398:
        /*0204*/ 	.byte	0x04, 0x36
        /*0206*/ 	.short	(.L_400 - .L_399)
.L_399:
        /*0208*/ 	.word	0x00000008
.L_400:


//--------------------- .nv.info._Z12sudokuKernelP6SudokuPii --------------------------
	.section	.nv.info._Z12sudokuKernelP6SudokuPii,"",@"SHT_CUDA_INFO"
	.sectionflags	@""
	.align	4


	//----- nvinfo : EIATTR_CUDA_API_VERSION
	.align		4
        /*0000*/ 	.byte	0x04, 0x37
        /*0002*/ 	.short	(.L_402 - .L_401)
.L_401:
        /*0004*/ 	.word	0x00000082


	//----- nvinfo : EIATTR_KPARAM_INFO
	.align		4
.L_402:
        /*0008*/ 	.byte	0x04, 0x17
        /*000a*/ 	.short	(.L_404 - .L_403)
.L_403:
        /*000c*/ 	.word	0x00000000
        /*0010*/ 	.short	0x0002
        /*0012*/ 	.short	0x0010
        /*0014*/ 	.byte	0x00, 0xf0, 0x11, 0x00


	//----- nvinfo : EIATTR_KPARAM_INFO
	.align		4
.L_404:
        /*0018*/ 	.byte	0x04, 0x17
        /*001a*/ 	.short	(.L_406 - .L_405)
.L_405:
        /*001c*/ 	.word	0x00000000
        /*0020*/ 	.short	0x0001
        /*0022*/ 	.short	0x0008
        /*0024*/ 	.byte	0x00, 0xf5, 0x21, 0x00


	//----- nvinfo : EIATTR_KPARAM_INFO
	.align		4
.L_406:
        /*0028*/ 	.byte	0x04, 0x17
        /*002a*/ 	.short	(.L_408 - .L_407)
.L_407:
        /*002c*/ 	.word	0x00000000
        /*0030*/ 	.short	0x0000
        /*0032*/ 	.short	0x0000
        /*0034*/ 	.byte	0x00, 0xf5, 0x21, 0x00


	//----- nvinfo : EIATTR_SPARSE_MMA_MASK
	.align		4
.L_408:
        /*0038*/ 	.byte	0x03, 0x50
        /*003a*/ 	.short	0x0000


	//----- nvinfo : EIATTR_MAXREG_COUNT
	.align		4
        /*003c*/ 	.byte	0x03, 0x1b
        /*003e*/ 	.short	0x00ff


	//----- nvinfo : EIATTR_MERCURY_ISA_VERSION
	.align		4
        /*0040*/ 	.byte	0x03, 0x5f
        /*0042*/ 	.short	0x0101


	//----- nvinfo : EIATTR_VRC_CTA_INIT_COUNT
	.align		4
        /*0044*/ 	.byte	0x02, 0x4a
	.zero		1
	.zero		1


	//----- nvinfo : EIATTR_EXIT_INSTR_OFFSETS
	.align		4
        /*0048*/ 	.byte	0x04, 0x1c
        /*004a*/ 	.short	(.L_410 - .L_409)


	//   ....[0]....
.L_409:
        /*004c*/ 	.word	0x00000080


	//   ....[1]....
        /*0050*/ 	.word	0x000000d0


	//   ....[2]....
        /*0054*/ 	.word	0x000015c0


	//   ....[3]....
        /*0058*/ 	.word	0x0000f5d0


	//   ....[4]....
        /*005c*/ 	.word	0x00010c10


	//----- nvinfo : EIATTR_CRS_STACK_SIZE
	.align		4
.L_410:
        /*0060*/ 	.byte	0x04, 0x1e
        /*0062*/ 	.short	(.L_412 - .L_411)
.L_411:
        /*0064*/ 	.word	0x00000000


	//----- nvinfo : EIATTR_CBANK_PARAM_SIZE
	.align		4
.L_412:
        /*0068*/ 	.byte	0x03, 0x19
        /*006a*/ 	.short	0x0014


	//----- nvinfo : EIATTR_PARAM_CBANK
	.align		4
        /*006c*/ 	.byte	0x04, 0x0a
        /*006e*/ 	.short	(.L_414 - .L_413)
	.align		4
.L_413:
        /*0070*/ 	.word	index@(.nv.constant0._Z12sudokuKernelP6SudokuPii)
        /*0074*/ 	.short	0x0380
        /*0076*/ 	.short	0x0014


	//----- nvinfo : EIATTR_SW_WAR
	.align		4
.L_414:
        /*0078*/ 	.byte	0x04, 0x36
        /*007a*/ 	.short	(.L_416 - .L_415)
.L_415:
        /*007c*/ 	.word	0x00000008
.L_416:


//--------------------- .nv.info._Z16copyActiveKernelPiS_i --------------------------
	.section	.nv.info._Z16copyActiveKernelPiS_i,"",@"SHT_CUDA_INFO"
	.sectionflags	@""
	.align	4


	//----- nvinfo : EIATTR_CUDA_API_VERSION
	.align		4
        /*0000*/ 	.byte	0x04, 0x37
        /*0002*/ 	.short	(.L_418 - .L_417)
.L_417:
        /*0004*/ 	.word	0x00000082


	//----- nvinfo : EIATTR_KPARAM_INFO
	.align		4
.L_418:
        /*0008*/ 	.byte	0x04, 0x17
        /*000a*/ 	.short	(.L_420 - .L_419)
.L_419:
        /*000c*/ 	.word	0x00000000
        /*0010*/ 	.short	0x0002
        /*0012*/ 	.short	0x0010
        /*0014*/ 	.byte	0x00, 0xf0, 0x11, 0x00


	//----- nvinfo : EIATTR_KPARAM_INFO
	.align		4
.L_420:
        /*0018*/ 	.byte	0x04, 0x17
        /*001a*/ 	.short	(.L_422 - .L_421)
.L_421:
        /*001c*/ 	.word	0x00000000
        /*0020*/ 	.short	0x0001
        /*0022*/ 	.short	0x0008
        /*0024*/ 	.byte	0x00, 0xf5, 0x21, 0x00


	//----- nvinfo : EIATTR_KPARAM_INFO
	.align		4
.L_422:
        /*0028*/ 	.byte	0x04, 0x17
        /*002a*/ 	.short	(.L_424 - .L_423)
.L_423:
        /*002c*/ 	.word	0x00000000
        /*0030*/ 	.short	0x0000
        /*0032*/ 	.short	0x0000
        /*0034*/ 	.byte	0x00, 0xf5, 0x21, 0x00


	//----- nvinfo : EIATTR_SPARSE_MMA_MASK
	.align		4
.L_424:
        /*0038*/ 	.byte	0x03, 0x50
        /*003a*/ 	.short	0x0000


	//----- nvinfo : EIATTR_MAXREG_COUNT
	.align		4
        /*003c*/ 	.byte	0x03, 0x1b
        /*003e*/ 	.short	0x00ff


	//----- nvinfo : EIATTR_MERCURY_ISA_VERSION
	.align		4
        /*0040*/ 	.byte	0x03, 0x5f
        /*0042*/ 	.short	0x0101


	//----- nvinfo : EIATTR_VRC_CTA_INIT_COUNT
	.align		4
        /*0044*/ 	.byte	0x02, 0x4a
	.zero		1
	.zero		1


	//----- nvinfo : EIATTR_EXIT_INSTR_OFFSETS
	.align		4
        /*0048*/ 	.byte	0x04, 0x1c
        /*004a*/ 	.short	(.L_426 - .L_425)


	//   ....[0]....
.L_425:
        /*004c*/ 	.word	0x00000070


	//   ....[1]....
        /*0050*/ 	.word	0x000000f0


	//----- nvinfo : EIATTR_CBANK_PARAM_SIZE
	.align		4
.L_426:
        /*0054*/ 	.byte	0x03, 0x19
        /*0056*/ 	.short	0x0014


	//----- nvinfo : EIATTR_PARAM_CBANK
	.align		4
        /*0058*/ 	.byte	0x04, 0x0a
        /*005a*/ 	.short	(.L_428 - .L_427)
	.align		4
.L_427:
        /*005c*/ 	.word	index@(.nv.constant0._Z16copyActiveKernelPiS_i)
        /*0060*/ 	.short	0x0380
        /*0062*/ 	.short	0x0014


	//----- nvinfo : EIATTR_SW_WAR
	.align		4
.L_428:
        /*0064*/ 	.byte	0x04, 0x36
        /*0066*/ 	.short	(.L_430 - .L_429)
.L_429:
        /*0068*/ 	.word	0x00000008
.L_430:


//--------------------- .nv.info._Z10copyKernelP6SudokuS0_PiS1_S1_ii --------------------------
	.section	.nv.info._Z10copyKernelP6SudokuS0_PiS1_S1_ii,"",@"SHT_CUDA_INFO"
	.sectionflags	@""
	.align	4


	//----- nvinfo : EIATTR_CUDA_API_VERSION
	.align		4
        /*0000*/ 	.byte	0x04, 0x37
        /*0002*/ 	.short	(.L_432 - .L_431)
.L_431:
        /*0004*/ 	.word	0x00000082


	//----- nvinfo : EIATTR_KPARAM_INFO
	.align		4
.L_432:
        /*0008*/ 	.byte	0x04, 0x17
        /*000a*/ 	.short	(.L_434 - .L_433)
.L_433:
        /*000c*/ 	.word	0x00000000
        /*0010*/ 	.short	0x0006
        /*0012*/ 	.short	0x002c
        /*0014*/ 	.byte	0x00, 0xf0, 0x11, 0x00


	//----- nvinfo : EIATTR_KPARAM_INFO
	.align		4
.L_434:
        /*0018*/ 	.byte	0x04, 0x17
        /*001a*/ 	.short	(.L_436 - .L_435)
.L_435:
        /*001c*/ 	.word	0x00000000
        /*0020*/ 	.short	0x0005
        /*0022*/ 	.short	0x0028
        /*0024*/ 	.byte	0x00, 0xf0, 0x11, 0x00


	//----- nvinfo : EIATTR_KPARAM_INFO
	.align		4
.L_436:
        /*0028*/ 	.byte	0x04, 0x17
        /*002a*/ 	.short	(.L_438 - .L_437)
.L_437:
        /*002c*/ 	.word	0x00000000
        /*0030*/ 	.short	0x0004
        /*0032*/ 	.short	0x0020
        /*0034*/ 	.byte	0x00, 0xf5, 0x21, 0x00


	//----- nvinfo : EIATTR_KPARAM_INFO
	.align		4
.L_438:
        /*0038*/ 	.byte	0x04, 0x17
        /*003a*/ 	.short	(.L_440 - .L_439)
.L_439:
        /*003c*/ 	.word	0x00000000
        /*0040*/ 	.short	0x0003
        /*0042*/ 	.short	0x0018
        /*0044*/ 	.byte	0x00, 0xf5, 0x21, 0x00


	//----- nvinfo : EIATTR_KPARAM_INFO
	.align		4
.L_440:
        /*0048*/ 	.byte	0x04, 0x17
        /*004a*/ 	.short	(.L_442 - .L_441)
.L_441:
        /*004c*/ 	.word	0x00000000
        /*0050*/ 	.short	0x0002
        /*0052*/ 	.short	0x0010
        /*0054*/ 	.byte	0x00, 0xf5, 0x21, 0x00


	//----- nvinfo : EIATTR_KPARAM_INFO
	.align		4
.L_442:
        /*0058*/ 	.byte	0x04, 0x17
        /*005a*/ 	.short	(.L_444 - .L_443)
.L_443:
        /*005c*/ 	.word	0x00000000
        /*0060*/ 	.short	0x0001
        /*0062*/ 	.short	0x0008
        /*0064*/ 	.byte	0x00, 0xf5, 0x21, 0x00


	//----- nvinfo : EIATTR_KPARAM_INFO
	.align		4
.L_444:
        /*0068*/ 	.byte	0x04, 0x17
        /*006a*/ 	.short	(.L_446 - .L_445)
.L_445:
        /*006c*/ 	.word	0x00000000
        /*0070*/ 	.short	0x0000
        /*0072*/ 	.short	0x0000
        /*0074*/ 	.byte	0x00, 0xf5, 0x21, 0x00


	//----- nvinfo : EIATTR_SPARSE_MMA_MASK
	.align		4
.L_446:
        /*0078*/ 	.byte	0x03, 0x50
        /*007a*/ 	.short	0x0000


	//----- nvinfo : EIATTR_MAXREG_COUNT
	.align		4
        /*007c*/ 	.byte	0x03, 0x1b
        /*007e*/ 	.short	0x00ff


	//----- nvinfo : EIATTR_MERCURY_ISA_VERSION
	.align		4
        /*0080*/ 	.byte	0x03, 0x5f
        /*0082*/ 	.short	0x0101


	//----- nvinfo : EIATTR_VRC_CTA_INIT_COUNT
	.align		4
        /*0084*/ 	.byte	0x02, 0x4a
	.zero		1
	.zero		1


	//----- nvinfo : EIATTR_EXIT_INSTR_OFFSETS
	.align		4
        /*0088*/ 	.byte	0x04, 0x1c
        /*008a*/ 	.short	(.L_448 - .L_447)


	//   ....[0]....
.L_447:
        /*008c*/ 	.word	0x00000080


	//   ....[1]....
        /*0090*/ 	.word	0x000000e0


	//   ....[2]....
        /*0094*/ 	.word	0x00001630


	//----- nvinfo : EIATTR_CBANK_PARAM_SIZE
	.align		4
.L_448:
        /*0098*/ 	.byte	0x03, 0x19
        /*009a*/ 	.short	0x0030


	//----- nvinfo : EIATTR_PARAM_CBANK
	.align		4
        /*009c*/ 	.byte	0x04, 0x0a
        /*009e*/ 	.short	(.L_450 - .L_449)
	.align		4
.L_449:
        /*00a0*/ 	.word	index@(.nv.constant0._Z10copyKernelP6SudokuS0_PiS1_S1_ii)
        /*00a4*/ 	.short	0x0380
        /*00a6*/ 	.short	0x0030


	//----- nvinfo : EIATTR_SW_WAR
	.align		4
.L_450:
        /*00a8*/ 	.byte	0x04, 0x36
        /*00aa*/ 	.short	(.L_452 - .L_451)
.L_451:
        /*00ac*/ 	.word	0x00000008
.L_452:


//--------------------- .nv.info._Z17activeResetKernelPii --------------------------
	.section	.nv.info._Z17activeResetKernelPii,"",@"SHT_CUDA_INFO"
	.sectionflags	@""
	.align	4


	//----- nvinfo : EIATTR_CUDA_API_VERSION
	.align		4
        /*0000*/ 	.byte	0x04, 0x37
        /*0002*/ 	.short	(.L_454 - .L_453)
.L_453:
        /*0004*/ 	.word	0x00000082


	//----- nvinfo : EIATTR_KPARAM_INFO
	.align		4
.L_454:
        /*0008*/ 	.byte	0x04, 0x17
        /*000a*/ 	.short	(.L_456 - .L_455)
.L_455:
        /*000c*/ 	.word	0x00000000
        /*0010*/ 	.short	0x0001
        /*0012*/ 	.short	0x0008
        /*0014*/ 	.byte	0x00, 0xf0, 0x11, 0x00


	//----- nvinfo : EIATTR_KPARAM_INFO
	.align		4
.L_456:
        /*0018*/ 	.byte	0x04, 0x17
        /*001a*/ 	.short	(.L_458 - .L_457)
.L_457:
        /*001c*/ 	.word	0x00000000
        /*0020*/ 	.short	0x0000
        /*0022*/ 	.short	0x0000
        /*0024*/ 	.byte	0x00, 0xf5, 0x21, 0x00


	//----- nvinfo : EIATTR_SPARSE_MMA_MASK
	.align		4
.L_458:
        /*0028*/ 	.byte	0x03, 0x50
        /*002a*/ 	.short	0x0000


	//----- nvinfo : EIATTR_MAXREG_COUNT
	.align		4
        /*002c*/ 	.byte	0x03, 0x1b
        /*002e*/ 	.short	0x00ff


	//----- nvinfo : EIATTR_MERCURY_ISA_VERSION
	.align		4
        /*0030*/ 	.byte	0x03, 0x5f
        /*0032*/ 	.short	0x0101


	//----- nvinfo : EIATTR_VRC_CTA_INIT_COUNT
	.align		4
        /*0034*/ 	.byte	0x02, 0x4a
	.zero		1
	.zero		1


	//----- nvinfo : EIATTR_EXIT_INSTR_OFFSETS
	.align		4
        /*0038*/ 	.byte	0x04, 0x1c
        /*003a*/ 	.short	(.L_460 - .L_459)


	//   ....[0]....
.L_459:
        /*003c*/ 	.word	0x00000070


	//   ....[1]....
        /*0040*/ 	.word	0x000000c0


	//----- nvinfo : EIATTR_CBANK_PARAM_SIZE
	.align		4
.L_460:
        /*0044*/ 	.byte	0x03, 0x19
        /*0046*/ 	.short	0x000c


	//----- nvinfo : EIATTR_PARAM_CBANK
	.align		4
        /*0048*/ 	.byte	0x04, 0x0a
        /*004a*/ 	.short	(.L_462 - .L_461)
	.align		4
.L_461:
        /*004c*/ 	.word	index@(.nv.constant0._Z17activeResetKernelPii)
        /*0050*/ 	.short	0x0380
        /*0052*/ 	.short	0x000c


	//----- nvinfo : EIATTR_SW_WAR
	.align		4
.L_462:
        /*0054*/ 	.byte	0x04, 0x36
        /*0056*/ 	.short	(.L_464 - .L_463)
.L_463:
        /*0058*/ 	.word	0x00000008
.L_464:


//--------------------- .nv.callgraph             --------------------------
	.section	.nv.callgraph,"",@"SHT_CUDA_CALLGRAPH"
	.align	4
	.sectionentsize	8
	.align		4
        /*0000*/ 	.word	0x00000000
	.align		4
        /*0004*/ 	.word	0xffffffff
	.align		4
        /*0008*/ 	.word	0x00000000
	.align		4
        /*000c*/ 	.word	0xfffffffe
	.align		4
        /*0010*/ 	.word	0x00000000
	.align		4
        /*0014*/ 	.word	0xfffffffd
	.align		4
        /*0018*/ 	.word	0x00000000
	.align		4
        /*001c*/ 	.word	0xfffffffc


//--------------------- .nv.constant4             --------------------------
	.section	.nv.constant4,"a",@progbits
	.align	8
	.align		8
.nv.constant4:
        /*0000*/ 	.dword	_ZN34_INTERNAL_567eefdf_4_k_cu_55f434c74cuda3std3__45__cpo5beginE
	.align		8
        /*0008*/ 	.dword	_ZN34_INTERNAL_567eefdf_4_k_cu_55f434c74cuda3std3__45__cpo3endE
	.align		8
        /*0010*/ 	.dword	_ZN34_INTERNAL_567eefdf_4_k_cu_55f434c74cuda3std3__45__cpo6cbeginE
	.align		8
        /*0018*/ 	.dword	_ZN34_INTERNAL_567eefdf_4_k_cu_55f434c74cuda3std3__45__cpo4cendE
	.align		8
        /*0020*/ 	.dword	_ZN34_INTERNAL_567eefdf_4_k_cu_55f434c74cuda3std3__45__cpo6rbeginE
	.align		8
        /*0028*/ 	.dword	_ZN34_INTERNAL_567eefdf_4_k_cu_55f434c74cuda3std3__45__cpo4rendE
	.align		8
        /*0030*/ 	.dword	_ZN34_INTERNAL_567eefdf_4_k_cu_55f434c74cuda3std3__45__cpo7crbeginE
	.align		8
        /*0038*/ 	.dword	_ZN34_INTERNAL_567eefdf_4_k_cu_55f434c74cuda3std3__45__cpo5crendE
	.align		8
        /*0040*/ 	.dword	_ZN34_INTERNAL_567eefdf_4_k_cu_55f434c74cuda3std3__436_GLOBAL__N__567eefdf_4_k_cu_55f434c76ignoreE
	.align		8
        /*0048*/ 	.dword	_ZN34_INTERNAL_567eefdf_4_k_cu_55f434c74cuda3std3__419piecewise_constructE
	.align		8
        /*0050*/ 	.dword	_ZN34_INTERNAL_567eefdf_4_k_cu_55f434c74cuda3std3__48in_placeE
	.align		8
        /*0058*/ 	.dword	_ZN34_INTERNAL_567eefdf_4_k_cu_55f434c74cuda3std3__420unreachable_sentinelE
	.align		8
        /*0060*/ 	.dword	_ZN34_INTERNAL_567eefdf_4_k_cu_55f434c74cuda3std3__47nulloptE
	.align		8
        /*0068*/ 	.dword	_ZN34_INTERNAL_567eefdf_4_k_cu_55f434c74cuda3std3__48unexpectE
	.align		8
        /*0070*/ 	.dword	_ZN34_INTERNAL_567eefdf_4_k_cu_55f434c74cuda3std6ranges3__45__cpo4swapE
	.align		8
        /*0078*/ 	.dword	_ZN34_INTERNAL_567eefdf_4_k_cu_55f434c74cuda3std6ranges3__45__cpo9iter_moveE
	.align		8
        /*0080*/ 	.dword	_ZN34_INTERNAL_567eefdf_4_k_cu_55f434c74cuda3std6ranges3__45__cpo5beginE
	.align		8
        /*0088*/ 	.dword	_ZN34_INTERNAL_567eefdf_4_k_cu_55f434c74cuda3std6ranges3__45__cpo3endE
	.align		8
        /*0090*/ 	.dword	_ZN34_INTERNAL_567eefdf_4_k_cu_55f434c74cuda3std6ranges3__45__cpo6cbeginE
	.align		8
        /*0098*/ 	.dword	_ZN34_INTERNAL_567eefdf_4_k_cu_55f434c74cuda3std6ranges3__45__cpo4cendE
	.align		8
        /*00a0*/ 	.dword	_ZN34_INTERNAL_567eefdf_4_k_cu_55f434c74cuda3std6ranges3__45__cpo7advanceE
	.align		8
        /*00a8*/ 	.dword	_ZN34_INTERNAL_567eefdf_4_k_cu_55f434c74cuda3std6ranges3__45__cpo9iter_swapE
	.align		8
        /*00b0*/ 	.dword	_ZN34_INTERNAL_567eefdf_4_k_cu_55f434c74cuda3std6ranges3__45__cpo4nextE
	.align		8
        /*00b8*/ 	.dword	_ZN34_INTERNAL_567eefdf_4_k_cu_55f434c74cuda3std6ranges3__45__cpo4prevE
	.align		8
        /*00c0*/ 	.dword	_ZN34_INTERNAL_567eefdf_4_k_cu_55f434c74cuda3std6ranges3__45__cpo4dataE
	.align		8
        /*00c8*/ 	.dword	_ZN34_INTERNAL_567eefdf_4_k_cu_55f434c74cuda3std6ranges3__45__cpo5cdataE
	.align		8
        /*00d0*/ 	.dword	_ZN34_INTERNAL_567eefdf_4_k_cu_55f434c74cuda3std6ranges3__45__cpo4sizeE
	.align		8
        /*00d8*/ 	.dword	_ZN34_INTERNAL_567eefdf_4_k_cu_55f434c74cuda3std6ranges3__45__cpo5ssizeE
	.align		8
        /*00e0*/ 	.dword	_ZN34_INTERNAL_567eefdf_4_k_cu_55f434c74cuda3std6ranges3__45__cpo8distanceE
	.align		8
        /*00e8*/ 	.dword	_ZN34_INTERNAL_567eefdf_4_k_cu_55f434c76thrust24THRUST_300001_SM_1000_NS8cuda_cub3parE
	.align		8
        /*00f0*/ 	.dword	_ZN34_INTERNAL_567eefdf_4_k_cu_55f434c76thrust24THRUST_300001_SM_1000_NS8cuda_cub10par_nosyncE
	.align		8
        /*00f8*/ 	.dword	_ZN34_INTERNAL_567eefdf_4_k_cu_55f434c76thrust24THRUST_300001_SM_1000_NS6system6detail10sequential3seqE
	.align		8
        /*0100*/ 	.dword	_ZN34_INTERNAL_567eefdf_4_k_cu_55f434c76thrust24THRUST_300001_SM_1000_NS6system3cpp3parE
	.align		8
        /*0108*/ 	.dword	_ZN34_INTERNAL_567eefdf_4_k_cu_55f434c76thrust24THRUST_300001_SM_1000_NS12placeholders2_1E
	.align		8
        /*0110*/ 	.dword	_ZN34_INTERNAL_567eefdf_4_k_cu_55f434c76thrust24THRUST_300001_SM_1000_NS12placeholders2_2E
	.align		8
        /*0118*/ 	.dword	_ZN34_INTERNAL_567eefdf_4_k_cu_55f434c76thrust24THRUST_300001_SM_1000_NS12placeholders2_3E
	.align		8
        /*0120*/ 	.dword	_ZN34_INTERNAL_567eefdf_4_k_cu_55f434c76thrust24THRUST_300001_SM_1000_NS12placeholders2_4E
	.align		8
        /*0128*/ 	.dword	_ZN34_INTERNAL_567eefdf_4_k_cu_55f434c76thrust24THRUST_300001_SM_1000_NS12placeholders2_5E
	.align		8
        /*0130*/ 	.dword	_ZN34_INTERNAL_567eefdf_4_k_cu_55f434c76thrust24THRUST_300001_SM_1000_NS12placeholders2_6E
	.align		8
        /*0138*/ 	.dword	_ZN34_INTERNAL_567eefdf_4_k_cu_55f434c76thrust24THRUST_300001_SM_1000_NS12placeholders2_7E
	.align		8
        /*0140*/ 	.dword	_ZN34_INTERNAL_567eefdf_4_k_cu_55f434c76thrust24THRUST_300001_SM_1000_NS12placeholders2_8E
	.align		8
        /*0148*/ 	.dword	_ZN34_INTERNAL_567eefdf_4_k_cu_55f434c76thrust24THRUST_300001_SM_1000_NS12placeholders2_9E
	.align		8
        /*0150*/ 	.dword	_ZN34_INTERNAL_567eefdf_4_k_cu_55f434c76thrust24THRUST_300001_SM_1000_NS12placeholders3_10E
	.align		8
        /*0158*/ 	.dword	_ZN34_INTERNAL_567eefdf_4_k_cu_55f434c76thrust24THRUST_300001_SM_1000_NS3seqE
	.align		8
        /*0160*/ 	.dword	_ZN34_INTERNAL_567eefdf_4_k_cu_55f434c76thrust24THRUST_300001_SM_1000_NS6deviceE


//--------------------- .text._ZN3cub18CUB_300001_SM_10006detail4scan16DeviceScanKernelINS2_10policy_hubIiiimN4cuda3std3__44plusIvEEE10Policy1000EN6thrust24THRUST_300001_SM_1000_NS10device_ptrIiEESF_NS0_13ScanTileStateIiLb1EEES9_NS1_10InputValueIiPiEEmiLb0EiEEvT0_T1_T2_iT3_T4_T5_ --------------------------
	.section	.text._ZN3cub18CUB_300001_SM_10006detail4scan16DeviceScanKernelINS2_10policy_hubIiiimN4cuda3std3__44plusIvEEE10Policy1000EN6thrust24THRUST_300001_SM_1000_NS10device_ptrIiEESF_NS0_13ScanTileStateIiLb1EEES9_NS1_10InputValueIiPiEEmiLb0EiEEvT0_T1_T2_iT3_T4_T5_,"ax",@progbits
	.align	128
        .global         _ZN3cub18CUB_300001_SM_10006detail4scan16DeviceScanKernelINS2_10policy_hubIiiimN4cuda3std3__44plusIvEEE10Policy1000EN6thrust24THRUST_300001_SM_1000_NS10device_ptrIiEESF_NS0_13ScanTileStateIiLb1EEES9_NS1_10InputValueIiPiEEmiLb0EiEEvT0_T1_T2_iT3_T4_T5_
        .type           _ZN3cub18CUB_300001_SM_10006detail4scan16DeviceScanKernelINS2_10policy_hubIiiimN4cuda3std3__44plusIvEEE10Policy1000EN6thrust24THRUST_300001_SM_1000_NS10device_ptrIiEESF_NS0_13ScanTileStateIiLb1EEES9_NS1_10InputValueIiPiEEmiLb0EiEEvT0_T1_T2_iT3_T4_T5_,@function
        .size           _ZN3cub18CUB_300001_SM_10006detail4scan16DeviceScanKernelINS2_10policy_hubIiiimN4cuda3std3__44plusIvEEE10Policy1000EN6thrust24THRUST_300001_SM_1000_NS10device_ptrIiEESF_NS0_13ScanTileStateIiLb1EEES9_NS1_10InputValueIiPiEEmiLb0EiEEvT0_T1_T2_iT3_T4_T5_,(.L_x_904 - _ZN3cub18CUB_300001_SM_10006detail4scan16DeviceScanKernelINS2_10policy_hubIiiimN4cuda3std3__44plusIvEEE10Policy1000EN6thrust24THRUST_300001_SM_1000_NS10device_ptrIiEESF_NS0_13ScanTileStateIiLb1EEES9_NS1_10InputValueIiPiEEmiLb0EiEEvT0_T1_T2_iT3_T4_T5_)
        .other          _ZN3cub18CUB_300001_SM_10006detail4scan16DeviceScanKernelINS2_10policy_hubIiiimN4cuda3std3__44plusIvEEE10Policy1000EN6thrust24THRUST_300001_SM_1000_NS10device_ptrIiEESF_NS0_13ScanTileStateIiLb1EEES9_NS1_10InputValueIiPiEEmiLb0EiEEvT0_T1_T2_iT3_T4_T5_,@"STO_CUDA_ENTRY STV_DEFAULT"
_ZN3cub18CUB_300001_SM_10006detail4scan16DeviceScanKernelINS2_10policy_hubIiiimN4cuda3std3__44plusIvEEE10Policy1000EN6thrust24THRUST_300001_SM_1000_NS10device_ptrIiEESF_NS0_13ScanTileStateIiLb1EEES9_NS1_10InputValueIiPiEEmiLb0EiEEvT0_T1_T2_iT3_T4_T5_:
.text._ZN3cub18CUB_300001_SM_10006detail4scan16DeviceScanKernelINS2_10policy_hubIiiimN4cuda3std3__44plusIvEEE10Policy1000EN6thrust24THRUST_300001_SM_1000_NS10device_ptrIiEESF_NS0_13ScanTileStateIiLb1EEES9_NS1_10InputValueIiPiEEmiLb0EiEEvT0_T1_T2_iT3_T4_T5_:
[----:B------:R-:W-:Y:S01]  /*0000*/  LDC R1, c[0x0][0x37c] ;  /* 0x0000df00ff017b82 */ /* 0x000fe20000000800 */
[----:B------:R-:W0:Y:S01]  /*0010*/  LDCU UR4, c[0x0][0x3a0] ;  /* 0x00007400ff0477ac */ /* 0x000e220008000800 */
[----:B------:R-:W1:Y:S06]  /*0020*/  LDCU.64 UR12, c[0x0][0x358] ;  /* 0x00006b00ff0c77ac */ /* 0x000e6c0008000a00 */
[----:B------:R-:W2:Y:S01]  /*0030*/  S2UR UR6, SR_CTAID.X ;  /* 0x00000000000679c3 */ /* 0x000ea20000002500 */
[----:B------:R-:W3:Y:S01]  /*0040*/  LDCU.64 UR8, c[0x0][0x3b0] ;  /* 0x00007600ff0877ac */ /* 0x000ee20008000a00 */
[----:B0-----:R-:W-:-:S06]  /*0050*/  UPRMT UR4, UR4, 0x7770, URZ ;  /* 0x0000777004047896 */ /* 0x001fcc00080000ff */
[----:B------:R-:W-:-:S05]  /*0060*/  ISETP.NE.AND P0, PT, RZ, UR4, PT ;  /* 0x00000004ff007c0c */ /* 0x000fca000bf05270 */
[----:B------:R-:W2:Y:S08]  /*0070*/  LDCU UR4, c[0x0][0x398] ;  /* 0x00007300ff0477ac */ /* 0x000eb00008000800 */
[----:B------:R-:W1:Y:S02]  /*0080*/  @P0 LDC.64 R2, c[0x0][0x3a8] ;  /* 0x0000ea00ff020b82 */ /* 0x000e640000000a00 */
[----:B-1----:R0:W5:Y:S01]  /*0090*/  @P0 LDG.E R39, desc[UR12][R2.64] ;  /* 0x0000000c02270981 */ /* 0x002162000c1e1900 */
[----:B--2---:R-:W-:-:S04]  /*00a0*/  UIADD3 UR6, UPT, UPT, UR6, UR4, URZ ;  /* 0x0000000406067290 */ /* 0x004fc8000fffe0ff */
[----:B------:R-:W-:-:S04]  /*00b0*/  UIMAD.WIDE UR10, UR6, 0x1ee0, URZ ;  /* 0x00001ee0060a78a5 */ /* 0x000fc8000f8e02ff */
[----:B---3--:R-:W-:-:S04]  /*00c0*/  UIADD3 UR7, UP0, UPT, -UR10, UR8, URZ ;  /* 0x000000080a077290 */ /* 0x008fc8000ff1e1ff */
[----:B------:R-:W-:Y:S02]  /*00d0*/  UIADD3.X UR4, UPT, UPT, ~UR11, UR9, URZ, UP0, !UPT ;  /* 0x000000090b047290 */ /* 0x000fe400087fe5ff */
[----:B------:R-:W-:-:S04]  /*00e0*/  UISETP.GE.U32.AND UP0, UPT, UR7, 0x1ee1, UPT ;  /* 0x00001ee10700788c */ /* 0x000fc8000bf06070 */
[----:B------:R-:W-:Y:S01]  /*00f0*/  UISETP.GE.U32.AND.EX UP0, UPT, UR4, URZ, UPT, UP0 ;  /* 0x000000ff0400728c */ /* 0x000fe2000bf06100 */
[----:B------:R-:W1:Y:S08]  /*0100*/  @!P0 LDC R39, c[0x0][0x3a8] ;  /* 0x0000ea00ff278b82 */ /* 0x000e700000000800 */
[----:B0-----:R-:W-:Y:S05]  /*0110*/  BRA.U !UP0, `(.L_x_0) ;  /* 0x0000001908f47547 */ /* 0x001fea000b800000 */
[----:B------:R-:W0:Y:S01]  /*0120*/  S2R R35, SR_TID.X ;  /* 0x0000000000237919 */ /* 0x000e220000002100 */
[----:B------:R-:W2:Y:S01]  /*0130*/  LDCU.64 UR4, c[0x0][0x380] ;  /* 0x00007000ff0477ac */ /* 0x000ea20008000a00 */
[C---:B0-----:R-:W-:Y:S02]  /*0140*/  LOP3.LUT R0, R35.reuse, 0x1f, RZ, 0xc0, !PT ;  /* 0x0000001f23007812 */ /* 0x041fe400078ec0ff */
[----:B------:R-:W-:-:S05]  /*0150*/  LOP3.LUT R3, R35, 0x3e0, RZ, 0xc0, !PT ;  /* 0x000003e023037812 */ /* 0x000fca00078ec0ff */
[----:B------:R-:W-:-:S05]  /*0160*/  IMAD R0, R3, 0x13, R0 ;  /* 0x0000001303007824 */ /* 0x000fca00078e0200 */
[----:B------:R-:W-:-:S05]  /*0170*/  IADD3 R0, P0, PT, R0, UR10, RZ ;  /* 0x0000000a00007c10 */ /* 0x000fca000ff1e0ff */
[----:B------:R-:W-:Y:S02]  /*0180*/  IMAD.X R3, RZ, RZ, UR11, P0 ;  /* 0x0000000bff037e24 */ /* 0x000fe400080e06ff */
[----:B------:R-:W-:-:S03]  /*0190*/  IMAD.SHL.U32 R31, R0, 0x4, RZ ;  /* 0x00000004001f7824 */ /* 0x000fc600078e00ff */
[----:B------:R-:W-:Y:S02]  /*01a0*/  SHF.L.U64.HI R30, R0, 0x2, R3 ;  /* 0x00000002001e7819 */ /* 0x000fe40000010203 */
[----:B--2---:R-:W-:-:S04]  /*01b0*/  IADD3 R2, P0, PT, R31, UR4, RZ ;  /* 0x000000041f027c10 */ /* 0x004fc8000ff1e0ff */
[----:B------:R-:W-:-:S05]  /*01c0*/  IADD3.X R3, PT, PT, R30, UR5, RZ, P0, !PT ;  /* 0x000000051e037c10 */ /* 0x000fca00087fe4ff */
[----:B------:R-:W2:Y:S04]  /*01d0*/  LDG.E R5, desc[UR12][R2.64] ;  /* 0x0000000c02057981 */ /* 0x000ea8000c1e1900 */
[----:B------:R-:W3:Y:S04]  /*01e0*/  LDG.E R7, desc[UR12][R2.64+0x80] ;  /* 0x0000800c02077981 */ /* 0x000ee8000c1e1900 */
[----:B------:R-:W4:Y:S04]  /*01f0*/  LDG.E R9, desc[UR12][R2.64+0x100] ;  /* 0x0001000c02097981 */ /* 0x000f28000c1e1900 */
        /* <DEDUP_REMOVED lines=15> */
[----:B------:R-:W4:Y:S01]  /*02f0*/  LDG.E R8, desc[UR12][R2.64+0x900] ;  /* 0x0009000c02087981 */ /* 0x000f22000c1e1900 */
[----:B------:R-:W0:Y:S01]  /*0300*/  S2UR UR5, SR_CgaCtaId ;  /* 0x00000000000579c3 */ /* 0x000e220000008800 */
[----:B------:R-:W-:Y:S01]  /*0310*/  SHF.R.U32.HI R36, RZ, 0x5, R35 ;  /* 0x00000005ff247819 */ /* 0x000fe20000011623 */
[----:B------:R-:W-:Y:S01]  /*0320*/  UMOV UR4, 0x400 ;  /* 0x0000040000047882 */ /* 0x000fe20000000000 */
[----:B------:R-:W1:Y:S01]  /*0330*/  S2R R37, SR_LANEID ;  /* 0x0000000000257919 */ /* 0x000e620000000000 */
[----:B------:R-:W-:Y:S01]  /*0340*/  UISETP.NE.AND UP0, UPT, UR6, URZ, UPT ;  /* 0x000000ff0600728c */ /* 0x000fe2000bf05270 */
[----:B------:R-:W-:Y:S01]  /*0350*/  BSSY.RECONVERGENT B0, `(.L_x_1) ;  /* 0x0000148000007945 */ /* 0x000fe20003800200 */
[----:B0-----:R-:W-:Y:S01]  /*0360*/  ULEA UR4, UR5, UR4, 0x18 ;  /* 0x0000000405047291 */ /* 0x001fe2000f8ec0ff */
[----:B-1----:R-:W-:-:S05]  /*0370*/  IMAD R34, R36, 0x260, R37 ;  /* 0x0000026024227824 */ /* 0x002fca00078e0225 */
[----:B------:R-:W-:-:S05]  /*0380*/  LEA R34, R34, UR4, 0x2 ;  /* 0x0000000422227c11 */ /* 0x000fca000f8e10ff */
[----:B------:R-:W-:Y:S01]  /*0390*/  IMAD R33, R37, 0x48, R34 ;  /* 0x0000004825217824 */ /* 0x000fe200078e0222 */
[----:B--2---:R0:W-:Y:S04]  /*03a0*/  STS [R34], R5 ;  /* 0x0000000522007388 */ /* 0x0041e80000000800 */
[----:B---3--:R0:W-:Y:S04]  /*03b0*/  STS [R34+0x80], R7 ;  /* 0x0000800722007388 */ /* 0x0081e80000000800 */
[----:B----4-:R0:W-:Y:S04]  /*03c0*/  STS [R34+0x100], R9 ;  /* 0x0001000922007388 */ /* 0x0101e80000000800 */
[----:B------:R0:W-:Y:S04]  /*03d0*/  STS [R34+0x180], R11 ;  /* 0x0001800b22007388 */ /* 0x0001e80000000800 */
        /* <DEDUP_REMOVED lines=14> */
[----:B------:R0:W-:Y:S01]  /*04c0*/  STS [R34+0x900], R8 ;  /* 0x0009000822007388 */ /* 0x0001e20000000800 */
[----:B------:R-:W-:-:S03]  /*04d0*/  NOP ;  /* 0x0000000000007918 */ /* 0x000fc60000000000 */
[----:B------:R0:W1:Y:S04]  /*04e0*/  LDS R32, [R33] ;  /* 0x0000000021207984 */ /* 0x0000680000000800 */
[----:B------:R0:W2:Y:S04]  /*04f0*/  LDS R29, [R33+0x4] ;  /* 0x00000400211d7984 */ /* 0x0000a80000000800 */
[----:B------:R0:W3:Y:S04]  /*0500*/  LDS R28, [R33+0x8] ;  /* 0x00000800211c7984 */ /* 0x0000e80000000800 */
[----:B------:R0:W4:Y:S04]  /*0510*/  LDS R27, [R33+0xc] ;  /* 0x00000c00211b7984 */ /* 0x0001280000000800 */
[----:B------:R0:W0:Y:S04]  /*0520*/  LDS R26, [R33+0x10] ;  /* 0x00001000211a7984 */ /* 0x0000280000000800 */
        /* <DEDUP_REMOVED lines=13> */
[----:B------:R0:W0:Y:S01]  /*0600*/  LDS R9, [R33+0x48] ;  /* 0x0000480021097984 */ /* 0x0000220000000800 */
[----:B------:R-:W-:Y:S06]  /*0610*/  BAR.SYNC.DEFER_BLOCKING 0x0 ;  /* 0x0000000000007b1d */ /* 0x000fec0000010000 */
[----:B-1234-:R-:W-:Y:S05]  /*0620*/  BRA.U UP0, `(.L_x_2) ;  /* 0x0000000500247547 */ /* 0x01efea000b800000 */
[----:B0-----:R-:W-:Y:S02]  /*0630*/  IADD3 R8, PT, PT, R28, R29, R32 ;  /* 0x0000001d1c087210 */ /* 0x001fe40007ffe020 */
[C---:B------:R-:W-:Y:S02]  /*0640*/  ISETP.NE.AND P1, PT, R37.reuse, 0x1f, PT ;  /* 0x0000001f2500780c */ /* 0x040fe40003f25270 */
[----:B------:R-:W-:Y:S02]  /*0650*/  IADD3 R8, PT, PT, R26, R27, R8 ;  /* 0x0000001b1a087210 */ /* 0x000fe40007ffe008 */
[----:B------:R-:W-:Y:S02]  /*0660*/  ISETP.NE.AND P2, PT, R37, RZ, PT ;  /* 0x000000ff2500720c */ /* 0x000fe40003f45270 */
[----:B------:R-:W-:-:S04]  /*0670*/  IADD3 R8, PT, PT, R24, R25, R8 ;  /* 0x0000001918087210 */ /* 0x000fc80007ffe008 */
[----:B------:R-:W-:-:S03]  /*0680*/  IADD3 R8, PT, PT, R22, R23, R8 ;  /* 0x0000001716087210 */ /* 0x000fc60007ffe008 */
[----:B------:R-:W-:Y:S02]  /*0690*/  @!P1 LEA R42, R36, UR4, 0x2 ;  /* 0x00000004242a9c11 */ /* 0x000fe4000f8e10ff */
[----:B------:R-:W-:-:S04]  /*06a0*/  IADD3 R8, PT, PT, R20, R21, R8 ;  /* 0x0000001514087210 */ /* 0x000fc80007ffe008 */
[----:B------:R-:W-:-:S04]  /*06b0*/  IADD3 R8, PT, PT, R6, R7, R8 ;  /* 0x0000000706087210 */ /* 0x000fc80007ffe008 */
[----:B------:R-:W-:-:S04]  /*06c0*/  IADD3 R8, PT, PT, R4, R5, R8 ;  /* 0x0000000504087210 */ /* 0x000fc80007ffe008 */
[----:B------:R-:W-:-:S04]  /*06d0*/  IADD3 R8, PT, PT, R2, R3, R8 ;  /* 0x0000000302087210 */ /* 0x000fc80007ffe008 */
[----:B------:R-:W-:-:S05]  /*06e0*/  IADD3 R38, PT, PT, R9, R0, R8 ;  /* 0x0000000009267210 */ /* 0x000fca0007ffe008 */
[----:B------:R-:W0:Y:S02]  /*06f0*/  SHFL.UP P0, R9, R38, 0x1, RZ ;  /* 0x0420000026097989 */ /* 0x000e2400000000ff */
[----:B0-----:R-:W-:-:S05]  /*0700*/  @P0 IMAD.IADD R9, R38, 0x1, R9 ;  /* 0x0000000126090824 */ /* 0x001fca00078e0209 */
[----:B------:R-:W0:Y:S02]  /*0710*/  SHFL.UP P0, R12, R9, 0x2, RZ ;  /* 0x04400000090c7989 */ /* 0x000e2400000000ff */
[----:B0-----:R-:W-:-:S05]  /*0720*/  @P0 IMAD.IADD R12, R9, 0x1, R12 ;  /* 0x00000001090c0824 */ /* 0x001fca00078e020c */
[----:B------:R-:W0:Y:S02]  /*0730*/  SHFL.UP P0, R17, R12, 0x4, RZ ;  /* 0x048000000c117989 */ /* 0x000e2400000000ff */
[----:B0-----:R-:W-:-:S05]  /*0740*/  @P0 IMAD.IADD R17, R12, 0x1, R17 ;  /* 0x000000010c110824 */ /* 0x001fca00078e0211 */
[----:B------:R-:W0:Y:S02]  /*0750*/  SHFL.UP P0, R40, R17, 0x8, RZ ;  /* 0x0500000011287989 */ /* 0x000e2400000000ff */
[----:B0-----:R-:W-:-:S05]  /*0760*/  @P0 IMAD.IADD R40, R17, 0x1, R40 ;  /* 0x0000000111280824 */ /* 0x001fca00078e0228 */
[----:B------:R-:W0:Y:S02]  /*0770*/  SHFL.UP P0, R41, R40, 0x10, RZ ;  /* 0x0600000028297989 */ /* 0x000e2400000000ff */
[----:B0-----:R-:W-:Y:S01]  /*0780*/  @P0 IMAD.IADD R41, R40, 0x1, R41 ;  /* 0x0000000128290824 */ /* 0x001fe200078e0229 */
[----:B------:R-:W-:-:S03]  /*0790*/  ISETP.NE.AND P0, PT, R36, 0x2, PT ;  /* 0x000000022400780c */ /* 0x000fc60003f05270 */
[----:B------:R-:W-:Y:S01]  /*07a0*/  IMAD.IADD R38, R41, 0x1, -R38 ;  /* 0x0000000129267824 */ /* 0x000fe200078e0a26 */
[----:B------:R-:W-:Y:S01]  /*07b0*/  @!P1 STS [R42+0x10], R41 ;  /* 0x000010292a009388 */ /* 0x000fe20000000800 */
[----:B------:R-:W-:Y:S01]  /*07c0*/  BAR.SYNC.DEFER_BLOCKING 0x0 ;  /* 0x0000000000007b1d */ /* 0x000fe20000010000 */
[----:B------:R-:W-:Y:S02]  /*07d0*/  ISETP.NE.AND P1, PT, R36, 0xc, PT ;  /* 0x0000000c2400780c */ /* 0x000fe40003f25270 */
[----:B------:R-:W-:-:S03]  /*07e0*/  SEL R38, R38, RZ, P2 ;  /* 0x000000ff26267207 */ /* 0x000fc60001000000 */
[----:B------:R-:W0:Y:S04]  /*07f0*/  LDS.128 R8, [UR4+0x10] ;  /* 0x00001004ff087984 */ /* 0x000e280008000c00 */
[----:B------:R-:W1:Y:S04]  /*0800*/  LDS.128 R12, [UR4+0x20] ;  /* 0x00002004ff0c7984 */ /* 0x000e680008000c00 */
[----:B------:R-:W2:Y:S01]  /*0810*/  LDS.128 R16, [UR4+0x30] ;  /* 0x00003004ff107984 */ /* 0x000ea20008000c00 */
[----:B0-----:R-:W-:-:S04]  /*0820*/  IMAD.IADD R9, R8, 0x1, R9 ;  /* 0x0000000108097824 */ /* 0x001fc800078e0209 */
[----:B------:R-:W-:Y:S01]  /*0830*/  IMAD.IADD R10, R10, 0x1, R9 ;  /* 0x000000010a0a7824 */ /* 0x000fe200078e0209 */
[----:B------:R-:W-:Y:S02]  /*0840*/  SEL R8, R9, R8, !P0 ;  /* 0x0000000809087207 */ /* 0x000fe40004000000 */
[----:B------:R-:W-:Y:S01]  /*0850*/  ISETP.NE.AND P0, PT, R36, 0x3, PT ;  /* 0x000000032400780c */ /* 0x000fe20003f05270 */
[----:B------:R-:W-:-:S03]  /*0860*/  IMAD.IADD R11, R11, 0x1, R10 ;  /* 0x000000010b0b7824 */ /* 0x000fc600078e020a */
[----:B------:R-:W-:Y:S01]  /*0870*/  SEL R8, R10, R8, !P0 ;  /* 0x000000080a087207 */ /* 0x000fe20004000000 */
[----:B-1----:R-:W-:Y:S01]  /*0880*/  IMAD.IADD R12, R11, 0x1, R12 ;  /* 0x000000010b0c7824 */ /* 0x002fe200078e020c */
[----:B------:R-:W-:-:S03]  /*0890*/  ISETP.NE.AND P0, PT, R36, 0x4, PT ;  /* 0x000000042400780c */ /* 0x000fc60003f05270 */
[----:B------:R-:W-:Y:S01]  /*08a0*/  IMAD.IADD R13, R13, 0x1, R12 ;  /* 0x000000010d0d7824 */ /* 0x000fe200078e020c */
[----:B------:R-:W-:Y:S02]  /*08b0*/  SEL R8, R11, R8, !P0 ;  /* 0x000000080b087207 */ /* 0x000fe40004000000 */
[----:B------:R-:W-:Y:S01]  /*08c0*/  ISETP.NE.AND P0, PT, R36, 0x5, PT ;  /* 0x000000052400780c */ /* 0x000fe20003f05270 */
[----:B------:R-:W-:-:S03]  /*08d0*/  IMAD.IADD R14, R14, 0x1, R13 ;  /* 0x000000010e0e7824 */ /* 0x000fc600078e020d */
[----:B------:R-:W-:Y:S01]  /*08e0*/  SEL R8, R12, R8, !P0 ;  /* 0x000000080c087207 */ /* 0x000fe20004000000 */
[----:B------:R-:W-:Y:S01]  /*08f0*/  IMAD.IADD R15, R15, 0x1, R14 ;  /* 0x000000010f0f7824 */ /* 0x000fe200078e020e */
[----:B------:R-:W-:-:S03]  /*0900*/  ISETP.NE.AND P0, PT, R36, 0x6, PT ;  /* 0x000000062400780c */ /* 0x000fc60003f05270 */
[----:B--2---:R-:W-:Y:S01]  /*0910*/  IMAD.IADD R16, R15, 0x1, R16 ;  /* 0x000000010f107824 */ /* 0x004fe200078e0210 */
[----:B------:R-:W-:Y:S02]  /*0920*/  SEL R9, R13, R8, !P0 ;  /* 0x000000080d097207 */ /* 0x000fe40004000000 */
[----:B------:R-:W-:Y:S01]  /*0930*/  ISETP.NE.AND P0, PT, R36, 0x7, PT ;  /* 0x000000072400780c */ /* 0x000fe20003f05270 */
[----:B------:R-:W0:Y:S01]  /*0940*/  LDS R8, [UR4+0x40] ;  /* 0x00004004ff087984 */ /* 0x000e220008000800 */
[----:B------:R-:W-:Y:S02]  /*0950*/  IMAD.IADD R17, R17, 0x1, R16 ;  /* 0x0000000111117824 */ /* 0x000fe400078e0210 */
[----:B------:R-:W-:Y:S02]  /*0960*/  SEL R9, R14, R9, !P0 ;  /* 0x000000090e097207 */ /* 0x000fe40004000000 */
[----:B------:R-:W-:Y:S01]  /*0970*/  ISETP.NE.AND P0, PT, R36, 0x8, PT ;  /* 0x000000082400780c */ /* 0x000fe20003f05270 */
[----:B------:R-:W-:-:S03]  /*0980*/  IMAD.IADD R18, R18, 0x1, R17 ;  /* 0x0000000112127824 */ /* 0x000fc600078e0211 */
[----:B------:R-:W-:Y:S02]  /*0990*/  SEL R9, R15, R9, !P0 ;  /* 0x000000090f097207 */ /* 0x000fe40004000000 */
[----:B------:R-:W-:-:S04]  /*09a0*/  ISETP.NE.AND P0, PT, R36, 0x9, PT ;  /* 0x000000092400780c */ /* 0x000fc80003f05270 */
[----:B------:R-:W-:Y:S02]  /*09b0*/  SEL R9, R16, R9, !P0 ;  /* 0x0000000910097207 */ /* 0x000fe40004000000 */
[----:B------:R-:W-:-:S04]  /*09c0*/  ISETP.NE.AND P0, PT, R36, 0xa, PT ;  /* 0x0000000a2400780c */ /* 0x000fc80003f05270 */
[----:B------:R-:W-:Y:S02]  /*09d0*/  SEL R9, R17, R9, !P0 ;  /* 0x0000000911097207 */ /* 0x000fe40004000000 */
[----:B------:R-:W-:-:S04]  /*09e0*/  ISETP.NE.AND P0, PT, R36, 0xb, PT ;  /* 0x0000000b2400780c */ /* 0x000fc80003f05270 */
[----:B------:R-:W-:Y:S01]  /*09f0*/  SEL R9, R18, R9, !P0 ;  /* 0x0000000912097207 */ /* 0x000fe20004000000 */
[----:B------:R-:W-:Y:S01]  /*0a00*/  IMAD.IADD R18, R19, 0x1, R18 ;  /* 0x0000000113127824 */ /* 0x000fe200078e0212 */
[----:B------:R-:W-:-:S04]  /*0a10*/  ISETP.GE.U32.AND P0, PT, R35, 0x20, PT ;  /* 0x000000202300780c */ /* 0x000fc80003f06070 */
[C---:B------:R-:W-:Y:S02]  /*0a20*/  SEL R9, R18.reuse, R9, !P1 ;  /* 0x0000000912097207 */ /* 0x040fe40004800000 */
[----:B------:R-:W-:Y:S02]  /*0a30*/  ISETP.NE.AND P1, PT, R35, RZ, PT ;  /* 0x000000ff2300720c */ /* 0x000fe40003f25270 */
[----:B------:R-:W-:Y:S02]  /*0a40*/  SEL R10, R9, RZ, P0 ;  /* 0x000000ff090a7207 */ /* 0x000fe40000000000 */
[--C-:B0----5:R-:W-:Y:S02]  /*0a50*/  IADD3 R9, PT, PT, R18, R8, R39.reuse ;  /* 0x0000000812097210 */ /* 0x121fe40007ffe027 */
[----:B------:R-:W-:-:S07]  /*0a60*/  IADD3 R38, PT, PT, R10, R38, R39 ;  /* 0x000000260a267210 */ /* 0x000fce0007ffe027 */
[----:B------:R-:W-:Y:S05]  /*0a70*/  @P1 BRA `(.L_x_3) ;  /* 0x0000000c00541947 */ /* 0x000fea0003800000 */
[----:B------:R-:W0:Y:S01]  /*0a80*/  LDC.64 R10, c[0x0][0x390] ;  /* 0x0000e400ff0a7b82 */ /* 0x000e220000000a00 */
[----:B------:R-:W-:-:S05]  /*0a90*/  IMAD.MOV.U32 R8, RZ, RZ, 0x65 ;  /* 0x00000065ff087424 */ /* 0x000fca00078e00ff */
[----:B0-----:R0:W-:Y:S01]  /*0aa0*/  ST.E.64.STRONG.GPU desc[UR12][R10.64+0x100], R8 ;  /* 0x000100080a007985 */ /* 0x0011e2000c10fb0c */
[----:B------:R-:W-:Y:S05]  /*0ab0*/  BRA `(.L_x_3) ;  /* 0x0000000c00447947 */ /* 0x000fea0003800000 */
.L_x_2:
        /* <DEDUP_REMOVED lines=20> */
[----:B-----5:R-:W0:Y:S02]  /*0c00*/  SHFL.UP P0, R39, R40, 0x10, RZ ;  /* 0x0600000028277989 */ /* 0x020e2400000000ff */
[----:B0-----:R-:W-:Y:S01]  /*0c10*/  @P0 IMAD.IADD R39, R40, 0x1, R39 ;  /* 0x0000000128270824 */ /* 0x001fe200078e0227 */
[----:B------:R-:W-:-:S04]  /*0c20*/  ISETP.NE.AND P0, PT, R36, 0x2, PT ;  /* 0x000000022400780c */ /* 0x000fc80003f05270 */
[----:B------:R-:W-:Y:S01]  /*0c30*/  @!P1 STS [R42+0x10], R39 ;  /* 0x000010272a009388 */ /* 0x000fe20000000800 */
[----:B------:R-:W-:Y:S01]  /*0c40*/  BAR.SYNC.DEFER_BLOCKING 0x0 ;  /* 0x0000000000007b1d */ /* 0x000fe20000010000 */
[----:B------:R-:W-:-:S05]  /*0c50*/  ISETP.NE.AND P1, PT, R36, 0xc, PT ;  /* 0x0000000c2400780c */ /* 0x000fca0003f25270 */
[----:B------:R-:W0:Y:S04]  /*0c60*/  LDS.128 R8, [UR4+0x10] ;  /* 0x00001004ff087984 */ /* 0x000e280008000c00 */
[----:B------:R-:W1:Y:S04]  /*0c70*/  LDS.128 R12, [UR4+0x20] ;  /* 0x00002004ff0c7984 */ /* 0x000e680008000c00 */
[----:B------:R-:W2:Y:S01]  /*0c80*/  LDS.128 R16, [UR4+0x30] ;  /* 0x00003004ff107984 */ /* 0x000ea20008000c00 */
[----:B0-----:R-:W-:-:S04]  /*0c90*/  IMAD.IADD R9, R8, 0x1, R9 ;  /* 0x0000000108097824 */ /* 0x001fc800078e0209 */
[----:B------:R-:W-:Y:S01]  /*0ca0*/  IMAD.IADD R10, R10, 0x1, R9 ;  /* 0x000000010a0a7824 */ /* 0x000fe200078e0209 */
[----:B------:R-:W-:Y:S02]  /*0cb0*/  SEL R8, R9, R8, !P0 ;  /* 0x0000000809087207 */ /* 0x000fe40004000000 */
[----:B------:R-:W-:Y:S01]  /*0cc0*/  ISETP.NE.AND P0, PT, R36, 0x3, PT ;  /* 0x000000032400780c */ /* 0x000fe20003f05270 */
[----:B------:R-:W-:Y:S01]  /*0cd0*/  IMAD.IADD R11, R11, 0x1, R10 ;  /* 0x000000010b0b7824 */ /* 0x000fe200078e020a */
[----:B------:R-:W0:Y:S02]  /*0ce0*/  LDS R9, [UR4+0x40] ;  /* 0x00004004ff097984 */ /* 0x000e240008000800 */
        /* <DEDUP_REMOVED lines=13> */
[----:B------:R-:W-:-:S03]  /*0dc0*/  IMAD.IADD R17, R17, 0x1, R16 ;  /* 0x0000000111117824 */ /* 0x000fc600078e0210 */
[----:B------:R-:W-:Y:S01]  /*0dd0*/  SEL R8, R14, R8, !P0 ;  /* 0x000000080e087207 */ /* 0x000fe20004000000 */
[----:B------:R-:W-:Y:S01]  /*0de0*/  IMAD.IADD R18, R18, 0x1, R17 ;  /* 0x0000000112127824 */ /* 0x000fe200078e0211 */
[----:B------:R-:W-:-:S03]  /*0df0*/  ISETP.NE.AND P0, PT, R36, 0x8, PT ;  /* 0x000000082400780c */ /* 0x000fc60003f05270 */
[----:B------:R-:W-:Y:S01]  /*0e00*/  IMAD.IADD R19, R19, 0x1, R18 ;  /* 0x0000000113137824 */ /* 0x000fe200078e0212 */
[----:B------:R-:W-:Y:S02]  /*0e10*/  SEL R8, R15, R8, !P0 ;  /* 0x000000080f087207 */ /* 0x000fe40004000000 */
[----:B------:R-:W-:-:S04]  /*0e20*/  ISETP.NE.AND P0, PT, R36, 0x9, PT ;  /* 0x000000092400780c */ /* 0x000fc80003f05270 */
[----:B------:R-:W-:Y:S02]  /*0e30*/  SEL R8, R16, R8, !P0 ;  /* 0x0000000810087207 */ /* 0x000fe40004000000 */
[----:B------:R-:W-:Y:S01]  /*0e40*/  ISETP.NE.AND P0, PT, R36, 0xa, PT ;  /* 0x0000000a2400780c */ /* 0x000fe20003f05270 */
[----:B0-----:R-:W-:-:S03]  /*0e50*/  IMAD.IADD R9, R19, 0x1, R9 ;  /* 0x0000000113097824 */ /* 0x001fc600078e0209 */
[----:B------:R-:W-:Y:S01]  /*0e60*/  SEL R8, R17, R8, !P0 ;  /* 0x0000000811087207 */ /* 0x000fe20004000000 */
[----:B------:R-:W-:Y:S01]  /*0e70*/  IMAD.IADD R17, R39, 0x1, -R38 ;  /* 0x0000000127117824 */ /* 0x000fe200078e0a26 */
[----:B------:R-:W-:-:S04]  /*0e80*/  ISETP.NE.AND P0, PT, R36, 0xb, PT ;  /* 0x0000000b2400780c */ /* 0x000fc80003f05270 */
[----:B------:R-:W-:Y:S02]  /*0e90*/  SEL R8, R18, R8, !P0 ;  /* 0x0000000812087207 */ /* 0x000fe40004000000 */
[----:B------:R-:W-:Y:S02]  /*0ea0*/  ISETP.GT.U32.AND P0, PT, R35, 0x1f, PT ;  /* 0x0000001f2300780c */ /* 0x000fe40003f04070 */
[----:B------:R-:W-:Y:S02]  /*0eb0*/  SEL R11, R17, RZ, P2 ;  /* 0x000000ff110b7207 */ /* 0x000fe40001000000 */
[----:B------:R-:W-:Y:S02]  /*0ec0*/  SEL R8, R19, R8, !P1 ;  /* 0x0000000813087207 */ /* 0x000fe40004800000 */
[----:B------:R-:W-:-:S03]  /*0ed0*/  ISETP.GE.U32.AND P1, PT, R35, 0x20, PT ;  /* 0x000000202300780c */ /* 0x000fc60003f26070 */
[----:B------:R-:W-:-:S05]  /*0ee0*/  IMAD.IADD R38, R8, 0x1, R11 ;  /* 0x0000000108267824 */ /* 0x000fca00078e020b */
[----:B------:R-:W-:Y:S01]  /*0ef0*/  SEL R17, R17, R38, !P1 ;  /* 0x0000002611117207 */ /* 0x000fe20004800000 */
[----:B------:R-:W-:Y:S06]  /*0f00*/  @P0 BRA `(.L_x_4) ;  /* 0x00000008000c0947 */ /* 0x000fec0003800000 */
[----:B------:R-:W0:Y:S01]  /*0f10*/  LDC.64 R14, c[0x0][0x390] ;  /* 0x0000e400ff0e7b82 */ /* 0x000e220000000a00 */
[----:B------:R-:W-:Y:S01]  /*0f20*/  ISETP.NE.AND P1, PT, R35, RZ, PT ;  /* 0x000000ff2300720c */ /* 0x000fe20003f25270 */
[----:B------:R-:W-:Y:S01]  /*0f30*/  IMAD.U32 R45, RZ, RZ, UR6 ;  /* 0x00000006ff2d7e24 */ /* 0x000fe2000f8e00ff */
[----:B------:R-:W-:-:S05]  /*0f40*/  LOP3.LUT R18, RZ, R35, RZ, 0x33, !PT ;  /* 0x00000023ff127212 */ /* 0x000fca00078e33ff */
[----:B------:R-:W-:-:S06]  /*0f50*/  VIADD R18, R18, UR6 ;  /* 0x0000000612127c36 */ /* 0x000fcc0008000000 */
[----:B------:R-:W-:Y:S01]  /*0f60*/  @!P1 IMAD.MOV.U32 R8, RZ, RZ, 0x64 ;  /* 0x00000064ff089424 */ /* 0x000fe200078e00ff */
[----:B------:R1:W-:Y:S01]  /*0f70*/  @!P1 STS [UR4+0xc], R9 ;  /* 0x00000c09ff009988 */ /* 0x0003e20008000804 */
[----:B0-----:R-:W-:-:S04]  /*0f80*/  IMAD.WIDE R44, R45, 0x8, R14 ;  /* 0x000000082d2c7825 */ /* 0x001fc800078e020e */
[----:B------:R-:W-:Y:S01]  /*0f90*/  IMAD.WIDE R14, R18, 0x8, R14 ;  /* 0x00000008120e7825 */ /* 0x000fe200078e020e */
[----:B------:R1:W-:Y:S01]  /*0fa0*/  @!P1 ST.E.64.STRONG.GPU desc[UR12][R44.64+0x100], R8 ;  /* 0x000100082c009985 */ /* 0x0003e2000c10fb0c */
[----:B------:R-:W-:Y:S05]  /*0fb0*/  NANOSLEEP 0x226 ;  /* 0x000002260000795d */ /* 0x000fea0003800000 */
[----:B------:R-:W2:Y:S01]  /*0fc0*/  LD.E.64.STRONG.GPU R12, desc[UR12][R14.64+0x100] ;  /* 0x0001000c0e0c7980 */ /* 0x000ea2000c10fb00 */
[----:B------:R-:W-:Y:S01]  /*0fd0*/  UMOV UR5, 0xffffffff ;  /* 0xffffffff00057882 */ /* 0x000fe20000000000 */
[----:B--2---:R-:W-:Y:S02]  /*0fe0*/  ISETP.NE.AND P0, PT, R12, 0x63, PT ;  /* 0x000000630c00780c */ /* 0x004fe40003f05270 */
[----:B-1----:R-:W-:Y:S11]  /*0ff0*/  BRA.DIV UR5, `(.L_x_5) ;  /* 0x0000002e05bc7947 */ /* 0x002ff6000b800000 */
[----:B------:R-:W-:-:S13]  /*1000*/  VOTE.ANY P0, !P0 ;  /* 0x0000000000ff7806 */ /* 0x000fda0004000100 */
.L_x_34:
[----:B------:R-:W-:Y:S05]  /*1010*/  @!P0 BRA `(.L_x_6) ;  /* 0x0000000000248947 */ /* 0x000fea0003800000 */
[----:B------:R-:W-:-:S07]  /*1020*/  IMAD.MOV.U32 R8, RZ, RZ, 0x1de ;  /* 0x000001deff087424 */ /* 0x000fce00078e00ff */
.L_x_8:
[----:B------:R-:W-:Y:S05]  /*1030*/  NANOSLEEP R8 ;  /* 0x000000080000735d */ /* 0x000fea0003800000 */
[----:B------:R-:W2:Y:S01]  /*1040*/  LD.E.64.STRONG.GPU R12, desc[UR12][R14.64+0x100] ;  /* 0x0001000c0e0c7980 */ /* 0x000ea2000c10fb00 */
[----:B------:R-:W-:Y:S01]  /*1050*/  UMOV UR5, 0xffffffff ;  /* 0xffffffff00057882 */ /* 0x000fe20000000000 */
[----:B------:R-:W-:Y:S02]  /*1060*/  SHF.R.U32.HI R8, RZ, 0x1, R8 ;  /* 0x00000001ff087819 */ /* 0x000fe40000011608 */
[----:B--2---:R-:W-:Y:S01]  /*1070*/  ISETP.NE.AND P0, PT, R12, 0x63, PT ;  /* 0x000000630c00780c */ /* 0x004fe20003f05270 */
[----:B------:R-:W-:-:S12]  /*1080*/  BRA.DIV UR5, `(.L_x_7) ;  /* 0x0000002e05b87947 */ /* 0x000fd8000b800000 */
[----:B------:R-:W-:-:S13]  /*1090*/  VOTE.ANY P0, !P0 ;  /* 0x0000000000ff7806 */ /* 0x000fda0004000100 */
.L_x_37:
[----:B------:R-:W-:Y:S05]  /*10a0*/  @P0 BRA `(.L_x_8) ;  /* 0xfffffffc00e00947 */ /* 0x000fea000383ffff */
.L_x_6:
[----:B------:R-:W-:Y:S01]  /*10b0*/  UMOV UR5, 0xffffffff ;  /* 0xffffffff00057882 */ /* 0x000fe20000000000 */
[----:B------:R-:W-:Y:S02]  /*10c0*/  ISETP.NE.AND P0, PT, R12, 0x65, PT ;  /* 0x000000650c00780c */ /* 0x000fe40003f05270 */
[----:B------:R-:W-:Y:S11]  /*10d0*/  BRA.DIV UR5, `(.L_x_9) ;  /* 0x0000002e05c47947 */ /* 0x000ff6000b800000 */
[----:B------:R-:W0:Y:S01]  /*10e0*/  S2R R8, SR_GEMASK ;  /* 0x0000000000087919 */ /* 0x000e220000003c00 */
[----:B------:R-:W-:Y:S01]  /*10f0*/  VOTE.ANY R10, PT, !P0 ;  /* 0x00000000000a7806 */ /* 0x000fe200040e0100 */
[C---:B------:R-:W-:Y:S02]  /*1100*/  VIADD R38, R37.reuse, 0x2 ;  /* 0x0000000225267836 */ /* 0x040fe40000000000 */
[----:B------:R-:W-:Y:S01]  /*1110*/  VIADD R39, R37, 0x10 ;  /* 0x0000001025277836 */ /* 0x000fe20000000000 */
[----:B0-----:R-:W-:-:S05]  /*1120*/  LOP3.LUT R10, R10, 0x80000000, R8, 0xec, !PT ;  /* 0x800000000a0a7812 */ /* 0x001fca00078eec08 */
[----:B------:R-:W-:-:S05]  /*1130*/  VIADD R11, R10, 0xffffffff ;  /* 0xffffffff0a0b7836 */ /* 0x000fca0000000000 */
[----:B------:R-:W-:-:S04]  /*1140*/  LOP3.LUT R11, R10, R11, RZ, 0xc, !PT ;  /* 0x0000000b0a0b7212 */ /* 0x000fc800078e0cff */
[----:B------:R-:W0:Y:S02]  /*1150*/  POPC R15, R11 ;  /* 0x0000000b000f7309 */ /* 0x000e240000000000 */
[----:B0-----:R-:W0:Y:S01]  /*1160*/  SHFL.DOWN PT, R16, R13, 0x1, R15 ;  /* 0x082000000d107989 */ /* 0x001e2200000e000f */
[-C--:B------:R-:W-:Y:S02]  /*1170*/  ISETP.GE.AND P0, PT, R37, R15.reuse, PT ;  /* 0x0000000f2500720c */ /* 0x080fe40003f06270 */
[-C--:B------:R-:W-:Y:S02]  /*1180*/  ISETP.GT.AND P2, PT, R39, R15.reuse, PT ;  /* 0x0000000f2700720c */ /* 0x080fe40003f44270 */
[----:B0-----:R-:W-:Y:S02]  /*1190*/  SEL R16, R16, RZ, !P0 ;  /* 0x000000ff10107207 */ /* 0x001fe40004000000 */
[----:B------:R-:W-:-:S03]  /*11a0*/  ISETP.GT.AND P0, PT, R38, R15, PT ;  /* 0x0000000f2600720c */ /* 0x000fc60003f04270 */
[----:B------:R-:W-:-:S05]  /*11b0*/  IMAD.IADD R36, R16, 0x1, R13 ;  /* 0x0000000110247824 */ /* 0x000fca00078e020d */
[----:B------:R-:W0:Y:S02]  /*11c0*/  SHFL.DOWN PT, R16, R36, 0x2, R15 ;  /* 0x0840000024107989 */ /* 0x000e2400000e000f */
[----:B0-----:R-:W-:-:S05]  /*11d0*/  SEL R19, R16, RZ, !P0 ;  /* 0x000000ff10137207 */ /* 0x001fca0004000000 */
[----:B------:R-:W-:Y:S02]  /*11e0*/  IMAD.IADD R40, R36, 0x1, R19 ;  /* 0x0000000124287824 */ /* 0x000fe400078e0213 */
[C---:B------:R-:W-:Y:S02]  /*11f0*/  VIADD R19, R37.reuse, 0x4 ;  /* 0x0000000425137836 */ /* 0x040fe40000000000 */
[----:B------:R-:W-:Y:S01]  /*1200*/  VIADD R36, R37, 0x8 ;  /* 0x0000000825247836 */ /* 0x000fe20000000000 */
[----:B------:R-:W0:Y:S02]  /*1210*/  SHFL.DOWN PT, R16, R40, 0x4, R15 ;  /* 0x0880000028107989 */ /* 0x000e2400000e000f */
[----:B------:R-:W-:-:S04]  /*1220*/  ISETP.GT.AND P0, PT, R19, R15, PT ;  /* 0x0000000f1300720c */ /* 0x000fc80003f04270 */
[----:B0-----:R-:W-:Y:S02]  /*1230*/  SEL R11, R16, RZ, !P0 ;  /* 0x000000ff100b7207 */ /* 0x001fe40004000000 */
[----:B------:R-:W-:-:S03]  /*1240*/  ISETP.GT.AND P0, PT, R36, R15, PT ;  /* 0x0000000f2400720c */ /* 0x000fc60003f04270 */
[----:B------:R-:W-:Y:S02]  /*1250*/  IMAD.IADD R42, R40, 0x1, R11 ;  /* 0x00000001282a7824 */ /* 0x000fe400078e020b */
[----:B------:R-:W0:Y:S03]  /*1260*/  LDC.64 R10, c[0x0][0x390] ;  /* 0x0000e400ff0a7b82 */ /* 0x000e260000000a00 */
[----:B------:R-:W1:Y:S02]  /*1270*/  SHFL.DOWN PT, R16, R42, 0x8, R15 ;  /* 0x090000002a107989 */ /* 0x000e6400000e000f */
[----:B-1----:R-:W-:Y:S02]  /*1280*/  SEL R41, R16, RZ, !P0 ;  /* 0x000000ff10297207 */ /* 0x002fe40004000000 */
[----:B------:R-:W-:-:S03]  /*1290*/  ISETP.NE.AND P0, PT, R12, 0x65, PT ;  /* 0x000000650c00780c */ /* 0x000fc60003f05270 */
[----:B------:R-:W-:Y:S01]  /*12a0*/  IMAD.IADD R41, R42, 0x1, R41 ;  /* 0x000000012a297824 */ /* 0x000fe200078e0229 */
[----:B0-----:R-:W-:-:S04]  /*12b0*/  IADD3 R42, P3, PT, R10, 0x100, RZ ;  /* 0x000001000a2a7810 */ /* 0x001fc80007f7e0ff */
[----:B------:R-:W0:Y:S01]  /*12c0*/  SHFL.DOWN PT, R16, R41, 0x10, R15 ;  /* 0x0a00000029107989 */ /* 0x000e2200000e000f */
[----:B------:R-:W-:-:S04]  /*12d0*/  IMAD.X R43, RZ, RZ, R11, P3 ;  /* 0x000000ffff2b7224 */ /* 0x000fc800018e060b */
[----:B------:R-:W-:Y:S02]  /*12e0*/  VOTE.ALL P0, P0 ;  /* 0x0000000000ff7806 */ /* 0x000fe40000000000 */
[----:B0-----:R-:W-:-:S05]  /*12f0*/  SEL R16, R16, RZ, !P2 ;  /* 0x000000ff10107207 */ /* 0x001fca0005000000 */
[----:B------:R-:W-:-:S07]  /*1300*/  IMAD.IADD R40, R41, 0x1, R16 ;  /* 0x0000000129287824 */ /* 0x000fce00078e0210 */
.L_x_46:
[----:B------:R-:W-:Y:S05]  /*1310*/  @!P0 BRA `(.L_x_10) ;  /* 0x0000000000cc8947 */ /* 0x000fea0003800000 */
[----:B------:R-:W-:-:S07]  /*1320*/  IMAD.MOV.U32 R11, RZ, RZ, 0x1de ;  /* 0x000001deff0b7424 */ /* 0x000fce00078e00ff */
.L_x_16:
[----:B------:R-:W-:-:S05]  /*1330*/  IMAD.WIDE R14, R18, 0x8, R42 ;  /* 0x00000008120e7825 */ /* 0x000fca00078e022a */
[----:B------:R-:W2:Y:S01]  /*1340*/  LD.E.64.STRONG.GPU R12, desc[UR12][R14.64+-0x100] ;  /* 0xffff000c0e0c7980 */ /* 0x000ea2000c10fb00 */
[----:B------:R-:W-:Y:S05]  /*1350*/  YIELD ;  /* 0x0000000000007946 */ /* 0x000fea0003800000 */
[----:B------:R-:W-:Y:S01]  /*1360*/  UMOV UR5, 0xffffffff ;  /* 0xffffffff00057882 */ /* 0x000fe20000000000 */
[----:B------:R-:W-:Y:S02]  /*1370*/  SHF.R.U32.HI R11, RZ, 0x1, R11 ;  /* 0x00000001ff0b7819 */ /* 0x000fe4000001160b */
[----:B--2---:R-:W-:Y:S01]  /*1380*/  ISETP.NE.AND P0, PT, R12, 0x63, PT ;  /* 0x000000630c00780c */ /* 0x004fe20003f05270 */
[----:B------:R-:W-:-:S12]  /*1390*/  BRA.DIV UR5, `(.L_x_11) ;  /* 0x0000003205147947 */ /* 0x000fd8000b800000 */
[----:B------:R-:W-:-:S13]  /*13a0*/  VOTE.ANY P0, !P0 ;  /* 0x0000000000ff7806 */ /* 0x000fda0004000100 */
.L_x_49:
[----:B------:R-:W-:Y:S05]  /*13b0*/  @!P0 BRA `(.L_x_12) ;  /* 0x0000000000248947 */ /* 0x000fea0003800000 */
[----:B------:R-:W-:-:S07]  /*13c0*/  IMAD.MOV.U32 R16, RZ, RZ, R11 ;  /* 0x000000ffff107224 */ /* 0x000fce00078e000b */
.L_x_14:
[----:B------:R-:W-:Y:S05]  /*13d0*/  NANOSLEEP R16 ;  /* 0x000000100000735d */ /* 0x000fea0003800000 */
[----:B------:R-:W2:Y:S01]  /*13e0*/  LD.E.64.STRONG.GPU R12, desc[UR12][R14.64+-0x100] ;  /* 0xffff000c0e0c7980 */ /* 0x000ea2000c10fb00 */
[----:B------:R-:W-:Y:S01]  /*13f0*/  UMOV UR5, 0xffffffff ;  /* 0xffffffff00057882 */ /* 0x000fe20000000000 */
[----:B------:R-:W-:Y:S02]  /*1400*/  SHF.R.U32.HI R16, RZ, 0x1, R16 ;  /* 0x00000001ff107819 */ /* 0x000fe40000011610 */
[----:B--2---:R-:W-:Y:S01]  /*1410*/  ISETP.NE.AND P0, PT, R12, 0x63, PT ;  /* 0x000000630c00780c */ /* 0x004fe20003f05270 */
[----:B------:R-:W-:-:S12]  /*1420*/  BRA.DIV UR5, `(.L_x_13) ;  /* 0x0000003205107947 */ /* 0x000fd8000b800000 */
[----:B------:R-:W-:-:S13]  /*1430*/  VOTE.ANY P0, !P0 ;  /* 0x0000000000ff7806 */ /* 0x000fda0004000100 */
.L_x_52:
[----:B------:R-:W-:Y:S05]  /*1440*/  @P0 BRA `(.L_x_14) ;  /* 0xfffffffc00e00947 */ /* 0x000fea000383ffff */
.L_x_12:
[----:B------:R-:W-:Y:S01]  /*1450*/  UMOV UR5, 0xffffffff ;  /* 0xffffffff00057882 */ /* 0x000fe20000000000 */
[----:B------:R-:W-:Y:S02]  /*1460*/  ISETP.NE.AND P0, PT, R12, 0x65, PT ;  /* 0x000000650c00780c */ /* 0x000fe40003f05270 */
[----:B------:R-:W-:Y:S11]  /*1470*/  BRA.DIV UR5, `(.L_x_15) ;  /* 0x00000032051c7947 */ /* 0x000ff6000b800000 */
[----:B------:R-:W-:Y:S01]  /*1480*/  VOTE.ANY R10, PT, !P0 ;  /* 0x00000000000a7806 */ /* 0x000fe200040e0100 */
[----:B------:R-:W-:-:S03]  /*1490*/  VIADD R18, R18, 0xffffffe0 ;  /* 0xffffffe012127836 */ /* 0x000fc60000000000 */
[----:B------:R-:W-:-:S05]  /*14a0*/  LOP3.LUT R10, R10, 0x80000000, R8, 0xec, !PT ;  /* 0x800000000a0a7812 */ /* 0x000fca00078eec08 */
[----:B------:R-:W-:-:S05]  /*14b0*/  VIADD R15, R10, 0xffffffff ;  /* 0xffffffff0a0f7836 */ /* 0x000fca0000000000 */
[----:B------:R-:W-:-:S06]  /*14c0*/  LOP3.LUT R15, R10, R15, RZ, 0xc, !PT ;  /* 0x0000000f0a0f7212 */ /* 0x000fcc00078e0cff */
        /* <DEDUP_REMOVED lines=17> */
[----:B------:R-:W-:-:S03]  /*15e0*/  ISETP.NE.AND P0, PT, R12, 0x65, PT ;  /* 0x000000650c00780c */ /* 0x000fc60003f05270 */
[----:B------:R-:W-:-:S05]  /*15f0*/  IMAD.IADD R41, R13, 0x1, R16 ;  /* 0x000000010d297824 */ /* 0x000fca00078e0210 */
[----:B------:R-:W0:Y:S05]  /*1600*/  SHFL.DOWN PT, R16, R41, 0x10, R15 ;  /* 0x0a00000029107989 */ /* 0x000e2a00000e000f */
[----:B------:R-:W-:Y:S02]  /*1610*/  VOTE.ALL P0, P0 ;  /* 0x0000000000ff7806 */ /* 0x000fe40000000000 */
[----:B0-----:R-:W-:-:S04]  /*1620*/  SEL R16, R16, RZ, !P2 ;  /* 0x000000ff10107207 */ /* 0x001fc80005000000 */
[----:B------:R-:W-:-:S07]  /*1630*/  IADD3 R40, PT, PT, R41, R16, R40 ;  /* 0x0000001029287210 */ /* 0x000fce0007ffe028 */
.L_x_61:
[----:B------:R-:W-:Y:S05]  /*1640*/  @P0 BRA `(.L_x_16) ;  /* 0xfffffffc00380947 */ /* 0x000fea000383ffff */
.L_x_10:
[----:B------:R-:W-:Y:S01]  /*1650*/  ISETP.NE.AND P0, PT, R37, RZ, PT ;  /* 0x000000ff2500720c */ /* 0x000fe20003f05270 */
[----:B------:R-:W0:Y:S01]  /*1660*/  @!P1 S2R R11, SR_CgaCtaId ;  /* 0x00000000000b9919 */ /* 0x000e220000008800 */
[----:B------:R-:W-:Y:S01]  /*1670*/  @!P1 MOV R10, 0x400 ;  /* 0x00000400000a9802 */ /* 0x000fe20000000f00 */
[----:B------:R-:W-:Y:S02]  /*1680*/  @!P1 IMAD.IADD R9, R9, 0x1, R40 ;  /* 0x0000000109099824 */ /* 0x000fe400078e0228 */
[----:B------:R-:W-:Y:S02]  /*1690*/  @!P1 IMAD.MOV.U32 R8, RZ, RZ, 0x65 ;  /* 0x00000065ff089424 */ /* 0x000fe400078e00ff */
[----:B------:R-:W-:-:S03]  /*16a0*/  IMAD.MOV.U32 R38, RZ, RZ, R17 ;  /* 0x000000ffff267224 */ /* 0x000fc600078e0011 */
[----:B------:R1:W-:Y:S03]  /*16b0*/  @!P1 ST.E.64.STRONG.GPU desc[UR12][R44.64+0x100], R8 ;  /* 0x000100082c009985 */ /* 0x0003e6000c10fb0c */
[----:B------:R-:W-:Y:S01]  /*16c0*/  @!P0 MOV R12, 0x400 ;  /* 0x00000400000c8802 */ /* 0x000fe20000000f00 */
[----:B------:R-:W2:Y:S01]  /*16d0*/  @!P0 S2R R13, SR_CgaCtaId ;  /* 0x00000000000d8919 */ /* 0x000ea20000008800 */
[----:B------:R-:W-:Y:S01]  /*16e0*/  @!P0 IMAD.MOV.U32 R38, RZ, RZ, R40 ;  /* 0x000000ffff268224 */ /* 0x000fe200078e0028 */
[----:B0-----:R-:W-:-:S05]  /*16f0*/  @!P1 LEA R10, R11, R10, 0x18 ;  /* 0x0000000a0b0a9211 */ /* 0x001fca00078ec0ff */
[----:B------:R1:W-:Y:S04]  /*1700*/  @!P1 STS [R10+0x8], R9 ;  /* 0x000008090a009388 */ /* 0x0003e80000000800 */
[----:B------:R1:W-:Y:S01]  /*1710*/  @!P1 STS [R10+0x4], R40 ;  /* 0x000004280a009388 */ /* 0x0003e20000000800 */
[----:B--2---:R-:W-:-:S05]  /*1720*/  @!P0 LEA R13, R13, R12, 0x18 ;  /* 0x0000000c0d0d8211 */ /* 0x004fca00078ec0ff */
[----:B------:R1:W-:Y:S02]  /*1730*/  @!P0 STS [R13+0x54], R40 ;  /* 0x000054280d008388 */ /* 0x0003e40000000800 */
.L_x_4:
[----:B------:R-:W-:Y:S05]  /*1740*/  WARPSYNC.ALL ;  /* 0x0000000000007948 */ /* 0x000fea0003800000 */
[----:B------:R-:W0:Y:S08]  /*1750*/  S2UR UR7, SR_CgaCtaId ;  /* 0x00000000000779c3 */ /* 0x000e300000008800 */
[----:B------:R-:W-:Y:S01]  /*1760*/  BAR.SYNC.DEFER_BLOCKING 0x0 ;  /* 0x0000000000007b1d */ /* 0x000fe20000010000 */
[----:B------:R-:W-:-:S05]  /*1770*/  ISETP.NE.AND P0, PT, R35, RZ, PT ;  /* 0x000000ff2300720c */ /* 0x000fca0003f05270 */
[----:B------:R-:W-:Y:S02]  /*1780*/  UMOV UR5, 0x400 ;  /* 0x0000040000057882 */ /* 0x000fe40000000000 */
[----:B0-----:R-:W-:-:S09]  /*1790*/  ULEA UR5, UR7, UR5, 0x18 ;  /* 0x0000000507057291 */ /* 0x001fd2000f8ec0ff */
[----:B-1----:R-:W0:Y:S02]  /*17a0*/  LDS R8, [UR5+0x54] ;  /* 0x00005405ff087984 */ /* 0x002e240008000800 */
[----:B0-----:R-:W-:-:S05]  /*17b0*/  SEL R9, R8, RZ, P0 ;  /* 0x000000ff08097207 */ /* 0x001fca0000000000 */
[----:B------:R-:W-:-:S07]  /*17c0*/  IMAD.IADD R38, R9, 0x1, R38 ;  /* 0x0000000109267824 */ /* 0x000fce00078e0226 */
.L_x_3:
[----:B------:R-:W-:Y:S05]  /*17d0*/  BSYNC.RECONVERGENT B0 ;  /* 0x0000000000007941 */ /* 0x000fea0003800200 */
.L_x_1:
[----:B------:R-:W-:Y:S01]  /*17e0*/  IMAD.IADD R32, R32, 0x1, R38 ;  /* 0x0000000120207824 */ /* 0x000fe200078e0226 */
[----:B------:R-:W-:Y:S03]  /*17f0*/  BAR.SYNC.DEFER_BLOCKING 0x0 ;  /* 0x0000000000007b1d */ /* 0x000fe60000010000 */
[----:B------:R-:W-:-:S03]  /*1800*/  IMAD.IADD R29, R29, 0x1, R32 ;  /* 0x000000011d1d7824 */ /* 0x000fc600078e0220 */
[----:B------:R-:W1:Y:S01]  /*1810*/  LDCU.64 UR8, c[0x0][0x388] ;  /* 0x00007100ff0877ac */ /* 0x000e620008000a00 */
[----:B------:R-:W-:-:S04]  /*1820*/  IMAD.IADD R28, R28, 0x1, R29 ;  /* 0x000000011c1c7824 */ /* 0x000fc800078e021d */
[----:B------:R-:W-:-:S04]  /*1830*/  IMAD.IADD R27, R27, 0x1, R28 ;  /* 0x000000011b1b7824 */ /* 0x000fc800078e021c */
[----:B------:R-:W-:-:S04]  /*1840*/  IMAD.IADD R26, R26, 0x1, R27 ;  /* 0x000000011a1a7824 */ /* 0x000fc800078e021b */
[----:B------:R-:W-:-:S04]  /*1850*/  IMAD.IADD R25, R25, 0x1, R26 ;  /* 0x0000000119197824 */ /* 0x000fc800078e021a */
[----:B------:R-:W-:Y:S01]  /*1860*/  IMAD.IADD R24, R24, 0x1, R25 ;  /* 0x0000000118187824 */ /* 0x000fe200078e0219 */
[----:B------:R-:W-:Y:S03]  /*1870*/  STS [R33], R38 ;  /* 0x0000002621007388 */ /* 0x000fe60000000800 */
[----:B------:R-:W-:Y:S01]  /*1880*/  IMAD.IADD R23, R23, 0x1, R24 ;  /* 0x0000000117177824 */ /* 0x000fe200078e0218 */
[----:B------:R-:W-:Y:S03]  /*1890*/  STS [R33+0x4], R32 ;  /* 0x0000042021007388 */ /* 0x000fe60000000800 */
        /* <DEDUP_REMOVED lines=19> */
[----:B------:R-:W-:Y:S04]  /*19d0*/  STS [R33+0x2c], R20 ;  /* 0x00002c1421007388 */ /* 0x000fe80000000800 */
[----:B------:R-:W-:Y:S04]  /*19e0*/  STS [R33+0x30], R7 ;  /* 0x0000300721007388 */ /* 0x000fe80000000800 */
[----:B------:R-:W-:Y:S04]  /*19f0*/  STS [R33+0x34], R6 ;  /* 0x0000340621007388 */ /* 0x000fe80000000800 */
[----:B------:R-:W-:Y:S04]  /*1a00*/  STS [R33+0x38], R5 ;  /* 0x0000380521007388 */ /* 0x000fe80000000800 */
[----:B------:R-:W-:Y:S04]  /*1a10*/  STS [R33+0x3c], R4 ;  /* 0x00003c0421007388 */ /* 0x000fe80000000800 */
[----:B------:R-:W-:Y:S04]  /*1a20*/  STS [R33+0x40], R3 ;  /* 0x0000400321007388 */ /* 0x000fe80000000800 */
[----:B------:R1:W-:Y:S04]  /*1a30*/  STS [R33+0x44], R2 ;  /* 0x0000440221007388 */ /* 0x0003e80000000800 */
[----:B------:R-:W-:Y:S01]  /*1a40*/  STS [R33+0x48], R0 ;  /* 0x0000480021007388 */ /* 0x000fe20000000800 */
[----:B------:R-:W-:-:S03]  /*1a50*/  NOP ;  /* 0x0000000000007918 */ /* 0x000fc60000000000 */
[----:B0-----:R-:W0:Y:S01]  /*1a60*/  LDS R9, [R34] ;  /* 0x0000000022097984 */ /* 0x001e220000000800 */
[----:B-1----:R-:W-:-:S03]  /*1a70*/  IADD3 R2, P0, PT, R31, UR8, RZ ;  /* 0x000000081f027c10 */ /* 0x002fc6000ff1e0ff */
[----:B------:R-:W1:Y:S01]  /*1a80*/  LDS R7, [R34+0x80] ;  /* 0x0000800022077984 */ /* 0x000e620000000800 */
[----:B------:R-:W-:-:S03]  /*1a90*/  IADD3.X R3, PT, PT, R30, UR9, RZ, P0, !PT ;  /* 0x000000091e037c10 */ /* 0x000fc600087fe4ff */
[----:B------:R-:W2:Y:S04]  /*1aa0*/  LDS R11, [R34+0x100] ;  /* 0x00010000220b7984 */ /* 0x000ea80000000800 */
[----:B------:R-:W3:Y:S04]  /*1ab0*/  LDS R13, [R34+0x180] ;  /* 0x00018000220d7984 */ /* 0x000ee80000000800 */
[----:B------:R-:W4:Y:S04]  /*1ac0*/  LDS R5, [R34+0x200] ;  /* 0x0002000022057984 */ /* 0x000f280000000800 */
[----:B------:R-:W5:Y:S04]  /*1ad0*/  LDS R15, [R34+0x280] ;  /* 0x00028000220f7984 */ /* 0x000f680000000800 */
        /* <DEDUP_REMOVED lines=13> */
[----:B0-----:R-:W-:Y:S04]  /*1bb0*/  STG.E desc[UR12][R2.64], R9 ;  /* 0x0000000902007986 */ /* 0x001fe8000c10190c */
[----:B-1----:R-:W-:Y:S04]  /*1bc0*/  STG.E desc[UR12][R2.64+0x80], R7 ;  /* 0x0000800702007986 */ /* 0x002fe8000c10190c */
[----:B--2---:R-:W-:Y:S04]  /*1bd0*/  STG.E desc[UR12][R2.64+0x100], R11 ;  /* 0x0001000b02007986 */ /* 0x004fe8000c10190c */
[----:B---3--:R-:W-:Y:S04]  /*1be0*/  STG.E desc[UR12][R2.64+0x180], R13 ;  /* 0x0001800d02007986 */ /* 0x008fe8000c10190c */
[----:B----4-:R-:W-:Y:S04]  /*1bf0*/  STG.E desc[UR12][R2.64+0x200], R5 ;  /* 0x0002000502007986 */ /* 0x010fe8000c10190c */
[----:B-----5:R-:W-:Y:S04]  /*1c00*/  STG.E desc[UR12][R2.64+0x280], R15 ;  /* 0x0002800f02007986 */ /* 0x020fe8000c10190c */
[----:B------:R-:W-:Y:S04]  /*1c10*/  STG.E desc[UR12][R2.64+0x300], R17 ;  /* 0x0003001102007986 */ /* 0x000fe8000c10190c */
        /* <DEDUP_REMOVED lines=11> */
[----:B------:R-:W-:Y:S01]  /*1cd0*/  STG.E desc[UR12][R2.64+0x900], R43 ;  /* 0x0009002b02007986 */ /* 0x000fe2000c10190c */
[----:B------:R-:W-:Y:S05]  /*1ce0*/  EXIT ;  /* 0x000000000000794d */ /* 0x000fea0003800000 */
.L_x_0:
[----:B------:R-:W-:-:S04]  /*1cf0*/  ISETP.NE.U32.AND P0, PT, RZ, UR7, PT ;  /* 0x00000007ff007c0c */ /* 0x000fc8000bf05070 */
[----:B------:R-:W-:-:S13]  /*1d00*/  ISETP.NE.AND.EX P0, PT, RZ, UR4, PT, P0 ;  /* 0x00000004ff007c0c */ /* 0x000fda000bf05300 */
[----:B------:R-:W-:Y:S05]  /*1d10*/  @!P0 EXIT ;  /* 0x000000000000894d */ /* 0x000fea0003800000 */
[----:B------:R-:W0:Y:S02]  /*1d20*/  LDCU.64 UR4, c[0x0][0x380] ;  /* 0x00007000ff0477ac */ /* 0x000e240008000a00 */
[----:B0-----:R-:W-:-:S06]  /*1d30*/  UIMAD.WIDE UR4, UR6, 0x7b80, UR4 ;  /* 0x00007b80060478a5 */ /* 0x001fcc000f8e0204 */
[----:B------:R-:W-:Y:S02]  /*1d40*/  IMAD.U32 R2, RZ, RZ, UR4 ;  /* 0x00000004ff027e24 */ /* 0x000fe4000f8e00ff */
[----:B------:R-:W-:-:S05]  /*1d50*/  IMAD.U32 R3, RZ, RZ, UR5 ;  /* 0x00000005ff037e24 */ /* 0x000fca000f8e00ff */
[----:B------:R0:W2:Y:S01]  /*1d60*/  LDG.E R0, desc[UR12][R2.64] ;  /* 0x0000000c02007981 */ /* 0x0000a2000c1e1900 */
[----:B------:R-:W3:Y:S02]  /*1d70*/  S2R R31, SR_TID.X ;  /* 0x00000000001f7919 */ /* 0x000ee40000002100 */
[C---:B---3--:R-:W-:Y:S02]  /*1d80*/  LOP3.LUT R30, R31.reuse, 0x1f, RZ, 0xc0, !PT ;  /* 0x0000001f1f1e7812 */ /* 0x048fe400078ec0ff */
[----:B------:R-:W-:-:S05]  /*1d90*/  LOP3.LUT R5, R31, 0x3e0, RZ, 0xc0, !PT ;  /* 0x000003e01f057812 */ /* 0x000fca00078ec0ff */
[----:B------:R-:W-:-:S04]  /*1da0*/  IMAD R30, R5, 0x13, R30 ;  /* 0x00000013051e7824 */ /* 0x000fc800078e021e */
[C---:B------:R-:W-:Y:S01]  /*1db0*/  VIADD R4, R30.reuse, 0x20 ;  /* 0x000000201e047836 */ /* 0x040fe20000000000 */
[C---:B------:R-:W-:Y:S01]  /*1dc0*/  ISETP.GE.U32.AND P1, PT, R30.reuse, UR7, PT ;  /* 0x000000071e007c0c */ /* 0x040fe2000bf26070 */
[C---:B------:R-:W-:Y:S01]  /*1dd0*/  VIADD R5, R30.reuse, 0x40 ;  /* 0x000000401e057836 */ /* 0x040fe20000000000 */
[C---:B0-----:R-:W-:Y:S01]  /*1de0*/  LEA R2, P0, R30.reuse, UR4, 0x2 ;  /* 0x000000041e027c11 */ /* 0x041fe2000f8010ff */
[----:B------:R-:W-:Y:S01]  /*1df0*/  VIADD R3, R30, 0x80 ;  /* 0x000000801e037836 */ /* 0x000fe20000000000 */
[----:B------:R-:W-:Y:S01]  /*1e00*/  ISETP.GE.U32.AND P2, PT, R4, UR7, PT ;  /* 0x0000000704007c0c */ /* 0x000fe2000bf46070 */
[C---:B------:R-:W-:Y:S01]  /*1e10*/  VIADD R4, R30.reuse, 0xa0 ;  /* 0x000000a01e047836 */ /* 0x040fe20000000000 */
[----:B------:R-:W-:Y:S01]  /*1e20*/  ISETP.GE.U32.AND P3, PT, R5, UR7, PT ;  /* 0x0000000705007c0c */ /* 0x000fe2000bf66070 */
[----:B------:R-:W-:Y:S01]  /*1e30*/  VIADD R5, R30, 0xc0 ;  /* 0x000000c01e057836 */ /* 0x000fe20000000000 */
[----:B------:R-:W-:Y:S01]  /*1e40*/  ISETP.GE.U32.AND P5, PT, R3, UR7, PT ;  /* 0x0000000703007c0c */ /* 0x000fe2000bfa6070 */
[----:B------:R-:W-:Y:S01]  /*1e50*/  IMAD.X R3, RZ, RZ, UR5, P0 ;  /* 0x00000005ff037e24 */ /* 0x000fe200080e06ff */
[----:B------:R-:W-:Y:S01]  /*1e60*/  ISETP.GE.U32.AND P6, PT, R4, UR7, PT ;  /* 0x0000000704007c0c */ /* 0x000fe2000bfc6070 */
[C---:B------:R-:W-:Y:S01]  /*1e70*/  VIADD R6, R30.reuse, 0x60 ;  /* 0x000000601e067836 */ /* 0x040fe20000000000 */
[----:B------:R-:W-:Y:S01]  /*1e80*/  ISETP.GE.U32.AND P0, PT, R5, UR7, PT ;  /* 0x0000000705007c0c */ /* 0x000fe2000bf06070 */
[----:B------:R-:W-:-:S02]  /*1e90*/  VIADD R5, R30, 0xe0 ;  /* 0x000000e01e057836 */ /* 0x000fc40000000000 */
[----:B------:R-:W-:Y:S01]  /*1ea0*/  VIADD R37, R30, 0x100 ;  /* 0x000001001e257836 */ /* 0x000fe20000000000 */
[----:B------:R-:W-:Y:S01]  /*1eb0*/  ISETP.GE.U32.AND P4, PT, R6, UR7, PT ;  /* 0x0000000706007c0c */ /* 0x000fe2000bf86070 */
[C---:B------:R-:W-:Y:S02]  /*1ec0*/  VIADD R7, R30.reuse, 0x140 ;  /* 0x000001401e077836 */ /* 0x040fe40000000000 */
[C---:B------:R-:W-:Y:S02]  /*1ed0*/  VIADD R36, R30.reuse, 0x120 ;  /* 0x000001201e247836 */ /* 0x040fe40000000000 */
[C---:B------:R-:W-:Y:S02]  /*1ee0*/  VIADD R35, R30.reuse, 0x220 ;  /* 0x000002201e237836 */ /* 0x040fe40000000000 */
[----:B------:R-:W-:Y:S02]  /*1ef0*/  VIADD R34, R30, 0x240 ;  /* 0x000002401e227836 */ /* 0x000fe40000000000 */
[----:B--2---:R-:W-:-:S02]  /*1f00*/  IMAD.MOV.U32 R4, RZ, RZ, R0 ;  /* 0x000000ffff047224 */ /* 0x004fc400078e0000 */
[----:B------:R-:W2:Y:S02]  /*1f10*/  @!P1 LDG.E R0, desc[UR12][R2.64] ;  /* 0x0000000c02009981 */ /* 0x000ea4000c1e1900 */
[--C-:B------:R-:W-:Y:S01]  /*1f20*/  IMAD.MOV.U32 R12, RZ, RZ, R4.reuse ;  /* 0x000000ffff0c7224 */ /* 0x100fe200078e0004 */
[----:B------:R-:W-:Y:S01]  /*1f30*/  ISETP.GE.U32.AND P1, PT, R5, UR7, PT ;  /* 0x0000000705007c0c */ /* 0x000fe2000bf26070 */
[--C-:B------:R-:W-:Y:S02]  /*1f40*/  IMAD.MOV.U32 R8, RZ, RZ, R4.reuse ;  /* 0x000000ffff087224 */ /* 0x100fe400078e0004 */
[C---:B------:R-:W-:Y:S02]  /*1f50*/  VIADD R5, R30.reuse, 0x160 ;  /* 0x000001601e057836 */ /* 0x040fe40000000000 */
[--C-:B------:R-:W-:Y:S01]  /*1f60*/  IMAD.MOV.U32 R6, RZ, RZ, R4.reuse ;  /* 0x000000ffff067224 */ /* 0x100fe200078e0004 */
[----:B------:R-:W3:Y:S01]  /*1f70*/  @!P5 LDG.E R12, desc[UR12][R2.64+0x200] ;  /* 0x0002000c020cd981 */ /* 0x000ee2000c1e1900 */
[--C-:B------:R-:W-:Y:S01]  /*1f80*/  IMAD.MOV.U32 R14, RZ, RZ, R4.reuse ;  /* 0x000000ffff0e7224 */ /* 0x100fe200078e0004 */
[----:B------:R-:W-:Y:S01]  /*1f90*/  ISETP.GE.U32.AND P5, PT, R37, UR7, PT ;  /* 0x0000000725007c0c */ /* 0x000fe2000bfa6070 */
[----:B------:R-:W-:Y:S01]  /*1fa0*/  IMAD.MOV.U32 R16, RZ, RZ, R4 ;  /* 0x000000ffff107224 */ /* 0x000fe200078e0004 */
[----:B------:R-:W4:Y:S01]  /*1fb0*/  @!P3 LDG.E R8, desc[UR12][R2.64+0x100] ;  /* 0x0001000c0208b981 */ /* 0x000f22000c1e1900 */
[----:B------:R-:W-:Y:S01]  /*1fc0*/  ISETP.GE.U32.AND P3, PT, R5, UR7, PT ;  /* 0x0000000705007c0c */ /* 0x000fe2000bf66070 */
[----:B------:R-:W-:-:S02]  /*1fd0*/  VIADD R5, R30, 0x1a0 ;  /* 0x000001a01e057836 */ /* 0x000fc40000000000 */
[----:B------:R-:W4:Y:S01]  /*1fe0*/  @!P2 LDG.E R6, desc[UR12][R2.64+0x80] ;  /* 0x0000800c0206a981 */ /* 0x000f22000c1e1900 */
[----:B------:R-:W-:Y:S01]  /*1ff0*/  ISETP.GE.U32.AND P2, PT, R7, UR7, PT ;  /* 0x0000000707007c0c */ /* 0x000fe2000bf46070 */
[--C-:B------:R-:W-:Y:S02]  /*2000*/  IMAD.MOV.U32 R10, RZ, RZ, R4.reuse ;  /* 0x000000ffff0a7224 */ /* 0x100fe400078e0004 */
[----:B------:R-:W4:Y:S01]  /*2010*/  @!P6 LDG.E R14, desc[UR12][R2.64+0x280] ;  /* 0x0002800c020ee981 */ /* 0x000f22000c1e1900 */
[----:B------:R-:W-:Y:S01]  /*2020*/  ISETP.GE.U32.AND P6, PT, R36, UR7, PT ;  /* 0x0000000724007c0c */ /* 0x000fe2000bfc6070 */
[----:B------:R-:W-:Y:S02]  /*2030*/  IMAD.MOV.U32 R20, RZ, RZ, R4 ;  /* 0x000000ffff147224 */ /* 0x000fe400078e0004 */
[----:B------:R-:W4:Y:S01]  /*2040*/  @!P0 LDG.E R16, desc[UR12][R2.64+0x300] ;  /* 0x0003000c02108981 */ /* 0x000f22000c1e1900 */
[----:B------:R-:W-:Y:S01]  /*2050*/  ISETP.GE.U32.AND P0, PT, R5, UR7, PT ;  /* 0x0000000705007c0c */ /* 0x000fe2000bf06070 */
[----:B------:R-:W-:-:S02]  /*2060*/  VIADD R7, R30, 0x180 ;  /* 0x000001801e077836 */ /* 0x000fc40000000000 */
[C---:B------:R-:W-:Y:S01]  /*2070*/  VIADD R5, R30.reuse, 0x1e0 ;  /* 0x000001e01e057836 */ /* 0x040fe20000000000 */
[----:B------:R-:W4:Y:S01]  /*2080*/  @!P4 LDG.E R10, desc[UR12][R2.64+0x180] ;  /* 0x0001800c020ac981 */ /* 0x000f22000c1e1900 */
[--C-:B------:R-:W-:Y:S01]  /*2090*/  IMAD.MOV.U32 R18, RZ, RZ, R4.reuse ;  /* 0x000000ffff127224 */ /* 0x100fe200078e0004 */
[----:B------:R-:W-:Y:S01]  /*20a0*/  ISETP.GE.U32.AND P4, PT, R7, UR7, PT ;  /* 0x0000000707007c0c */ /* 0x000fe2000bf86070 */
[--C-:B------:R-:W-:Y:S01]  /*20b0*/  IMAD.MOV.U32 R22, RZ, RZ, R4.reuse ;  /* 0x000000ffff167224 */ /* 0x100fe200078e0004 */
[----:B------:R-:W4:Y:S01]  /*20c0*/  @!P5 LDG.E R20, desc[UR12][R2.64+0x400] ;  /* 0x0004000c0214d981 */ /* 0x000f22000c1e1900 */
[--C-:B------:R-:W-:Y:S01]  /*20d0*/  IMAD.MOV.U32 R24, RZ, RZ, R4.reuse ;  /* 0x000000ffff187224 */ /* 0x100fe200078e0004 */
[----:B------:R-:W-:Y:S01]  /*20e0*/  ISETP.GE.U32.AND P5, PT, R5, UR7, PT ;  /* 0x0000000705007c0c */ /* 0x000fe2000bfa6070 */
[----:B------:R-:W-:Y:S01]  /*20f0*/  IMAD.MOV.U32 R26, RZ, RZ, R4 ;  /* 0x000000ffff1a7224 */ /* 0x000fe200078e0004 */
[----:B------:R-:W4:Y:S01]  /*2100*/  @!P1 LDG.E R18, desc[UR12][R2.64+0x380] ;  /* 0x0003800c02129981 */ /* 0x000f22000c1e1900 */
[----:B------:R-:W-:-:S02]  /*2110*/  VIADD R7, R30, 0x1c0 ;  /* 0x000001c01e077836 */ /* 0x000fc40000000000 */
[----:B------:R-:W-:Y:S01]  /*2120*/  VIADD R5, R30, 0x200 ;  /* 0x000002001e057836 */ /* 0x000fe20000000000 */
[----:B------:R-:W4:Y:S02]  /*2130*/  @!P6 LDG.E R22, desc[UR12][R2.64+0x480] ;  /* 0x0004800c0216e981 */ /* 0x000f24000c1e1900 */
[----:B------:R-:W-:Y:S02]  /*2140*/  ISETP.GE.U32.AND P1, PT, R7, UR7, PT ;  /* 0x0000000707007c0c */ /* 0x000fe4000bf26070 */
[----:B------:R-:W4:Y:S01]  /*2150*/  @!P2 LDG.E R24, desc[UR12][R2.64+0x500] ;  /* 0x0005000c0218a981 */ /* 0x000f22000c1e1900 */
[----:B------:R-:W-:Y:S02]  /*2160*/  ISETP.GE.U32.AND P6, PT, R5, UR7, PT ;  /* 0x0000000705007c0c */ /* 0x000fe4000bfc6070 */
[----:B------:R-:W-:Y:S01]  /*2170*/  ISETP.GE.U32.AND P2, PT, R35, UR7, PT ;  /* 0x0000000723007c0c */ /* 0x000fe2000bf46070 */
[----:B------:R-:W4:Y:S01]  /*2180*/  @!P3 LDG.E R26, desc[UR12][R2.64+0x580] ;  /* 0x0005800c021ab981 */ /* 0x000f22000c1e1900 */
[----:B------:R-:W-:Y:S01]  /*2190*/  ISETP.GE.U32.AND P3, PT, R34, UR7, PT ;  /* 0x0000000722007c0c */ /* 0x000fe2000bf66070 */
[----:B------:R-:W-:-:S02]  /*21a0*/  IMAD.MOV.U32 R28, RZ, RZ, R4 ;  /* 0x000000ffff1c7224 */ /* 0x000fc400078e0004 */
[--C-:B------:R-:W-:Y:S02]  /*21b0*/  IMAD.MOV.U32 R40, RZ, RZ, R4.reuse ;  /* 0x000000ffff287224 */ /* 0x100fe400078e0004 */
[--C-:B------:R-:W-:Y:S02]  /*21c0*/  IMAD.MOV.U32 R42, RZ, RZ, R4.reuse ;  /* 0x000000ffff2a7224 */ /* 0x100fe400078e0004 */
[--C-:B------:R-:W-:Y:S01]  /*21d0*/  IMAD.MOV.U32 R44, RZ, RZ, R4.reuse ;  /* 0x000000ffff2c7224 */ /* 0x100fe200078e0004 */
[----:B------:R-:W4:Y:S01]  /*21e0*/  @!P4 LDG.E R28, desc[UR12][R2.64+0x600] ;  /* 0x0006000c021cc981 */ /* 0x000f22000c1e1900 */
[--C-:B------:R-:W-:Y:S02]  /*21f0*/  IMAD.MOV.U32 R5, RZ, RZ, R4.reuse ;  /* 0x000000ffff057224 */ /* 0x100fe400078e0004 */
[----:B------:R-:W-:Y:S01]  /*2200*/  IMAD.MOV.U32 R7, RZ, RZ, R4 ;  /* 0x000000ffff077224 */ /* 0x000fe200078e0004 */
[----:B------:R-:W4:Y:S04]  /*2210*/  @!P0 LDG.E R40, desc[UR12][R2.64+0x680] ;  /* 0x0006800c02288981 */ /* 0x000f28000c1e1900 */
[----:B------:R-:W4:Y:S04]  /*2220*/  @!P1 LDG.E R42, desc[UR12][R2.64+0x700] ;  /* 0x0007000c022a9981 */ /* 0x000f28000c1e1900 */
[----:B------:R-:W4:Y:S04]  /*2230*/  @!P5 LDG.E R44, desc[UR12][R2.64+0x780] ;  /* 0x0007800c022cd981 */ /* 0x000f28000c1e1900 */
[----:B------:R-:W4:Y:S04]  /*2240*/  @!P6 LDG.E R5, desc[UR12][R2.64+0x800] ;  /* 0x0008000c0205e981 */ /* 0x000f28000c1e1900 */
[----:B------:R-:W4:Y:S04]  /*2250*/  @!P2 LDG.E R7, desc[UR12][R2.64+0x880] ;  /* 0x0008800c0207a981 */ /* 0x000f28000c1e1900 */
[----:B------:R-:W4:Y:S01]  /*2260*/  @!P3 LDG.E R4, desc[UR12][R2.64+0x900] ;  /* 0x0009000c0204b981 */ /* 0x000f22000c1e1900 */
[----:B------:R-:W0:Y:S01]  /*2270*/  S2R R38, SR_LANEID ;  /* 0x0000000000267919 */ /* 0x000e220000000000 */
[----:B------:R-:W1:Y:S01]  /*2280*/  S2UR UR5, SR_CgaCtaId ;  /* 0x00000000000579c3 */ /* 0x000e620000008800 */
[----:B------:R-:W-:Y:S01]  /*2290*/  SHF.R.U32.HI R41, RZ, 0x5, R31 ;  /* 0x00000005ff297819 */ /* 0x000fe2000001161f */
[----:B------:R-:W-:-:S02]  /*22a0*/  UMOV UR4, 0x400 ;  /* 0x0000040000047882 */ /* 0x000fc40000000000 */
[----:B-1----:R-:W-:Y:S02]  /*22b0*/  ULEA UR4, UR5, UR4, 0x18 ;  /* 0x0000000405047291 */ /* 0x002fe4000f8ec0ff */
[----:B0-----:R-:W-:-:S05]  /*22c0*/  IMAD R29, R41, 0x260, R38 ;  /* 0x00000260291d7824 */ /* 0x001fca00078e0226 */
[----:B------:R-:W-:Y:S01]  /*22d0*/  LEA R29, R29, UR4, 0x2 ;  /* 0x000000041d1d7c11 */ /* 0x000fe2000f8e10ff */
[----:B------:R-:W-:-:S04]  /*22e0*/  UISETP.NE.AND UP0, UPT, UR6, URZ, UPT ;  /* 0x000000ff0600728c */ /* 0x000fc8000bf05270 */
[----:B--2---:R-:W-:Y:S04]  /*22f0*/  STS [R29], R0 ;  /* 0x000000001d007388 */ /* 0x004fe80000000800 */
[----:B---3--:R-:W-:Y:S04]  /*2300*/  STS [R29+0x200], R12 ;  /* 0x0002000c1d007388 */ /* 0x008fe80000000800 */
[----:B----4-:R0:W-:Y:S04]  /*2310*/  STS [R29+0x100], R8 ;  /* 0x000100081d007388 */ /* 0x0101e80000000800 */
[----:B------:R1:W-:Y:S01]  /*2320*/  STS [R29+0x80], R6 ;  /* 0x000080061d007388 */ /* 0x0003e20000000800 */
[----:B0-----:R-:W-:-:S03]  /*2330*/  IMAD R8, R38, 0x48, R29 ;  /* 0x0000004826087824 */ /* 0x001fc600078e021d */
        /* <DEDUP_REMOVED lines=16> */
[----:B------:R1:W0:Y:S04]  /*2440*/  LDS R32, [R8] ;  /* 0x0000000008207984 */ /* 0x0002280000000800 */
        /* <DEDUP_REMOVED lines=19> */
[----:B--234-:R-:W-:Y:S05]  /*2580*/  BRA.U UP0, `(.L_x_17) ;  /* 0x0000000500047547 */ /* 0x01cfea000b800000 */
[----:B01----:R-:W-:Y:S02]  /*2590*/  IADD3 R8, PT, PT, R28, R33, R32 ;  /* 0x000000211c087210 */ /* 0x003fe40007ffe020 */
[----:B------:R-:W-:Y:S02]  /*25a0*/  ISETP.NE.AND P1, PT, R38, 0x1f, PT ;  /* 0x0000001f2600780c */ /* 0x000fe40003f25270 */
[----:B------:R-:W-:Y:S02]  /*25b0*/  IADD3 R8, PT, PT, R26, R27, R8 ;  /* 0x0000001b1a087210 */ /* 0x000fe40007ffe008 */
[----:B------:R-:W-:Y:S02]  /*25c0*/  ISETP.NE.AND P2, PT, R41, 0xc, PT ;  /* 0x0000000c2900780c */ /* 0x000fe40003f45270 */
        /* <DEDUP_REMOVED lines=47> */
[----:B------:R-:W-:-:S04]  /*28c0*/  ISETP.NE.AND P0, PT, R41, 0x8, PT ;  /* 0x000000082900780c */ /* 0x000fc80003f05270 */
[----:B------:R-:W-:Y:S02]  /*28d0*/  SEL R8, R15, R8, !P0 ;  /* 0x000000080f087207 */ /* 0x000fe40004000000 */
[C---:B------:R-:W-:Y:S02]  /*28e0*/  ISETP.NE.AND P0, PT, R41.reuse, 0xa, PT ;  /* 0x0000000a2900780c */ /* 0x040fe40003f05270 */
[----:B------:R-:W-:Y:S02]  /*28f0*/  SEL R8, R16, R8, !P1 ;  /* 0x0000000810087207 */ /* 0x000fe40004800000 */
[----:B------:R-:W-:Y:S02]  /*2900*/  ISETP.NE.AND P1, PT, R41, 0xb, PT ;  /* 0x0000000b2900780c */ /* 0x000fe40003f25270 */
[----:B------:R-:W-:Y:S02]  /*2910*/  SEL R8, R17, R8, !P0 ;  /* 0x0000000811087207 */ /* 0x000fe40004000000 */
[----:B------:R-:W-:-:S02]  /*2920*/  ISETP.GE.U32.AND P0, PT, R31, 0x20, PT ;  /* 0x000000201f00780c */ /* 0x000fc40003f06070 */
[----:B------:R-:W-:Y:S01]  /*2930*/  SEL R8, R18, R8, !P1 ;  /* 0x0000000812087207 */ /* 0x000fe20004800000 */
[----:B------:R-:W-:Y:S01]  /*2940*/  @!P2 IMAD.IADD R8, R19, 0x1, R18 ;  /* 0x000000011308a824 */ /* 0x000fe200078e0212 */
[----:B------:R-:W-:-:S04]  /*2950*/  ISETP.NE.AND P1, PT, R38, RZ, PT ;  /* 0x000000ff2600720c */ /* 0x000fc80003f25270 */
[----:B------:R-:W-:Y:S02]  /*2960*/  SEL R40, R40, RZ, P1 ;  /* 0x000000ff28287207 */ /* 0x000fe40000800000 */
[----:B------:R-:W-:-:S04]  /*2970*/  SEL R8, R8, RZ, P0 ;  /* 0x000000ff08087207 */ /* 0x000fc80000000000 */
[----:B-----5:R-:W-:Y:S01]  /*2980*/  IADD3 R39, PT, PT, R8, R40, R39 ;  /* 0x0000002808277210 */ /* 0x020fe20007ffe027 */
[----:B------:R-:W-:Y:S06]  /*2990*/  BRA `(.L_x_18) ;  /* 0x0000000c00547947 */ /* 0x000fec0003800000 */
.L_x_17:
[----:B01----:R-:W-:Y:S02]  /*29a0*/  IADD3 R8, PT, PT, R28, R33, R32 ;  /* 0x000000211c087210 */ /* 0x003fe40007ffe020 */
[----:B------:R-:W-:Y:S02]  /*29b0*/  ISETP.NE.AND P1, PT, R38, 0x1f, PT ;  /* 0x0000001f2600780c */ /* 0x000fe40003f25270 */
        /* <DEDUP_REMOVED lines=9> */
[----:B-----5:R-:W-:-:S05]  /*2a50*/  IADD3 R39, PT, PT, R9, R0, R8 ;  /* 0x0000000009277210 */ /* 0x020fca0007ffe008 */
        /* <DEDUP_REMOVED lines=28> */
[----:B------:R-:W-:Y:S01]  /*2c20*/  IMAD.IADD R14, R14, 0x1, R13 ;  /* 0x000000010e0e7824 */ /* 0x000fe200078e020d */
[----:B------:R-:W0:Y:S02]  /*2c30*/  LDS R11, [UR4+0x40] ;  /* 0x00004004ff0b7984 */ /* 0x000e240008000800 */
        /* <DEDUP_REMOVED lines=14> */
[----:B------:R-:W-:-:S04]  /*2d20*/  ISETP.NE.AND P0, PT, R41, 0xa, PT ;  /* 0x0000000a2900780c */ /* 0x000fc80003f05270 */
[----:B------:R-:W-:Y:S01]  /*2d30*/  SEL R8, R17, R8, !P0 ;  /* 0x0000000811087207 */ /* 0x000fe20004000000 */
[----:B------:R-:W-:Y:S01]  /*2d40*/  IMAD.IADD R17, R40, 0x1, -R39 ;  /* 0x0000000128117824 */ /* 0x000fe200078e0a27 */
[----:B------:R-:W-:-:S04]  /*2d50*/  ISETP.NE.AND P0, PT, R41, 0xb, PT ;  /* 0x0000000b2900780c */ /* 0x000fc80003f05270 */
[----:B------:R-:W-:Y:S02]  /*2d60*/  SEL R8, R18, R8, !P0 ;  /* 0x0000000812087207 */ /* 0x000fe40004000000 */
[----:B------:R-:W-:Y:S01]  /*2d70*/  ISETP.GT.U32.AND P0, PT, R31, 0x1f, PT ;  /* 0x0000001f1f00780c */ /* 0x000fe20003f04070 */
[----:B0-----:R-:W-:Y:S01]  /*2d80*/  IMAD.IADD R11, R19, 0x1, R11 ;  /* 0x00000001130b7824 */ /* 0x001fe200078e020b */
        /* <DEDUP_REMOVED lines=22> */
.L_x_64:
[----:B------:R-:W-:Y:S05]  /*2ef0*/  @!P0 BRA `(.L_x_21) ;  /* 0x0000000000248947 */ /* 0x000fea0003800000 */
[----:B------:R-:W-:-:S07]  /*2f00*/  IMAD.MOV.U32 R14, RZ, RZ, 0x1de ;  /* 0x000001deff0e7424 */ /* 0x000fce00078e00ff */
.L_x_23:
[----:B------:R-:W-:Y:S05]  /*2f10*/  NANOSLEEP R14 ;  /* 0x0000000e0000735d */ /* 0x000fea0003800000 */
[----:B------:R-:W2:Y:S01]  /*2f20*/  LD.E.64.STRONG.GPU R8, desc[UR12][R12.64+0x100] ;  /* 0x0001000c0c087980 */ /* 0x000ea2000c10fb00 */
[----:B------:R-:W-:Y:S01]  /*2f30*/  UMOV UR5, 0xffffffff ;  /* 0xffffffff00057882 */ /* 0x000fe20000000000 */
[----:B------:R-:W-:Y:S02]  /*2f40*/  SHF.R.U32.HI R14, RZ, 0x1, R14 ;  /* 0x00000001ff0e7819 */ /* 0x000fe4000001160e */
[----:B--2---:R-:W-:Y:S01]  /*2f50*/  ISETP.NE.AND P0, PT, R8, 0x63, PT ;  /* 0x000000630800780c */ /* 0x004fe20003f05270 */
[----:B------:R-:W-:-:S12]  /*2f60*/  BRA.DIV UR5, `(.L_x_22) ;  /* 0x0000001a05607947 */ /* 0x000fd8000b800000 */
[----:B------:R-:W-:-:S13]  /*2f70*/  VOTE.ANY P0, !P0 ;  /* 0x0000000000ff7806 */ /* 0x000fda0004000100 */
.L_x_67:
[----:B------:R-:W-:Y:S05]  /*2f80*/  @P0 BRA `(.L_x_23) ;  /* 0xfffffffc00e00947 */ /* 0x000fea000383ffff */
.L_x_21:
[----:B------:R-:W-:Y:S01]  /*2f90*/  UMOV UR5, 0xffffffff ;  /* 0xffffffff00057882 */ /* 0x000fe20000000000 */
[----:B------:R-:W-:Y:S02]  /*2fa0*/  ISETP.NE.AND P2, PT, R8, 0x65, PT ;  /* 0x000000650800780c */ /* 0x000fe40003f45270 */
[----:B------:R-:W-:Y:S11]  /*2fb0*/  BRA.DIV UR5, `(.L_x_24) ;  /* 0x0000001a056c7947 */ /* 0x000ff6000b800000 */
[----:B------:R-:W0:Y:S01]  /*2fc0*/  S2R R19, SR_GEMASK ;  /* 0x0000000000137919 */ /* 0x000e220000003c00 */
[----:B------:R-:W-:-:S04]  /*2fd0*/  VOTE.ANY R10, PT, !P2 ;  /* 0x00000000000a7806 */ /* 0x000fc800050e0100 */
[----:B0-----:R-:W-:-:S05]  /*2fe0*/  LOP3.LUT R10, R10, 0x80000000, R19, 0xec, !PT ;  /* 0x800000000a0a7812 */ /* 0x001fca00078eec13 */
[----:B------:R-:W-:-:S05]  /*2ff0*/  VIADD R13, R10, 0xffffffff ;  /* 0xffffffff0a0d7836 */ /* 0x000fca0000000000 */
[----:B------:R-:W-:Y:S01]  /*3000*/  LOP3.LUT R13, R10, R13, RZ, 0xc, !PT ;  /* 0x0000000d0a0d7212 */ /* 0x000fe200078e0cff */
[----:B------:R-:W-:-:S03]  /*3010*/  VIADD R10, R38, 0x2 ;  /* 0x00000002260a7836 */ /* 0x000fc60000000000 */
[----:B------:R-:W0:Y:S02]  /*3020*/  POPC R15, R13 ;  /* 0x0000000d000f7309 */ /* 0x000e240000000000 */
[----:B0-----:R-:W0:Y:S01]  /*3030*/  SHFL.DOWN PT, R16, R9, 0x1, R15 ;  /* 0x0820000009107989 */ /* 0x001e2200000e000f */
[----:B------:R-:W-:-:S04]  /*3040*/  ISETP.GE.AND P0, PT, R38, R15, PT ;  /* 0x0000000f2600720c */ /* 0x000fc80003f06270 */
[----:B0-----:R-:W-:Y:S02]  /*3050*/  SEL R16, R16, RZ, !P0 ;  /* 0x000000ff10107207 */ /* 0x001fe40004000000 */
[----:B------:R-:W-:Y:S01]  /*3060*/  ISETP.GT.AND P0, PT, R10, R15, PT ;  /* 0x0000000f0a00720c */ /* 0x000fe20003f04270 */
[----:B------:R-:W-:Y:S02]  /*3070*/  VIADD R10, R38, 0x4 ;  /* 0x00000004260a7836 */ /* 0x000fe40000000000 */
[----:B------:R-:W-:-:S05]  /*3080*/  IMAD.IADD R12, R16, 0x1, R9 ;  /* 0x00000001100c7824 */ /* 0x000fca00078e0209 */
[----:B------:R-:W0:Y:S02]  /*3090*/  SHFL.DOWN PT, R16, R12, 0x2, R15 ;  /* 0x084000000c107989 */ /* 0x000e2400000e000f */
[----:B0-----:R-:W-:Y:S02]  /*30a0*/  SEL R39, R16, RZ, !P0 ;  /* 0x000000ff10277207 */ /* 0x001fe40004000000 */
[----:B------:R-:W-:Y:S01]  /*30b0*/  ISETP.GT.AND P0, PT, R10, R15, PT ;  /* 0x0000000f0a00720c */ /* 0x000fe20003f04270 */
[----:B------:R-:W-:Y:S02]  /*30c0*/  VIADD R10, R38, 0x8 ;  /* 0x00000008260a7836 */ /* 0x000fe40000000000 */
[----:B------:R-:W-:Y:S02]  /*30d0*/  IMAD.IADD R40, R12, 0x1, R39 ;  /* 0x000000010c287824 */ /* 0x000fe400078e0227 */
[----:B------:R-:W0:Y:S03]  /*30e0*/  LDC.64 R12, c[0x0][0x390] ;  /* 0x0000e400ff0c7b82 */ /* 0x000e260000000a00 */
[----:B------:R-:W1:Y:S02]  /*30f0*/  SHFL.DOWN PT, R16, R40, 0x4, R15 ;  /* 0x0880000028107989 */ /* 0x000e6400000e000f */
[----:B-1----:R-:W-:-:S02]  /*3100*/  SEL R9, R16, RZ, !P0 ;  /* 0x000000ff10097207 */ /* 0x002fc40004000000 */
[----:B------:R-:W-:-:S03]  /*3110*/  ISETP.GT.AND P0, PT, R10, R15, PT ;  /* 0x0000000f0a00720c */ /* 0x000fc60003f04270 */
[----:B------:R-:W-:Y:S01]  /*3120*/  IMAD.IADD R9, R40, 0x1, R9 ;  /* 0x0000000128097824 */ /* 0x000fe200078e0209 */
[----:B0-----:R-:W-:-:S04]  /*3130*/  IADD3 R40, P3, PT, R12, 0x100, RZ ;  /* 0x000001000c287810 */ /* 0x001fc80007f7e0ff */
[----:B------:R-:W0:Y:S01]  /*3140*/  SHFL.DOWN PT, R16, R9, 0x8, R15 ;  /* 0x0900000009107989 */ /* 0x000e2200000e000f */
[----:B------:R-:W-:Y:S01]  /*3150*/  IMAD.X R41, RZ, RZ, R13, P3 ;  /* 0x000000ffff297224 */ /* 0x000fe200018e060d */
[----:B0-----:R-:W-:Y:S02]  /*3160*/  SEL R16, R16, RZ, !P0 ;  /* 0x000000ff10107207 */ /* 0x001fe40004000000 */
[----:B------:R-:W-:Y:S01]  /*3170*/  ISETP.NE.AND P0, PT, R8, 0x65, PT ;  /* 0x000000650800780c */ /* 0x000fe20003f05270 */
[----:B------:R-:W-:Y:S02]  /*3180*/  VIADD R8, R38, 0x10 ;  /* 0x0000001026087836 */ /* 0x000fe40000000000 */
[----:B------:R-:W-:-:S03]  /*3190*/  IMAD.IADD R44, R9, 0x1, R16 ;  /* 0x00000001092c7824 */ /* 0x000fc600078e0210 */
[----:B------:R-:W-:Y:S02]  /*31a0*/  ISETP.GT.AND P2, PT, R8, R15, PT ;  /* 0x0000000f0800720c */ /* 0x000fe40003f44270 */
[----:B------:R-:W0:Y:S05]  /*31b0*/  SHFL.DOWN PT, R16, R44, 0x10, R15 ;  /* 0x0a0000002c107989 */ /* 0x000e2a00000e000f */
[----:B------:R-:W-:Y:S02]  /*31c0*/  VOTE.ALL P0, P0 ;  /* 0x0000000000ff7806 */ /* 0x000fe40000000000 */
[----:B0-----:R-:W-:-:S05]  /*31d0*/  SEL R9, R16, RZ, !P2 ;  /* 0x000000ff10097207 */ /* 0x001fca0005000000 */
[----:B------:R-:W-:-:S07]  /*31e0*/  IMAD.IADD R12, R44, 0x1, R9 ;  /* 0x000000012c0c7824 */ /* 0x000fce00078e0209 */
.L_x_76:
[----:B------:R-:W-:Y:S05]  /*31f0*/  @!P0 BRA `(.L_x_25) ;  /* 0x0000000000dc8947 */ /* 0x000fea0003800000 */
[----:B------:R-:W-:-:S07]  /*3200*/  IMAD.MOV.U32 R39, RZ, RZ, 0x1de ;  /* 0x000001deff277424 */ /* 0x000fce00078e00ff */
.L_x_31:
        /* <DEDUP_REMOVED lines=8> */
.L_x_79:
[----:B------:R-:W-:Y:S05]  /*3290*/  @!P0 BRA `(.L_x_27) ;  /* 0x0000000000248947 */ /* 0x000fea0003800000 */
[----:B------:R-:W-:-:S07]  /*32a0*/  IMAD.MOV.U32 R13, RZ, RZ, R39 ;  /* 0x000000ffff0d7224 */ /* 0x000fce00078e0027 */
.L_x_29:
[----:B------:R-:W-:Y:S05]  /*32b0*/  NANOSLEEP R13 ;  /* 0x0000000d0000735d */ /* 0x000fea0003800000 */
[----:B------:R-:W2:Y:S01]  /*32c0*/  LD.E.64.STRONG.GPU R8, desc[UR12][R14.64+-0x100] ;  /* 0xffff000c0e087980 */ /* 0x000ea2000c10fb00 */
[----:B------:R-:W-:Y:S01]  /*32d0*/  UMOV UR5, 0xffffffff ;  /* 0xffffffff00057882 */ /* 0x000fe20000000000 */
[----:B------:R-:W-:Y:S02]  /*32e0*/  SHF.R.U32.HI R13, RZ, 0x1, R13 ;  /* 0x00000001ff0d7819 */ /* 0x000fe4000001160d */
[----:B--2---:R-:W-:Y:S01]  /*32f0*/  ISETP.NE.AND P0, PT, R8, 0x63, PT ;  /* 0x000000630800780c */ /* 0x004fe20003f05270 */
[----:B------:R-:W-:-:S12]  /*3300*/  BRA.DIV UR5, `(.L_x_28) ;  /* 0x0000001a05bc7947 */ /* 0x000fd8000b800000 */
[----:B------:R-:W-:-:S13]  /*3310*/  VOTE.ANY P0, !P0 ;  /* 0x0000000000ff7806 */ /* 0x000fda0004000100 */
.L_x_82:
[----:B------:R-:W-:Y:S05]  /*3320*/  @P0 BRA `(.L_x_29) ;  /* 0xfffffffc00e00947 */ /* 0x000fea000383ffff */
.L_x_27:
[----:B------:R-:W-:Y:S01]  /*3330*/  UMOV UR5, 0xffffffff ;  /* 0xffffffff00057882 */ /* 0x000fe20000000000 */
[----:B------:R-:W-:Y:S02]  /*3340*/  ISETP.NE.AND P0, PT, R8, 0x65, PT ;  /* 0x000000650800780c */ /* 0x000fe40003f05270 */
[----:B------:R-:W-:Y:S11]  /*3350*/  BRA.DIV UR5, `(.L_x_30) ;  /* 0x0000001a05c87947 */ /* 0x000ff6000b800000 */
[----:B------:R-:W-:Y:S01]  /*3360*/  VOTE.ANY R10, PT, !P0 ;  /* 0x00000000000a7806 */ /* 0x000fe200040e0100 */
[----:B------:R-:W-:-:S03]  /*3370*/  VIADD R18, R18, 0xffffffe0 ;  /* 0xffffffe012127836 */ /* 0x000fc60000000000 */
[----:B------:R-:W-:-:S05]  /*3380*/  LOP3.LUT R10, R10, 0x80000000, R19, 0xec, !PT ;  /* 0x800000000a0a7812 */ /* 0x000fca00078eec13 */
        /* <DEDUP_REMOVED lines=14> */
[----:B------:R-:W-:-:S05]  /*3470*/  IMAD.IADD R45, R44, 0x1, R45 ;  /* 0x000000012c2d7824 */ /* 0x000fca00078e022d */
[----:B------:R-:W0:Y:S02]  /*3480*/  SHFL.DOWN PT, R16, R45, 0x4, R15 ;  /* 0x088000002d107989 */ /* 0x000e2400000e000f */
[----:B0-----:R-:W-:Y:S02]  /*3490*/  SEL R16, R16, RZ, !P0 ;  /* 0x000000ff10107207 */ /* 0x001fe40004000000 */
[----:B------:R-:W-:-:S03]  /*34a0*/  ISETP.GT.AND P0, PT, R10, R15, PT ;  /* 0x0000000f0a00720c */ /* 0x000fc60003f04270 */
[----:B------:R-:W-:-:S05]  /*34b0*/  IMAD.IADD R9, R45, 0x1, R16 ;  /* 0x000000012d097824 */ /* 0x000fca00078e0210 */
[----:B------:R-:W0:Y:S02]  /*34c0*/  SHFL.DOWN PT, R16, R9, 0x8, R15 ;  /* 0x0900000009107989 */ /* 0x000e2400000e000f */
[----:B0-----:R-:W-:Y:S02]  /*34d0*/  SEL R16, R16, RZ, !P0 ;  /* 0x000000ff10107207 */ /* 0x001fe40004000000 */
[----:B------:R-:W-:Y:S01]  /*34e0*/  ISETP.NE.AND P0, PT, R8, 0x65, PT ;  /* 0x000000650800780c */ /* 0x000fe20003f05270 */
[----:B------:R-:W-:Y:S02]  /*34f0*/  VIADD R8, R38, 0x10 ;  /* 0x0000001026087836 */ /* 0x000fe40000000000 */
[----:B------:R-:W-:-:S03]  /*3500*/  IMAD.IADD R44, R9, 0x1, R16 ;  /* 0x00000001092c7824 */ /* 0x000fc600078e0210 */
[----:B------:R-:W-:Y:S02]  /*3510*/  ISETP.GT.AND P2, PT, R8, R15, PT ;  /* 0x0000000f0800720c */ /* 0x000fe40003f44270 */
[----:B------:R-:W0:Y:S05]  /*3520*/  SHFL.DOWN PT, R16, R44, 0x10, R15 ;  /* 0x0a0000002c107989 */ /* 0x000e2a00000e000f */
[----:B------:R-:W-:Y:S02]  /*3530*/  VOTE.ALL P0, P0 ;  /* 0x0000000000ff7806 */ /* 0x000fe40000000000 */
[----:B0-----:R-:W-:-:S04]  /*3540*/  SEL R13, R16, RZ, !P2 ;  /* 0x000000ff100d7207 */ /* 0x001fc80005000000 */
[----:B------:R-:W-:-:S07]  /*3550*/  IADD3 R12, PT, PT, R44, R13, R12 ;  /* 0x0000000d2c0c7210 */ /* 0x000fce0007ffe00c */
.L_x_91:
[----:B------:R-:W-:Y:S05]  /*3560*/  @P0 BRA `(.L_x_31) ;  /* 0xfffffffc00280947 */ /* 0x000fea000383ffff */
.L_x_25:
[----:B------:R-:W-:Y:S01]  /*3570*/  ISETP.NE.AND P0, PT, R38, RZ, PT ;  /* 0x000000ff2600720c */ /* 0x000fe20003f05270 */
[----:B------:R-:W0:Y:S01]  /*3580*/  @!P1 S2R R9, SR_CgaCtaId ;  /* 0x0000000000099919 */ /* 0x000e220000008800 */
[----:B------:R-:W-:Y:S01]  /*3590*/  @!P1 MOV R8, 0x400 ;  /* 0x0000040000089802 */ /* 0x000fe20000000f00 */
[----:B------:R-:W-:Y:S02]  /*35a0*/  @!P1 IMAD.IADD R11, R11, 0x1, R12 ;  /* 0x000000010b0b9824 */ /* 0x000fe400078e020c */
[----:B------:R-:W-:-:S05]  /*35b0*/  @!P1 IMAD.MOV.U32 R10, RZ, RZ, 0x65 ;  /* 0x00000065ff0a9424 */ /* 0x000fca00078e00ff */
[----:B------:R1:W-:Y:S03]  /*35c0*/  @!P1 ST.E.64.STRONG.GPU desc[UR12][R42.64+0x100], R10 ;  /* 0x0001000a2a009985 */ /* 0x0003e6000c10fb0c */
[----:B------:R-:W-:Y:S01]  /*35d0*/  @!P0 MOV R13, 0x400 ;  /* 0x00000400000d8802 */ /* 0x000fe20000000f00 */
[----:B------:R-:W2:Y:S01]  /*35e0*/  @!P0 S2R R14, SR_CgaCtaId ;  /* 0x00000000000e8919 */ /* 0x000ea20000008800 */
[----:B0-----:R-:W-:Y:S01]  /*35f0*/  @!P1 LEA R9, R9, R8, 0x18 ;  /* 0x0000000809099211 */ /* 0x001fe200078ec0ff */
[----:B------:R-:W-:Y:S02]  /*3600*/  IMAD.MOV.U32 R8, RZ, RZ, R17 ;  /* 0x000000ffff087224 */ /* 0x000fe400078e0011 */
[----:B------:R-:W-:Y:S02]  /*3610*/  @!P0 IMAD.MOV.U32 R8, RZ, RZ, R12 ;  /* 0x000000ffff088224 */ /* 0x000fe400078e000c */
[----:B------:R1:W-:Y:S04]  /*3620*/  @!P1 STS [R9+0x8], R11 ;  /* 0x0000080b09009388 */ /* 0x0003e80000000800 */
[----:B------:R1:W-:Y:S01]  /*3630*/  @!P1 STS [R9+0x4], R12 ;  /* 0x0000040c09009388 */ /* 0x0003e20000000800 */
[----:B--2---:R-:W-:-:S05]  /*3640*/  @!P0 LEA R13, R14, R13, 0x18 ;  /* 0x0000000d0e0d8211 */ /* 0x004fca00078ec0ff */
[----:B------:R1:W-:Y:S02]  /*3650*/  @!P0 STS [R13+0x54], R12 ;  /* 0x0000540c0d008388 */ /* 0x0003e40000000800 */
.L_x_19:
        /* <DEDUP_REMOVED lines=9> */
.L_x_18:
[----:B------:R-:W-:Y:S01]  /*36f0*/  IMAD.IADD R32, R32, 0x1, R39 ;  /* 0x0000000120207824 */ /* 0x000fe200078e0227 */
[----:B------:R-:W0:Y:S01]  /*3700*/  S2R R8, SR_LANEID ;  /* 0x0000000000087919 */ /* 0x000e220000000000 */
[----:B------:R-:W-:Y:S02]  /*3710*/  BAR.SYNC.DEFER_BLOCKING 0x0 ;  /* 0x0000000000007b1d */ /* 0x000fe40000010000 */
[----:B------:R-:W-:Y:S01]  /*3720*/  IMAD.IADD R33, R33, 0x1, R32 ;  /* 0x0000000121217824 */ /* 0x000fe200078e0220 */
[----:B------:R-:W-:Y:S01]  /*3730*/  ISETP.NE.AND P0, PT, R31, RZ, PT ;  /* 0x000000ff1f00720c */ /* 0x000fe20003f05270 */
[----:B------:R-:W-:Y:S02]  /*3740*/  IMAD.U32 R12, RZ, RZ, UR7 ;  /* 0x00000007ff0c7e24 */ /* 0x000fe4000f8e00ff */
[----:B------:R-:W-:Y:S01]  /*3750*/  IMAD.IADD R28, R28, 0x1, R33 ;  /* 0x000000011c1c7824 */ /* 0x000fe200078e0221 */
[----:B------:R-:W1:Y:S03]  /*3760*/  LDCU.64 UR8, c[0x0][0x388] ;  /* 0x00007100ff0877ac */ /* 0x000e660008000a00 */
[----:B------:R-:W-:-:S04]  /*3770*/  IMAD.IADD R27, R27, 0x1, R28 ;  /* 0x000000011b1b7824 */ /* 0x000fc800078e021c */
[----:B------:R-:W-:-:S04]  /*3780*/  IMAD.IADD R26, R26, 0x1, R27 ;  /* 0x000000011a1a7824 */ /* 0x000fc800078e021b */
[----:B------:R-:W-:-:S04]  /*3790*/  IMAD.IADD R25, R25, 0x1, R26 ;  /* 0x0000000119197824 */ /* 0x000fc800078e021a */
[----:B------:R-:W-:-:S04]  /*37a0*/  IMAD.IADD R24, R24, 0x1, R25 ;  /* 0x0000000118187824 */ /* 0x000fc800078e0219 */
[----:B------:R-:W-:Y:S02]  /*37b0*/  IMAD.IADD R23, R23, 0x1, R24 ;  /* 0x0000000117177824 */ /* 0x000fe400078e0218 */
[----:B0-----:R-:W-:Y:S02]  /*37c0*/  IMAD R8, R8, 0x48, R29 ;  /* 0x0000004808087824 */ /* 0x001fe400078e021d */
[----:B------:R-:W-:-:S03]  /*37d0*/  IMAD.IADD R22, R22, 0x1, R23 ;  /* 0x0000000116167824 */ /* 0x000fc600078e0217 */
[----:B------:R-:W-:Y:S01]  /*37e0*/  STS [R8], R39 ;  /* 0x0000002708007388 */ /* 0x000fe20000000800 */
[----:B------:R-:W-:-:S03]  /*37f0*/  IMAD.IADD R21, R21, 0x1, R22 ;  /* 0x0000000115157824 */ /* 0x000fc600078e0216 */
[----:B------:R-:W-:Y:S01]  /*3800*/  STS [R8+0x4], R32 ;  /* 0x0000042008007388 */ /* 0x000fe20000000800 */
        /* <DEDUP_REMOVED lines=15> */
[----:B------:R-:W-:Y:S04]  /*3900*/  STS [R8+0x24], R22 ;  /* 0x0000241608007388 */ /* 0x000fe80000000800 */
        /* <DEDUP_REMOVED lines=8> */
[----:B------:R0:W-:Y:S01]  /*3990*/  STS [R8+0x48], R0 ;  /* 0x0000480008007388 */ /* 0x0001e20000000800 */
[----:B------:R-:W-:-:S03]  /*39a0*/  NOP ;  /* 0x0000000000007918 */ /* 0x000fc60000000000 */
[----:B------:R-:W-:Y:S04]  /*39b0*/  LDS R39, [R29] ;  /* 0x000000001d277984 */ /* 0x000fe80000000800 */
[----:B------:R-:W-:Y:S04]  /*39c0*/  LDS R41, [R29+0x80] ;  /* 0x000080001d297984 */ /* 0x000fe80000000800 */
        /* <DEDUP_REMOVED lines=17> */
[----:B------:R2:W-:Y:S01]  /*3ae0*/  @!P0 STS [UR4+0x7b80], R12 ;  /* 0x007b800cff008988 */ /* 0x0005e20008000804 */
[----:B------:R-:W-:Y:S01]  /*3af0*/  BAR.SYNC.DEFER_BLOCKING 0x0 ;  /* 0x0000000000007b1d */ /* 0x000fe20000010000 */
[----:B0-----:R-:W-:-:S05]  /*3b00*/  IADD3 R0, P0, PT, R30, UR10, RZ ;  /* 0x0000000a1e007c10 */ /* 0x001fca000ff1e0ff */
[----:B------:R-:W0:Y:S01]  /*3b10*/  S2R R2, SR_TID.X ;  /* 0x0000000000027919 */ /* 0x000e220000002100 */
[----:B------:R-:W3:Y:S01]  /*3b20*/  LDS R31, [UR4+0x7b80] ;  /* 0x007b8004ff1f7984 */ /* 0x000ee20008000800 */
[C---:B0-----:R-:W-:Y:S02]  /*3b30*/  LOP3.LUT R3, R2.reuse, 0x3e0, RZ, 0xc0, !PT ;  /* 0x000003e002037812 */ /* 0x041fe400078ec0ff */
[----:B------:R-:W-:-:S05]  /*3b40*/  LOP3.LUT R2, R2, 0x1f, RZ, 0xc0, !PT ;  /* 0x0000001f02027812 */ /* 0x000fca00078ec0ff */
[----:B------:R-:W-:Y:S02]  /*3b50*/  IMAD R8, R3, 0x13, R2 ;  /* 0x0000001303087824 */ /* 0x000fe400078e0202 */
[----:B------:R-:W-:Y:S01]  /*3b60*/  IMAD.X R3, RZ, RZ, UR11, P0 ;  /* 0x0000000bff037e24 */ /* 0x000fe200080e06ff */
[----:B-1----:R-:W-:Y:S01]  /*3b70*/  LEA R2, P0, R0, UR8, 0x2 ;  /* 0x0000000800027c11 */ /* 0x002fe2000f8010ff */
[C---:B------:R-:W-:Y:S02]  /*3b80*/  VIADD R10, R8.reuse, 0x20 ;  /* 0x00000020080a7836 */ /* 0x040fe40000000000 */
[----:B--2---:R-:W-:Y:S01]  /*3b90*/  VIADD R12, R8, 0xa0 ;  /* 0x000000a0080c7836 */ /* 0x004fe20000000000 */
[----:B------:R-:W-:Y:S01]  /*3ba0*/  LEA.HI.X R3, R0, UR9, R3, 0x2, P0 ;  /* 0x0000000900037c11 */ /* 0x000fe200080f1403 */
[----:B------:R-:W-:Y:S01]  /*3bb0*/  VIADD R0, R8, 0x40 ;  /* 0x0000004008007836 */ /* 0x000fe20000000000 */
[-C--:B---3--:R-:W-:Y:S02]  /*3bc0*/  ISETP.GE.AND P1, PT, R30, R31.reuse, PT ;  /* 0x0000001f1e00720c */ /* 0x088fe40003f26270 */
[-C--:B------:R-:W-:Y:S01]  /*3bd0*/  ISETP.GE.AND P2, PT, R10, R31.reuse, PT ;  /* 0x0000001f0a00720c */ /* 0x080fe20003f46270 */
[----:B------:R-:W-:Y:S01]  /*3be0*/  VIADD R10, R8, 0x60 ;  /* 0x00000060080a7836 */ /* 0x000fe20000000000 */
[-C--:B------:R-:W-:Y:S01]  /*3bf0*/  ISETP.GE.AND P3, PT, R0, R31.reuse, PT ;  /* 0x0000001f0000720c */ /* 0x080fe20003f66270 */
[----:B------:R-:W-:Y:S01]  /*3c00*/  VIADD R0, R8, 0x80 ;  /* 0x0000008008007836 */ /* 0x000fe20000000000 */
[----:B------:R-:W-:-:S02]  /*3c10*/  ISETP.GE.AND P6, PT, R12, R31, PT ;  /* 0x0000001f0c00720c */ /* 0x000fc40003fc6270 */
[-C--:B------:R-:W-:Y:S01]  /*3c20*/  ISETP.GE.AND P4, PT, R10, R31.reuse, PT ;  /* 0x0000001f0a00720c */ /* 0x080fe20003f86270 */
[----:B------:R-:W-:Y:S01]  /*3c30*/  VIADD R10, R8, 0xc0 ;  /* 0x000000c0080a7836 */ /* 0x000fe20000000000 */
[-C--:B------:R-:W-:Y:S01]  /*3c40*/  ISETP.GE.AND P5, PT, R0, R31.reuse, PT ;  /* 0x0000001f0000720c */ /* 0x080fe20003fa6270 */
[----:B------:R-:W-:Y:S02]  /*3c50*/  VIADD R0, R8, 0xe0 ;  /* 0x000000e008007836 */ /* 0x000fe40000000000 */
[----:B------:R0:W-:Y:S01]  /*3c60*/  @!P1 STG.E desc[UR12][R2.64], R39 ;  /* 0x0000002702009986 */ /* 0x0001e2000c10190c */
[-C--:B------:R-:W-:Y:S01]  /*3c70*/  ISETP.GE.AND P0, PT, R10, R31.reuse, PT ;  /* 0x0000001f0a00720c */ /* 0x080fe20003f06270 */
[----:B------:R-:W-:Y:S01]  /*3c80*/  VIADD R10, R8, 0x160 ;  /* 0x00000160080a7836 */ /* 0x000fe20000000000 */
[-C--:B------:R-:W-:Y:S01]  /*3c90*/  ISETP.GE.AND P1, PT, R0, R31.reuse, PT ;  /* 0x0000001f0000720c */ /* 0x080fe20003f26270 */
[----:B------:R-:W-:Y:S01]  /*3ca0*/  VIADD R0, R8, 0x140 ;  /* 0x0000014008007836 */ /* 0x000fe20000000000 */
[----:B------:R0:W-:Y:S01]  /*3cb0*/  @!P2 STG.E desc[UR12][R2.64+0x80], R41 ;  /* 0x000080290200a986 */ /* 0x0001e2000c10190c */
[----:B------:R-:W-:-:S03]  /*3cc0*/  ISETP.GE.AND P2, PT, R37, R31, PT ;  /* 0x0000001f2500720c */ /* 0x000fc60003f46270 */
[----:B------:R0:W-:Y:S01]  /*3cd0*/  @!P3 STG.E desc[UR12][R2.64+0x100], R43 ;  /* 0x0001002b0200b986 */ /* 0x0001e2000c10190c */
[----:B------:R-:W-:-:S03]  /*3ce0*/  ISETP.GE.AND P3, PT, R36, R31, PT ;  /* 0x0000001f2400720c */ /* 0x000fc60003f66270 */
[----:B------:R0:W-:Y:S01]  /*3cf0*/  @!P4 STG.E desc[UR12][R2.64+0x180], R45 ;  /* 0x0001802d0200c986 */ /* 0x0001e2000c10190c */
[-C--:B------:R-:W-:Y:S01]  /*3d00*/  ISETP.GE.AND P4, PT, R0, R31.reuse, PT ;  /* 0x0000001f0000720c */ /* 0x080fe20003f86270 */
[----:B------:R-:W-:Y:S02]  /*3d10*/  VIADD R0, R8, 0x180 ;  /* 0x0000018008007836 */ /* 0x000fe40000000000 */
[----:B------:R0:W-:Y:S01]  /*3d20*/  @!P5 STG.E desc[UR12][R2.64+0x200], R4 ;  /* 0x000200040200d986 */ /* 0x0001e2000c10190c */
[-C--:B------:R-:W-:Y:S01]  /*3d30*/  ISETP.GE.AND P5, PT, R10, R31.reuse, PT ;  /* 0x0000001f0a00720c */ /* 0x080fe20003fa6270 */
[----:B------:R-:W-:Y:S02]  /*3d40*/  VIADD R10, R8, 0x1a0 ;  /* 0x000001a0080a7836 */ /* 0x000fe40000000000 */
[----:B------:R0:W-:Y:S01]  /*3d50*/  @!P6 STG.E desc[UR12][R2.64+0x280], R6 ;  /* 0x000280060200e986 */ /* 0x0001e2000c10190c */
[----:B------:R-:W-:Y:S01]  /*3d60*/  ISETP.GE.AND P6, PT, R0, R31, PT ;  /* 0x0000001f0000720c */ /* 0x000fe20003fc6270 */
[----:B------:R-:W-:-:S02]  /*3d70*/  VIADD R0, R8, 0x1c0 ;  /* 0x000001c008007836 */ /* 0x000fc40000000000 */
[----:B------:R0:W-:Y:S01]  /*3d80*/  @!P0 STG.E desc[UR12][R2.64+0x300], R33 ;  /* 0x0003002102008986 */ /* 0x0001e2000c10190c */
[-C--:B------:R-:W-:Y:S01]  /*3d90*/  ISETP.GE.AND P0, PT, R10, R31.reuse, PT ;  /* 0x0000001f0a00720c */ /* 0x080fe20003f06270 */
[C---:B------:R-:W-:Y:S02]  /*3da0*/  VIADD R10, R8.reuse, 0x1e0 ;  /* 0x000001e0080a7836 */ /* 0x040fe40000000000 */
[----:B------:R-:W-:Y:S01]  /*3db0*/  VIADD R8, R8, 0x200 ;  /* 0x0000020008087836 */ /* 0x000fe20000000000 */
[----:B------:R0:W-:Y:S01]  /*3dc0*/  @!P1 STG.E desc[UR12][R2.64+0x380], R25 ;  /* 0x0003801902009986 */ /* 0x0001e2000c10190c */
[----:B------:R-:W-:-:S03]  /*3dd0*/  ISETP.GE.AND P1, PT, R0, R31, PT ;  /* 0x0000001f0000720c */ /* 0x000fc60003f26270 */
        /* <DEDUP_REMOVED lines=8> */
[----:B------:R0:W-:Y:S04]  /*3e60*/  @!P6 STG.E desc[UR12][R2.64+0x600], R15 ;  /* 0x0006000f0200e986 */ /* 0x0001e8000c10190c */
[----:B------:R0:W-:Y:S04]  /*3e70*/  @!P0 STG.E desc[UR12][R2.64+0x680], R13 ;  /* 0x0006800d02008986 */ /* 0x0001e8000c10190c */
[----:B------:R0:W-:Y:S04]  /*3e80*/  @!P1 STG.E desc[UR12][R2.64+0x700], R11 ;  /* 0x0007000b02009986 */ /* 0x0001e8000c10190c */
[----:B------:R0:W-:Y:S04]  /*3e90*/  @!P2 STG.E desc[UR12][R2.64+0x780], R9 ;  /* 0x000780090200a986 */ /* 0x0001e8000c10190c */
[----:B------:R0:W-:Y:S04]  /*3ea0*/  @!P3 STG.E desc[UR12][R2.64+0x800], R7 ;  /* 0x000800070200b986 */ /* 0x0001e8000c10190c */
[----:B------:R0:W-:Y:S01]  /*3eb0*/  @!P4 STG.E desc[UR12][R2.64+0x880], R5 ;  /* 0x000880050200c986 */ /* 0x0001e2000c10190c */
[----:B------:R-:W-:Y:S05]  /*3ec0*/  @P5 EXIT ;  /* 0x000000000000594d */ /* 0x000fea0003800000 */
[----:B------:R-:W-:Y:S01]  /*3ed0*/  STG.E desc[UR12][R2.64+0x900], R27 ;  /* 0x0009001b02007986 */ /* 0x000fe2000c10190c */
[----:B------:R-:W-:Y:S05]  /*3ee0*/  EXIT ;  /* 0x000000000000794d */ /* 0x000fea0003800000 */
.L_x_5:
[----:B------:R-:W-:Y:S01]  /*3ef0*/  BSSY B1, `(.L_x_32) ;  /* 0x0000006000017945 */ /* 0x000fe20003800000 */
[----:B------:R-:W-:Y:S01]  /*3f00*/  PLOP3.LUT P0, PT, P0, PT, PT, 0x8, 0x80 ;  /* 0x000000000080781c */ /* 0x000fe2000070e170 */
[----:B------:R-:W-:-:S12]  /*3f10*/  IMAD.MOV.U32 R10, RZ, RZ, -0x1 ;  /* 0xffffffffff0a7424 */ /* 0x000fd800078e00ff */
[----:B------:R-:W-:Y:S05]  /*3f20*/  WARPSYNC.COLLECTIVE R10, `(.L_x_33) ;  /* 0x000000000a087348 */ /* 0x000fea0003c00000 */
[----:B------:R-:W-:Y:S01]  /*3f30*/  VOTE.ANY P0, P0 ;  /* 0x0000000000ff7806 */ /* 0x000fe20000000100 */
[----:B------:R-:W-:-:S12]  /*3f40*/  ENDCOLLECTIVE ;  /* 0x000000000000791b */ /* 0x000fd80003800000 */
.L_x_33:
[----:B------:R-:W-:Y:S05]  /*3f50*/  BSYNC B1 ;  /* 0x0000000000017941 */ /* 0x000fea0003800000 */
.L_x_32:
[----:B------:R-:W-:Y:S05]  /*3f60*/  BRA `(.L_x_34) ;  /* 0xffffffd000287947 */ /* 0x000fea000383ffff */
.L_x_7:
[----:B------:R-:W-:Y:S01]  /*3f70*/  BSSY B1, `(.L_x_35) ;  /* 0x0000006000017945 */ /* 0x000fe20003800000 */
[----:B------:R-:W-:Y:S01]  /*3f80*/  PLOP3.LUT P0, PT, P0, PT, PT, 0x8, 0x80 ;  /* 0x000000000080781c */ /* 0x000fe2000070e170 */
[----:B------:R-:W-:-:S12]  /*3f90*/  IMAD.MOV.U32 R10, RZ, RZ, -0x1 ;  /* 0xffffffffff0a7424 */ /* 0x000fd800078e00ff */
[----:B------:R-:W-:Y:S05]  /*3fa0*/  WARPSYNC.COLLECTIVE R10, `(.L_x_36) ;  /* 0x000000000a087348 */ /* 0x000fea0003c00000 */
[----:B------:R-:W-:Y:S01]  /*3fb0*/  VOTE.ANY P0, P0 ;  /* 0x0000000000ff7806 */ /* 0x000fe20000000100 */
[----:B------:R-:W-:-:S12]  /*3fc0*/  ENDCOLLECTIVE ;  /* 0x000000000000791b */ /* 0x000fd80003800000 */
.L_x_36:
[----:B------:R-:W-:Y:S05]  /*3fd0*/  BSYNC B1 ;  /* 0x0000000000017941 */ /* 0x000fea0003800000 */
.L_x_35:
[----:B------:R-:W-:Y:S05]  /*3fe0*/  BRA `(.L_x_37) ;  /* 0xffffffd0002c7947 */ /* 0x000fea000383ffff */
.L_x_9:
[----:B------:R-:W0:Y:S01]  /*3ff0*/  S2R R8, SR_GEMASK ;  /* 0x0000000000087919 */ /* 0x000e220000003c00 */
[----:B------:R-:W-:Y:S01]  /*4000*/  BSSY B1, `(.L_x_38) ;  /* 0x0000006000017945 */ /* 0x000fe20003800000 */
[----:B------:R-:W-:Y:S01]  /*4010*/  PLOP3.LUT P2, PT, P0, PT, PT, 0x8, 0x80 ;  /* 0x000000000080781c */ /* 0x000fe2000074e170 */
[----:B------:R-:W-:-:S12]  /*4020*/  IMAD.MOV.U32 R10, RZ, RZ, -0x1 ;  /* 0xffffffffff0a7424 */ /* 0x000fd800078e00ff */
[----:B0-----:R-:W-:Y:S05]  /*4030*/  WARPSYNC.COLLECTIVE R10, `(.L_x_39) ;  /* 0x000000000a087348 */ /* 0x001fea0003c00000 */
[----:B------:R-:W-:Y:S01]  /*4040*/  VOTE.ANY R10, PT, P2 ;  /* 0x00000000000a7806 */ /* 0x000fe200010e0100 */
[----:B0-----:R-:W-:Y:S06]  /*4050*/  ENDCOLLECTIVE ;  /* 0x000000000000791b */ /* 0x001fec0003800000 */
.L_x_39:
[----:B------:R-:W-:Y:S05]  /*4060*/  BSYNC B1 ;  /* 0x0000000000017941 */ /* 0x000fea0003800000 */
.L_x_38:
[----:B------:R-:W-:Y:S01]  /*4070*/  LOP3.LUT R10, R10, 0x80000000, R8, 0xec, !PT ;  /* 0x800000000a0a7812 */ /* 0x000fe200078eec08 */
[----:B------:R-:W-:Y:S01]  /*4080*/  IMAD.MOV.U32 R14, RZ, RZ, 0x1 ;  /* 0x00000001ff0e7424 */ /* 0x000fe200078e00ff */
[----:B------:R-:W-:Y:S01]  /*4090*/  ISETP.NE.AND P0, PT, R12, 0x65, PT ;  /* 0x000000650c00780c */ /* 0x000fe20003f05270 */
[C---:B------:R-:W-:Y:S02]  /*40a0*/  VIADD R38, R37.reuse, 0x2 ;  /* 0x0000000225267836 */ /* 0x040fe40000000000 */
[C---:B------:R-:W-:Y:S02]  /*40b0*/  VIADD R11, R10.reuse, 0xffffffff ;  /* 0xffffffff0a0b7836 */ /* 0x040fe40000000000 */
[C---:B------:R-:W-:Y:S02]  /*40c0*/  VIADD R19, R37.reuse, 0x4 ;  /* 0x0000000425137836 */ /* 0x040fe40000000000 */
[----:B------:R-:W-:Y:S01]  /*40d0*/  VIADD R39, R37, 0x10 ;  /* 0x0000001025277836 */ /* 0x000fe20000000000 */
[----:B------:R-:W-:Y:S01]  /*40e0*/  LOP3.LUT R11, R10, R11, RZ, 0xc, !PT ;  /* 0x0000000b0a0b7212 */ /* 0x000fe200078e0cff */
[----:B------:R-:W-:-:S03]  /*40f0*/  IMAD.MOV.U32 R10, RZ, RZ, -0x1 ;  /* 0xffffffffff0a7424 */ /* 0x000fc600078e00ff */
[----:B------:R0:W1:Y:S04]  /*4100*/  POPC R15, R11 ;  /* 0x0000000b000f7309 */ /* 0x0000680000000000 */
[----:B01----:R-:W-:Y:S05]  /*4110*/  WARPSYNC.COLLECTIVE R10, `(.L_x_40) ;  /* 0x000000000a087348 */ /* 0x003fea0003c00000 */
[----:B-1----:R1:W2:Y:S02]  /*4120*/  SHFL.DOWN P2, R16, R13, R14, R15 ;  /* 0x0800000e0d107389 */ /* 0x0022a4000004000f */
[----:B012---:R-:W-:Y:S05]  /*4130*/  ENDCOLLECTIVE ;  /* 0x000000000000791b */ /* 0x007fea0003800000 */
.L_x_40:
[----:B------:R-:W-:Y:S01]  /*4140*/  IMAD.MOV.U32 R14, RZ, RZ, 0x2 ;  /* 0x00000002ff0e7424 */ /* 0x000fe200078e00ff */
[----:B------:R-:W-:-:S04]  /*4150*/  ISETP.GE.AND P2, PT, R37, R15, PT ;  /* 0x0000000f2500720c */ /* 0x000fc80003f46270 */
[----:B------:R-:W-:-:S05]  /*4160*/  SEL R16, R16, RZ, !P2 ;  /* 0x000000ff10107207 */ /* 0x000fca0005000000 */
[----:B------:R-:W-:-:S04]  /*4170*/  IMAD.IADD R36, R16, 0x1, R13 ;  /* 0x0000000110247824 */ /* 0x000fc800078e020d */
[----:B------:R-:W-:-:S07]  /*4180*/  IMAD.MOV.U32 R13, RZ, RZ, R36 ;  /* 0x000000ffff0d7224 */ /* 0x000fce00078e0024 */
[----:B------:R-:W-:Y:S05]  /*4190*/  WARPSYNC.COLLECTIVE R10, `(.L_x_41) ;  /* 0x000000000a087348 */ /* 0x000fea0003c00000 */
[----:B------:R0:W1:Y:S02]  /*41a0*/  SHFL.DOWN P2, R16, R13, R14, R15 ;  /* 0x0800000e0d107389 */ /* 0x000064000004000f */
[----:B01----:R-:W-:Y:S05]  /*41b0*/  ENDCOLLECTIVE ;  /* 0x000000000000791b */ /* 0x003fea0003800000 */
.L_x_41:
[----:B------:R-:W-:Y:S01]  /*41c0*/  IMAD.MOV.U32 R14, RZ, RZ, 0x4 ;  /* 0x00000004ff0e7424 */ /* 0x000fe200078e00ff */
[----:B------:R-:W-:-:S04]  /*41d0*/  ISETP.GT.AND P2, PT, R38, R15, PT ;  /* 0x0000000f2600720c */ /* 0x000fc80003f44270 */
[----:B------:R-:W-:-:S05]  /*41e0*/  SEL R11, R16, RZ, !P2 ;  /* 0x000000ff100b7207 */ /* 0x000fca0005000000 */
[----:B------:R-:W-:Y:S02]  /*41f0*/  IMAD.IADD R40, R36, 0x1, R11 ;  /* 0x0000000124287824 */ /* 0x000fe400078e020b */
[----:B------:R-:W-:Y:S02]  /*4200*/  VIADD R36, R37, 0x8 ;  /* 0x0000000825247836 */ /* 0x000fe40000000000 */
[----:B------:R-:W-:-:S07]  /*4210*/  IMAD.MOV.U32 R13, RZ, RZ, R40 ;  /* 0x000000ffff0d7224 */ /* 0x000fce00078e0028 */
[----:B------:R-:W-:Y:S05]  /*4220*/  WARPSYNC.COLLECTIVE R10, `(.L_x_42) ;  /* 0x000000000a087348 */ /* 0x000fea0003c00000 */
[----:B------:R0:W1:Y:S02]  /*4230*/  SHFL.DOWN P2, R16, R13, R14, R15 ;  /* 0x0800000e0d107389 */ /* 0x000064000004000f */
[----:B01----:R-:W-:Y:S05]  /*4240*/  ENDCOLLECTIVE ;  /* 0x000000000000791b */ /* 0x003fea0003800000 */
.L_x_42:
[----:B------:R-:W-:Y:S01]  /*4250*/  IMAD.MOV.U32 R14, RZ, RZ, 0x8 ;  /* 0x00000008ff0e7424 */ /* 0x000fe200078e00ff */
[----:B------:R-:W-:-:S04]  /*4260*/  ISETP.GT.AND P2, PT, R19, R15, PT ;  /* 0x0000000f1300720c */ /* 0x000fc80003f44270 */
[----:B------:R-:W-:-:S05]  /*4270*/  SEL R11, R16, RZ, !P2 ;  /* 0x000000ff100b7207 */ /* 0x000fca0005000000 */
[----:B------:R-:W-:-:S04]  /*4280*/  IMAD.IADD R42, R40, 0x1, R11 ;  /* 0x00000001282a7824 */ /* 0x000fc800078e020b */
[----:B------:R-:W-:-:S07]  /*4290*/  IMAD.MOV.U32 R13, RZ, RZ, R42 ;  /* 0x000000ffff0d7224 */ /* 0x000fce00078e002a */
[----:B------:R-:W-:Y:S05]  /*42a0*/  WARPSYNC.COLLECTIVE R10, `(.L_x_43) ;  /* 0x000000000a087348 */ /* 0x000fea0003c00000 */
[----:B------:R0:W1:Y:S02]  /*42b0*/  SHFL.DOWN P2, R16, R13, R14, R15 ;  /* 0x0800000e0d107389 */ /* 0x000064000004000f */
[----:B01----:R-:W-:Y:S05]  /*42c0*/  ENDCOLLECTIVE ;  /* 0x000000000000791b */ /* 0x003fea0003800000 */
.L_x_43:
        /* <DEDUP_REMOVED lines=8> */
.L_x_44:
[----:B------:R-:W-:Y:S05]  /*4350*/  WARPSYNC.COLLECTIVE R10, `(.L_x_45) ;  /* 0x000000000a087348 */ /* 0x000fea0003c00000 */
[----:B------:R-:W-:Y:S01]  /*4360*/  VOTE.ALL P0, P0 ;  /* 0x0000000000ff7806 */ /* 0x000fe20000000000 */
[----:B------:R-:W-:-:S12]  /*4370*/  ENDCOLLECTIVE ;  /* 0x000000000000791b */ /* 0x000fd80003800000 */
.L_x_45:
[----:B------:R-:W0:Y:S01]  /*4380*/  LDC.64 R12, c[0x0][0x390] ;  /* 0x0000e400ff0c7b82 */ /* 0x000e220000000a00 */
[----:B------:R-:W-:-:S04]  /*4390*/  ISETP.GT.AND P2, PT, R39, R15, PT ;  /* 0x0000000f2700720c */ /* 0x000fc80003f44270 */
[----:B------:R-:W-:-:S05]  /*43a0*/  SEL R16, R16, RZ, !P2 ;  /* 0x000000ff10107207 */ /* 0x000fca0005000000 */
[----:B------:R-:W-:Y:S01]  /*43b0*/  IMAD.IADD R40, R41, 0x1, R16 ;  /* 0x0000000129287824 */ /* 0x000fe200078e0210 */
[----:B0-----:R-:W-:-:S05]  /*43c0*/  IADD3 R42, P2, PT, R12, 0x100, RZ ;  /* 0x000001000c2a7810 */ /* 0x001fca0007f5e0ff */
[----:B------:R-:W-:Y:S01]  /*43d0*/  IMAD.X R43, RZ, RZ, R13, P2 ;  /* 0x000000ffff2b7224 */ /* 0x000fe200010e060d */
[----:B------:R-:W-:Y:S07]  /*43e0*/  BRA `(.L_x_46) ;  /* 0xffffffcc00c87947 */ /* 0x000fee000383ffff */
.L_x_11:
[----:B------:R-:W-:Y:S01]  /*43f0*/  BSSY B1, `(.L_x_47) ;  /* 0x0000006000017945 */ /* 0x000fe20003800000 */
[----:B------:R-:W-:Y:S01]  /*4400*/  PLOP3.LUT P0, PT, P0, PT, PT, 0x8, 0x80 ;  /* 0x000000000080781c */ /* 0x000fe2000070e170 */
[----:B------:R-:W-:-:S12]  /*4410*/  IMAD.MOV.U32 R10, RZ, RZ, -0x1 ;  /* 0xffffffffff0a7424 */ /* 0x000fd800078e00ff */
[----:B------:R-:W-:Y:S05]  /*4420*/  WARPSYNC.COLLECTIVE R10, `(.L_x_48) ;  /* 0x000000000a087348 */ /* 0x000fea0003c00000 */
[----:B------:R-:W-:Y:S01]  /*4430*/  VOTE.ANY P0, P0 ;  /* 0x0000000000ff7806 */ /* 0x000fe20000000100 */
[----:B------:R-:W-:-:S12]  /*4440*/  ENDCOLLECTIVE ;  /* 0x000000000000791b */ /* 0x000fd80003800000 */
.L_x_48:
[----:B------:R-:W-:Y:S05]  /*4450*/  BSYNC B1 ;  /* 0x0000000000017941 */ /* 0x000fea0003800000 */
.L_x_47:
[----:B------:R-:W-:Y:S05]  /*4460*/  BRA `(.L_x_49) ;  /* 0xffffffcc00d07947 */ /* 0x000fea000383ffff */
.L_x_13:
[----:B------:R-:W-:Y:S01]  /*4470*/  BSSY B1, `(.L_x_50) ;  /* 0x0000006000017945 */ /* 0x000fe20003800000 */
[----:B------:R-:W-:Y:S01]  /*4480*/  PLOP3.LUT P0, PT, P0, PT, PT, 0x8, 0x80 ;  /* 0x000000000080781c */ /* 0x000fe2000070e170 */
[----:B------:R-:W-:-:S12]  /*4490*/  IMAD.MOV.U32 R10, RZ, RZ, -0x1 ;  /* 0xffffffffff0a7424 */ /* 0x000fd800078e00ff */
[----:B------:R-:W-:Y:S05]  /*44a0*/  WARPSYNC.COLLECTIVE R10, `(.L_x_51) ;  /* 0x000000000a087348 */ /* 0x000fea0003c00000 */
[----:B------:R-:W-:Y:S01]  /*44b0*/  VOTE.ANY P0, P0 ;  /* 0x0000000000ff7806 */ /* 0x000fe20000000100 */
[----:B------:R-:W-:-:S12]  /*44c0*/  ENDCOLLECTIVE ;  /* 0x000000000000791b */ /* 0x000fd80003800000 */
.L_x_51:
[----:B------:R-:W-:Y:S05]  /*44d0*/  BSYNC B1 ;  /* 0x0000000000017941 */ /* 0x000fea0003800000 */
.L_x_50:
[----:B------:R-:W-:Y:S05]  /*44e0*/  BRA `(.L_x_52) ;  /* 0xffffffcc00d47947 */ /* 0x000fea000383ffff */
.L_x_15:
[----:B------:R-:W-:Y:S01]  /*44f0*/  BSSY B1, `(.L_x_53) ;  /* 0x0000006000017945 */ /* 0x000fe20003800000 */
[----:B------:R-:W-:Y:S01]  /*4500*/  PLOP3.LUT P2, PT, P0, PT, PT, 0x8, 0x80 ;  /* 0x000000000080781c */ /* 0x000fe2000074e170 */
[----:B------:R-:W-:-:S12]  /*4510*/  IMAD.MOV.U32 R10, RZ, RZ, -0x1 ;  /* 0xffffffffff0a7424 */ /* 0x000fd800078e00ff */
[----:B------:R-:W-:Y:S05]  /*4520*/  WARPSYNC.COLLECTIVE R10, `(.L_x_54) ;  /* 0x000000000a087348 */ /* 0x000fea0003c00000 */
[----:B------:R-:W-:Y:S01]  /*4530*/  VOTE.ANY R10, PT, P2 ;  /* 0x00000000000a7806 */ /* 0x000fe200010e0100 */
[----:B------:R-:W-:Y:S06]  /*4540*/  ENDCOLLECTIVE ;  /* 0x000000000000791b */ /* 0x000fec0003800000 */
.L_x_54:
[----:B------:R-:W-:Y:S05]  /*4550*/  BSYNC B1 ;  /* 0x0000000000017941 */ /* 0x000fea0003800000 */
.L_x_53:
[----:B------:R-:W-:Y:S01]  /*4560*/  LOP3.LUT R10, R10, 0x80000000, R8, 0xec, !PT ;  /* 0x800000000a0a7812 */ /* 0x000fe200078eec08 */
[----:B------:R-:W-:Y:S02]  /*4570*/  IMAD.MOV.U32 R14, RZ, RZ, 0x1 ;  /* 0x00000001ff0e7424 */ /* 0x000fe400078e00ff */
[----:B------:R-:W-:Y:S02]  /*4580*/  VIADD R18, R18, 0xffffffe0 ;  /* 0xffffffe012127836 */ /* 0x000fe40000000000 */
[----:B------:R-:W-:-:S05]  /*4590*/  VIADD R15, R10, 0xffffffff ;  /* 0xffffffff0a0f7836 */ /* 0x000fca0000000000 */
[----:B------:R-:W-:Y:S01]  /*45a0*/  LOP3.LUT R15, R10, R15, RZ, 0xc, !PT ;  /* 0x0000000f0a0f7212 */ /* 0x000fe200078e0cff */
[----:B------:R-:W-:-:S05]  /*45b0*/  IMAD.MOV.U32 R10, RZ, RZ, -0x1 ;  /* 0xffffffffff0a7424 */ /* 0x000fca00078e00ff */
[----:B------:R-:W0:Y:S02]  /*45c0*/  POPC R15, R15 ;  /* 0x0000000f000f7309 */ /* 0x000e240000000000 */
[----:B0-----:R-:W-:Y:S05]  /*45d0*/  WARPSYNC.COLLECTIVE R10, `(.L_x_55) ;  /* 0x000000000a087348 */ /* 0x001fea0003c00000 */
[----:B0-----:R0:W1:Y:S02]  /*45e0*/  SHFL.DOWN P2, R16, R13, R14, R15 ;  /* 0x0800000e0d107389 */ /* 0x001064000004000f */
[----:B01----:R-:W-:Y:S05]  /*45f0*/  ENDCOLLECTIVE ;  /* 0x000000000000791b */ /* 0x003fea0003800000 */
.L_x_55:
[----:B------:R-:W-:Y:S01]  /*4600*/  ISETP.GE.AND P0, PT, R37, R15, PT ;  /* 0x0000000f2500720c */ /* 0x000fe20003f06270 */
[----:B------:R-:W-:-:S03]  /*4610*/  IMAD.MOV.U32 R14, RZ, RZ, 0x2 ;  /* 0x00000002ff0e7424 */ /* 0x000fc600078e00ff */
[----:B------:R-:W-:Y:S02]  /*4620*/  SEL R16, R16, RZ, !P0 ;  /* 0x000000ff10107207 */ /* 0x000fe40004000000 */
[----:B------:R-:W-:-:S03]  /*4630*/  ISETP.GT.AND P0, PT, R38, R15, PT ;  /* 0x0000000f2600720c */ /* 0x000fc60003f04270 */
[----:B------:R-:W-:-:S04]  /*4640*/  IMAD.IADD R41, R16, 0x1, R13 ;  /* 0x0000000110297824 */ /* 0x000fc800078e020d */
[----:B------:R-:W-:-:S07]  /*4650*/  IMAD.MOV.U32 R13, RZ, RZ, R41 ;  /* 0x000000ffff0d7224 */ /* 0x000fce00078e0029 */
[----:B------:R-:W-:Y:S05]  /*4660*/  WARPSYNC.COLLECTIVE R10, `(.L_x_56) ;  /* 0x000000000a087348 */ /* 0x000fea0003c00000 */
[----:B------:R0:W1:Y:S02]  /*4670*/  SHFL.DOWN P2, R16, R13, R14, R15 ;  /* 0x0800000e0d107389 */ /* 0x000064000004000f */
[----:B01----:R-:W-:Y:S05]  /*4680*/  ENDCOLLECTIVE ;  /* 0x000000000000791b */ /* 0x003fea0003800000 */
.L_x_56:
[----:B------:R-:W-:Y:S01]  /*4690*/  IMAD.MOV.U32 R14, RZ, RZ, 0x4 ;  /* 0x00000004ff0e7424 */ /* 0x000fe200078e00ff */
[----:B------:R-:W-:Y:S02]  /*46a0*/  SEL R16, R16, RZ, !P0 ;  /* 0x000000ff10107207 */ /* 0x000fe40004000000 */
[----:B------:R-:W-:-:S03]  /*46b0*/  ISETP.GT.AND P0, PT, R19, R15, PT ;  /* 0x0000000f1300720c */ /* 0x000fc60003f04270 */
[----:B------:R-:W-:-:S04]  /*46c0*/  IMAD.IADD R41, R41, 0x1, R16 ;  /* 0x0000000129297824 */ /* 0x000fc800078e0210 */
[----:B------:R-:W-:-:S07]  /*46d0*/  IMAD.MOV.U32 R13, RZ, RZ, R41 ;  /* 0x000000ffff0d7224 */ /* 0x000fce00078e0029 */
[----:B------:R-:W-:Y:S05]  /*46e0*/  WARPSYNC.COLLECTIVE R10, `(.L_x_57) ;  /* 0x000000000a087348 */ /* 0x000fea0003c00000 */
[----:B------:R0:W1:Y:S02]  /*46f0*/  SHFL.DOWN P2, R16, R13, R14, R15 ;  /* 0x0800000e0d107389 */ /* 0x000064000004000f */
[----:B01----:R-:W-:Y:S05]  /*4700*/  ENDCOLLECTIVE ;  /* 0x000000000000791b */ /* 0x003fea0003800000 */
.L_x_57:
[----:B------:R-:W-:Y:S01]  /*4710*/  IMAD.MOV.U32 R14, RZ, RZ, 0x8 ;  /* 0x00000008ff0e7424 */ /* 0x000fe200078e00ff */
[----:B------:R-:W-:Y:S02]  /*4720*/  SEL R16, R16, RZ, !P0 ;  /* 0x000000ff10107207 */ /* 0x000fe40004000000 */
[----:B------:R-:W-:-:S03]  /*4730*/  ISETP.GT.AND P0, PT, R36, R15, PT ;  /* 0x0000000f2400720c */ /* 0x000fc60003f04270 */
[----:B------:R-:W-:-:S10]  /*4740*/  IMAD.IADD R13, R41, 0x1, R16 ;  /* 0x00000001290d7824 */ /* 0x000fd400078e0210 */
[----:B------:R-:W-:Y:S05]  /*4750*/  WARPSYNC.COLLECTIVE R10, `(.L_x_58) ;  /* 0x000000000a087348 */ /* 0x000fea0003c00000 */
[----:B------:R0:W1:Y:S02]  /*4760*/  SHFL.DOWN P2, R16, R13, R14, R15 ;  /* 0x0800000e0d107389 */ /* 0x000064000004000f */
[----:B01----:R-:W-:Y:S05]  /*4770*/  ENDCOLLECTIVE ;  /* 0x000000000000791b */ /* 0x003fea0003800000 */
.L_x_58:
        /* <DEDUP_REMOVED lines=8> */
.L_x_59:
[----:B------:R-:W-:Y:S02]  /*4800*/  SEL R16, R16, RZ, !P0 ;  /* 0x000000ff10107207 */ /* 0x000fe40004000000 */
[----:B------:R-:W-:Y:S02]  /*4810*/  ISETP.NE.AND P0, PT, R12, 0x65, PT ;  /* 0x000000650c00780c */ /* 0x000fe40003f05270 */
[----:B------:R-:W-:-:S11]  /*4820*/  IADD3 R40, PT, PT, R41, R16, R40 ;  /* 0x0000001029287210 */ /* 0x000fd60007ffe028 */
[----:B------:R-:W-:Y:S05]  /*4830*/  WARPSYNC.COLLECTIVE R10, `(.L_x_60) ;  /* 0x000000000a087348 */ /* 0x000fea0003c00000 */
[----:B------:R-:W-:Y:S01]  /*4840*/  VOTE.ALL P0, P0 ;  /* 0x0000000000ff7806 */ /* 0x000fe20000000000 */
[----:B------:R-:W-:-:S12]  /*4850*/  ENDCOLLECTIVE ;  /* 0x000000000000791b */ /* 0x000fd80003800000 */
.L_x_60:
[----:B------:R-:W-:Y:S05]  /*4860*/  BRA `(.L_x_61) ;  /* 0xffffffcc00747947 */ /* 0x000fea000383ffff */
.L_x_20:
[----:B------:R-:W-:Y:S01]  /*4870*/  BSSY B0, `(.L_x_62) ;  /* 0x0000006000007945 */ /* 0x000fe20003800000 */
[----:B------:R-:W-:Y:S01]  /*4880*/  PLOP3.LUT P0, PT, P0, PT, PT, 0x8, 0x80 ;  /* 0x000000000080781c */ /* 0x000fe2000070e170 */
[----:B------:R-:W-:-:S12]  /*4890*/  IMAD.MOV.U32 R10, RZ, RZ, -0x1 ;  /* 0xffffffffff0a7424 */ /* 0x000fd800078e00ff */
[----:B------:R-:W-:Y:S05]  /*48a0*/  WARPSYNC.COLLECTIVE R10, `(.L_x_63) ;  /* 0x000000000a087348 */ /* 0x000fea0003c00000 */
[----:B------:R-:W-:Y:S01]  /*48b0*/  VOTE.ANY P0, P0 ;  /* 0x0000000000ff7806 */ /* 0x000fe20000000100 */
[----:B------:R-:W-:-:S12]  /*48c0*/  ENDCOLLECTIVE ;  /* 0x000000000000791b */ /* 0x000fd80003800000 */
.L_x_63:
[----:B------:R-:W-:Y:S05]  /*48d0*/  BSYNC B0 ;  /* 0x0000000000007941 */ /* 0x000fea0003800000 */
.L_x_62:
[----:B------:R-:W-:Y:S05]  /*48e0*/  BRA `(.L_x_64) ;  /* 0xffffffe400807947 */ /* 0x000fea000383ffff */
.L_x_22:
[----:B------:R-:W-:Y:S01]  /*48f0*/  BSSY B0, `(.L_x_65) ;  /* 0x0000006000007945 */ /* 0x000fe20003800000 */
[----:B------:R-:W-:Y:S01]  /*4900*/  PLOP3.LUT P0, PT, P0, PT, PT, 0x8, 0x80 ;  /* 0x000000000080781c */ /* 0x000fe2000070e170 */
[----:B------:R-:W-:-:S12]  /*4910*/  IMAD.MOV.U32 R10, RZ, RZ, -0x1 ;  /* 0xffffffffff0a7424 */ /* 0x000fd800078e00ff */
[----:B------:R-:W-:Y:S05]  /*4920*/  WARPSYNC.COLLECTIVE R10, `(.L_x_66) ;  /* 0x000000000a087348 */ /* 0x000fea0003c00000 */
[----:B------:R-:W-:Y:S01]  /*4930*/  VOTE.ANY P0, P0 ;  /* 0x0000000000ff7806 */ /* 0x000fe20000000100 */
[----:B------:R-:W-:-:S12]  /*4940*/  ENDCOLLECTIVE ;  /* 0x000000000000791b */ /* 0x000fd80003800000 */
.L_x_66:
[----:B------:R-:W-:Y:S05]  /*4950*/  BSYNC B0 ;  /* 0x0000000000007941 */ /* 0x000fea0003800000 */
.L_x_65:
[----:B------:R-:W-:Y:S05]  /*4960*/  BRA `(.L_x_67) ;  /* 0xffffffe400847947 */ /* 0x000fea000383ffff */
.L_x_24:
[----:B------:R-:W0:Y:S01]  /*4970*/  S2R R19, SR_GEMASK ;  /* 0x0000000000137919 */ /* 0x000e220000003c00 */
[----:B------:R-:W-:Y:S01]  /*4980*/  BSSY B0, `(.L_x_68) ;  /* 0x0000007000007945 */ /* 0x000fe20003800000 */
[----:B------:R-:W-:Y:S01]  /*4990*/  ISETP.NE.AND P0, PT, R8, 0x65, PT ;  /* 0x000000650800780c */ /* 0x000fe20003f05270 */
[----:B------:R-:W-:Y:S01]  /*49a0*/  IMAD.MOV.U32 R10, RZ, RZ, -0x1 ;  /* 0xffffffffff0a7424 */ /* 0x000fe200078e00ff */
[----:B------:R-:W-:-:S13]  /*49b0*/  PLOP3.LUT P2, PT, P2, PT, PT, 0x8, 0x80 ;  /* 0x000000000080781c */ /* 0x000fda000174e170 */
[----:B0-----:R-:W-:Y:S05]  /*49c0*/  WARPSYNC.COLLECTIVE R10, `(.L_x_69) ;  /* 0x000000000a087348 */ /* 0x001fea0003c00000 */
[----:B------:R-:W-:Y:S01]  /*49d0*/  VOTE.ANY R10, PT, P2 ;  /* 0x00000000000a7806 */ /* 0x000fe200010e0100 */
[----:B0-----:R-:W-:Y:S06]  /*49e0*/  ENDCOLLECTIVE ;  /* 0x000000000000791b */ /* 0x001fec0003800000 */
.L_x_69:
[----:B------:R-:W-:Y:S05]  /*49f0*/  BSYNC B0 ;  /* 0x0000000000007941 */ /* 0x000fea0003800000 */
.L_x_68:
[----:B------:R-:W-:Y:S01]  /*4a00*/  LOP3.LUT R10, R10, 0x80000000, R19, 0xec, !PT ;  /* 0x800000000a0a7812 */ /* 0x000fe200078eec13 */
[----:B------:R-:W-:-:S04]  /*4a10*/  IMAD.MOV.U32 R14, RZ, RZ, 0x1 ;  /* 0x00000001ff0e7424 */ /* 0x000fc800078e00ff */
[----:B------:R-:W-:-:S05]  /*4a20*/  VIADD R13, R10, 0xffffffff ;  /* 0xffffffff0a0d7836 */ /* 0x000fca0000000000 */
[----:B------:R-:W-:Y:S01]  /*4a30*/  LOP3.LUT R8, R10, R13, RZ, 0xc, !PT ;  /* 0x0000000d0a087212 */ /* 0x000fe200078e0cff */
[----:B------:R-:W-:Y:S02]  /*4a40*/  IMAD.MOV.U32 R13, RZ, RZ, R9 ;  /* 0x000000ffff0d7224 */ /* 0x000fe400078e0009 */
[----:B------:R-:W-:Y:S01]  /*4a50*/  IMAD.MOV.U32 R10, RZ, RZ, -0x1 ;  /* 0xffffffffff0a7424 */ /* 0x000fe200078e00ff */
[----:B------:R0:W1:Y:S02]  /*4a60*/  POPC R15, R8 ;  /* 0x00000008000f7309 */ /* 0x0000640000000000 */
[----:B0-----:R-:W-:-:S07]  /*4a70*/  VIADD R8, R38, 0x4 ;  /* 0x0000000426087836 */ /* 0x001fce0000000000 */
[----:B-1----:R-:W-:Y:S05]  /*4a80*/  WARPSYNC.COLLECTIVE R10, `(.L_x_70) ;  /* 0x000000000a087348 */ /* 0x002fea0003c00000 */
[----:B-1----:R0:W1:Y:S02]  /*4a90*/  SHFL.DOWN P2, R16, R13, R14, R15 ;  /* 0x0800000e0d107389 */ /* 0x002064000004000f */
[----:B01----:R-:W-:Y:S05]  /*4aa0*/  ENDCOLLECTIVE ;  /* 0x000000000000791b */ /* 0x003fea0003800000 */
.L_x_70:
[----:B------:R-:W-:Y:S01]  /*4ab0*/  IMAD.MOV.U32 R14, RZ, RZ, 0x2 ;  /* 0x00000002ff0e7424 */ /* 0x000fe200078e00ff */
[----:B------:R-:W-:-:S04]  /*4ac0*/  ISETP.GE.AND P2, PT, R38, R15, PT ;  /* 0x0000000f2600720c */ /* 0x000fc80003f46270 */
[----:B------:R-:W-:Y:S01]  /*4ad0*/  SEL R12, R16, RZ, !P2 ;  /* 0x000000ff100c7207 */ /* 0x000fe20005000000 */
[----:B------:R-:W-:-:S04]  /*4ae0*/  VIADD R16, R38, 0x2 ;  /* 0x0000000226107836 */ /* 0x000fc80000000000 */
[----:B------:R-:W-:Y:S01]  /*4af0*/  IMAD.IADD R12, R12, 0x1, R9 ;  /* 0x000000010c0c7824 */ /* 0x000fe200078e0209 */
[----:B------:R-:W-:-:S03]  /*4b00*/  ISETP.GT.AND P3, PT, R16, R15, PT ;  /* 0x0000000f1000720c */ /* 0x000fc60003f64270 */
[----:B------:R-:W-:-:S10]  /*4b10*/  IMAD.MOV.U32 R13, RZ, RZ, R12 ;  /* 0x000000ffff0d7224 */ /* 0x000fd400078e000c */
[----:B------:R-:W-:Y:S05]  /*4b20*/  WARPSYNC.COLLECTIVE R10, `(.L_x_71) ;  /* 0x000000000a087348 */ /* 0x000fea0003c00000 */
[----:B------:R0:W1:Y:S02]  /*4b30*/  SHFL.DOWN P2, R16, R13, R14, R15 ;  /* 0x0800000e0d107389 */ /* 0x000064000004000f */
[----:B01----:R-:W-:Y:S05]  /*4b40*/  ENDCOLLECTIVE ;  /* 0x000000000000791b */ /* 0x003fea0003800000 */
.L_x_71:
[----:B------:R-:W-:Y:S01]  /*4b50*/  IMAD.MOV.U32 R14, RZ, RZ, 0x4 ;  /* 0x00000004ff0e7424 */ /* 0x000fe200078e00ff */
[----:B------:R-:W-:Y:S02]  /*4b60*/  SEL R9, R16, RZ, !P3 ;  /* 0x000000ff10097207 */ /* 0x000fe40005800000 */
[----:B------:R-:W-:Y:S01]  /*4b70*/  ISETP.GT.AND P3, PT, R8, R15, PT ;  /* 0x0000000f0800720c */ /* 0x000fe20003f64270 */
[----:B------:R-:W-:Y:S02]  /*4b80*/  VIADD R8, R38, 0x8 ;  /* 0x0000000826087836 */ /* 0x000fe40000000000 */
[----:B------:R-:W-:-:S04]  /*4b90*/  IMAD.IADD R40, R12, 0x1, R9 ;  /* 0x000000010c287824 */ /* 0x000fc800078e0209 */
[----:B------:R-:W-:-:S07]  /*4ba0*/  IMAD.MOV.U32 R13, RZ, RZ, R40 ;  /* 0x000000ffff0d7224 */ /* 0x000fce00078e0028 */
[----:B------:R-:W-:Y:S05]  /*4bb0*/  WARPSYNC.COLLECTIVE R10, `(.L_x_72) ;  /* 0x000000000a087348 */ /* 0x000fea0003c00000 */
[----:B------:R0:W1:Y:S02]  /*4bc0*/  SHFL.DOWN P2, R16, R13, R14, R15 ;  /* 0x0800000e0d107389 */ /* 0x000064000004000f */
[----:B01----:R-:W-:Y:S05]  /*4bd0*/  ENDCOLLECTIVE ;  /* 0x000000000000791b */ /* 0x003fea0003800000 */
.L_x_72:
        /* <DEDUP_REMOVED lines=9> */
.L_x_73:
[----:B------:R-:W-:Y:S01]  /*4c70*/  IMAD.MOV.U32 R14, RZ, RZ, 0x10 ;  /* 0x00000010ff0e7424 */ /* 0x000fe200078e00ff */
[----:B------:R-:W-:-:S05]  /*4c80*/  SEL R16, R16, RZ, !P3 ;  /* 0x000000ff10107207 */ /* 0x000fca0005800000 */
[----:B------:R-:W-:-:S04]  /*4c90*/  IMAD.IADD R44, R9, 0x1, R16 ;  /* 0x00000001092c7824 */ /* 0x000fc800078e0210 */
[----:B------:R-:W-:-:S07]  /*4ca0*/  IMAD.MOV.U32 R13, RZ, RZ, R44 ;  /* 0x000000ffff0d7224 */ /* 0x000fce00078e002c */
[----:B------:R-:W-:Y:S05]  /*4cb0*/  WARPSYNC.COLLECTIVE R10, `(.L_x_74) ;  /* 0x000000000a087348 */ /* 0x000fea0003c00000 */
[----:B------:R0:W1:Y:S02]  /*4cc0*/  SHFL.DOWN P2, R16, R13, R14, R15 ;  /* 0x0800000e0d107389 */ /* 0x000064000004000f */
[----:B01----:R-:W-:Y:S05]  /*4cd0*/  ENDCOLLECTIVE ;  /* 0x000000000000791b */ /* 0x003fea0003800000 */
.L_x_74:
[----:B------:R-:W-:Y:S05]  /*4ce0*/  WARPSYNC.COLLECTIVE R10, `(.L_x_75) ;  /* 0x000000000a087348 */ /* 0x000fea0003c00000 */
[----:B------:R-:W-:Y:S01]  /*4cf0*/  VOTE.ALL P0, P0 ;  /* 0x0000000000ff7806 */ /* 0x000fe20000000000 */
[----:B------:R-:W-:-:S12]  /*4d00*/  ENDCOLLECTIVE ;  /* 0x000000000000791b */ /* 0x000fd80003800000 */
.L_x_75:
[----:B------:R-:W-:-:S04]  /*4d10*/  ISETP.GT.AND P2, PT, R8, R15, PT ;  /* 0x0000000f0800720c */ /* 0x000fc80003f44270 */
[----:B------:R-:W-:-:S05]  /*4d20*/  SEL R9, R16, RZ, !P2 ;  /* 0x000000ff10097207 */ /* 0x000fca0005000000 */
[----:B------:R-:W-:Y:S02]  /*4d30*/  IMAD.IADD R12, R44, 0x1, R9 ;  /* 0x000000012c0c7824 */ /* 0x000fe400078e0209 */
[----:B------:R-:W0:Y:S02]  /*4d40*/  LDC.64 R8, c[0x0][0x390] ;  /* 0x0000e400ff087b82 */ /* 0x000e240000000a00 */
[----:B0-----:R-:W-:-:S05]  /*4d50*/  IADD3 R40, P2, PT, R8, 0x100, RZ ;  /* 0x0000010008287810 */ /* 0x001fca0007f5e0ff */
[----:B------:R-:W-:Y:S01]  /*4d60*/  IMAD.X R41, RZ, RZ, R9, P2 ;  /* 0x000000ffff297224 */ /* 0x000fe200010e0609 */
[----:B------:R-:W-:Y:S07]  /*4d70*/  BRA `(.L_x_76) ;  /* 0xffffffe4001c7947 */ /* 0x000fee000383ffff */
.L_x_26:
[----:B------:R-:W-:Y:S01]  /*4d80*/  BSSY B0, `(.L_x_77) ;  /* 0x0000006000007945 */ /* 0x000fe20003800000 */
[----:B------:R-:W-:Y:S01]  /*4d90*/  PLOP3.LUT P0, PT, P0, PT, PT, 0x8, 0x80 ;  /* 0x000000000080781c */ /* 0x000fe2000070e170 */
[----:B------:R-:W-:-:S12]  /*4da0*/  IMAD.MOV.U32 R10, RZ, RZ, -0x1 ;  /* 0xffffffffff0a7424 */ /* 0x000fd800078e00ff */
[----:B------:R-:W-:Y:S05]  /*4db0*/  WARPSYNC.COLLECTIVE R10, `(.L_x_78) ;  /* 0x000000000a087348 */ /* 0x000fea0003c00000 */
[----:B------:R-:W-:Y:S01]  /*4dc0*/  VOTE.ANY P0, P0 ;  /* 0x0000000000ff7806 */ /* 0x000fe20000000100 */
[----:B------:R-:W-:-:S12]  /*4dd0*/  ENDCOLLECTIVE ;  /* 0x000000000000791b */ /* 0x000fd80003800000 */
.L_x_78:
[----:B------:R-:W-:Y:S05]  /*4de0*/  BSYNC B0 ;  /* 0x0000000000007941 */ /* 0x000fea0003800000 */
.L_x_77:
[----:B------:R-:W-:Y:S05]  /*4df0*/  BRA `(.L_x_79) ;  /* 0xffffffe400247947 */ /* 0x000fea000383ffff */
.L_x_28:
[----:B------:R-:W-:Y:S01]  /*4e00*/  BSSY B0, `(.L_x_80) ;  /* 0x0000006000007945 */ /* 0x000fe20003800000 */
[----:B------:R-:W-:Y:S01]  /*4e10*/  PLOP3.LUT P0, PT, P0, PT, PT, 0x8, 0x80 ;  /* 0x000000000080781c */ /* 0x000fe2000070e170 */
[----:B------:R-:W-:-:S12]  /*4e20*/  IMAD.MOV.U32 R10, RZ, RZ, -0x1 ;  /* 0xffffffffff0a7424 */ /* 0x000fd800078e00ff */
[----:B------:R-:W-:Y:S05]  /*4e30*/  WARPSYNC.COLLECTIVE R10, `(.L_x_81) ;  /* 0x000000000a087348 */ /* 0x000fea0003c00000 */
[----:B------:R-:W-:Y:S01]  /*4e40*/  VOTE.ANY P0, P0 ;  /* 0x0000000000ff7806 */ /* 0x000fe20000000100 */
[----:B------:R-:W-:-:S12]  /*4e50*/  ENDCOLLECTIVE ;  /* 0x000000000000791b */ /* 0x000fd80003800000 */
.L_x_81:
[----:B------:R-:W-:Y:S05]  /*4e60*/  BSYNC B0 ;  /* 0x0000000000007941 */ /* 0x000fea0003800000 */
.L_x_80:
[----:B------:R-:W-:Y:S05]  /*4e70*/  BRA `(.L_x_82) ;  /* 0xffffffe400287947 */ /* 0x000fea000383ffff */
.L_x_30:
[----:B------:R-:W-:Y:S01]  /*4e80*/  BSSY B0, `(.L_x_83) ;  /* 0x0000006000007945 */ /* 0x000fe20003800000 */
[----:B------:R-:W-:Y:S01]  /*4e90*/  PLOP3.LUT P2, PT, P0, PT, PT, 0x8, 0x80 ;  /* 0x000000000080781c */ /* 0x000fe2000074e170 */
[----:B------:R-:W-:-:S12]  /*4ea0*/  IMAD.MOV.U32 R10, RZ, RZ, -0x1 ;  /* 0xffffffffff0a7424 */ /* 0x000fd800078e00ff */
[----:B------:R-:W-:Y:S05]  /*4eb0*/  WARPSYNC.COLLECTIVE R10, `(.L_x_84) ;  /* 0x000000000a087348 */ /* 0x000fea0003c00000 */
[----:B------:R-:W-:Y:S01]  /*4ec0*/  VOTE.ANY R10, PT, P2 ;  /* 0x00000000000a7806 */ /* 0x000fe200010e0100 */
[----:B------:R-:W-:Y:S06]  /*4ed0*/  ENDCOLLECTIVE ;  /* 0x000000000000791b */ /* 0x000fec0003800000 */
.L_x_84:
[----:B------:R-:W-:Y:S05]  /*4ee0*/  BSYNC B0 ;  /* 0x0000000000007941 */ /* 0x000fea0003800000 */
.L_x_83:
[----:B------:R-:W-:Y:S01]  /*4ef0*/  LOP3.LUT R10, R10, 0x80000000, R19, 0xec, !PT ;  /* 0x800000000a0a7812 */ /* 0x000fe200078eec13 */
[----:B------:R-:W-:Y:S02]  /*4f00*/  IMAD.MOV.U32 R14, RZ, RZ, 0x1 ;  /* 0x00000001ff0e7424 */ /* 0x000fe400078e00ff */
[----:B------:R-:W-:Y:S02]  /*4f10*/  VIADD R18, R18, 0xffffffe0 ;  /* 0xffffffe012127836 */ /* 0x000fe40000000000 */
[----:B------:R-:W-:-:S05]  /*4f20*/  VIADD R13, R10, 0xffffffff ;  /* 0xffffffff0a0d7836 */ /* 0x000fca0000000000 */
[----:B------:R-:W-:Y:S01]  /*4f30*/  LOP3.LUT R45, R10, R13, RZ, 0xc, !PT ;  /* 0x0000000d0a2d7212 */ /* 0x000fe200078e0cff */
[----:B------:R-:W-:Y:S02]  /*4f40*/  IMAD.MOV.U32 R13, RZ, RZ, R9 ;  /* 0x000000ffff0d7224 */ /* 0x000fe400078e0009 */
[----:B------:R-:W-:Y:S01]  /*4f50*/  IMAD.MOV.U32 R10, RZ, RZ, -0x1 ;  /* 0xffffffffff0a7424 */ /* 0x000fe200078e00ff */
[----:B------:R0:W1:Y:S06]  /*4f60*/  POPC R15, R45 ;  /* 0x0000002d000f7309 */ /* 0x00006c0000000000 */
[----:B01----:R-:W-:Y:S05]  /*4f70*/  WARPSYNC.COLLECTIVE R10, `(.L_x_85) ;  /* 0x000000000a087348 */ /* 0x003fea0003c00000 */
[----:B-1----:R1:W2:Y:S02]  /*4f80*/  SHFL.DOWN P2, R16, R13, R14, R15 ;  /* 0x0800000e0d107389 */ /* 0x0022a4000004000f */
[----:B012---:R-:W-:Y:S05]  /*4f90*/  ENDCOLLECTIVE ;  /* 0x000000000000791b */ /* 0x007fea0003800000 */
.L_x_85:
[----:B------:R-:W-:Y:S01]  /*4fa0*/  ISETP.GE.AND P0, PT, R38, R15, PT ;  /* 0x0000000f2600720c */ /* 0x000fe20003f06270 */
[----:B------:R-:W-:-:S03]  /*4fb0*/  IMAD.MOV.U32 R14, RZ, RZ, 0x2 ;  /* 0x00000002ff0e7424 */ /* 0x000fc600078e00ff */
[----:B------:R-:W-:-:S05]  /*4fc0*/  SEL R16, R16, RZ, !P0 ;  /* 0x000000ff10107207 */ /* 0x000fca0004000000 */
[----:B------:R-:W-:Y:S02]  /*4fd0*/  IMAD.IADD R44, R16, 0x1, R9 ;  /* 0x00000001102c7824 */ /* 0x000fe400078e0209 */
[----:B------:R-:W-:Y:S02]  /*4fe0*/  VIADD R16, R38, 0x2 ;  /* 0x0000000226107836 */ /* 0x000fe40000000000 */
[----:B------:R-:W-:-:S03]  /*4ff0*/  IMAD.MOV.U32 R13, RZ, RZ, R44 ;  /* 0x000000ffff0d7224 */ /* 0x000fc600078e002c */
[----:B------:R-:W-:-:S13]  /*5000*/  ISETP.GT.AND P0, PT, R16, R15, PT ;  /* 0x0000000f1000720c */ /* 0x000fda0003f04270 */
[----:B------:R-:W-:Y:S05]  /*5010*/  WARPSYNC.COLLECTIVE R10, `(.L_x_86) ;  /* 0x000000000a087348 */ /* 0x000fea0003c00000 */
[----:B------:R0:W1:Y:S02]  /*5020*/  SHFL.DOWN P2, R16, R13, R14, R15 ;  /* 0x0800000e0d107389 */ /* 0x000064000004000f */
[----:B01----:R-:W-:Y:S05]  /*5030*/  ENDCOLLECTIVE ;  /* 0x000000000000791b */ /* 0x003fea0003800000 */
.L_x_86:
[----:B------:R-:W-:Y:S01]  /*5040*/  IMAD.MOV.U32 R14, RZ, RZ, 0x4 ;  /* 0x00000004ff0e7424 */ /* 0x000fe200078e00ff */
        /* <DEDUP_REMOVED lines=8> */
.L_x_87:
[----:B------:R-:W-:Y:S01]  /*50d0*/  IMAD.MOV.U32 R14, RZ, RZ, 0x8 ;  /* 0x00000008ff0e7424 */ /* 0x000fe200078e00ff */
        /* <DEDUP_REMOVED lines=8> */
.L_x_88:
        /* <DEDUP_REMOVED lines=9> */
.L_x_89:
[----:B------:R-:W-:Y:S02]  /*51f0*/  SEL R9, R16, RZ, !P0 ;  /* 0x000000ff10097207 */ /* 0x000fe40004000000 */
[----:B------:R-:W-:Y:S02]  /*5200*/  ISETP.NE.AND P0, PT, R8, 0x65, PT ;  /* 0x000000650800780c */ /* 0x000fe40003f05270 */
[----:B------:R-:W-:-:S11]  /*5210*/  IADD3 R12, PT, PT, R44, R9, R12 ;  /* 0x000000092c0c7210 */ /* 0x000fd60007ffe00c */
[----:B------:R-:W-:Y:S05]  /*5220*/  WARPSYNC.COLLECTIVE R10, `(.L_x_90) ;  /* 0x000000000a087348 */ /* 0x000fea0003c00000 */
[----:B------:R-:W-:Y:S01]  /*5230*/  VOTE.ALL P0, P0 ;  /* 0x0000000000ff7806 */ /* 0x000fe20000000000 */
[----:B------:R-:W-:-:S12]  /*5240*/  ENDCOLLECTIVE ;  /* 0x000000000000791b */ /* 0x000fd80003800000 */
.L_x_90:
[----:B------:R-:W-:Y:S05]  /*5250*/  BRA `(.L_x_91) ;  /* 0xffffffe000c07947 */ /* 0x000fea000383ffff */
.L_x_92:
[----:B------:R-:W-:-:S00]  /*5260*/  BRA `(.L_x_92) ;  /* 0xfffffffc00fc7947 */ /* 0x000fc0000383ffff */
[----:B------:R-:W-:-:S00]  /*5270*/  NOP ;  /* 0x0000000000007918 */ /* 0x000fc00000000000 */
        /* <DEDUP_REMOVED lines=8> */
.L_x_904:


//--------------------- .text._ZN3cub18CUB_300001_SM_10006detail4scan16DeviceScanKernelINS2_10policy_hubIiiijN4cuda3std3__44plusIvEEE10Policy1000EN6thrust24THRUST_300001_SM_1000_NS10device_ptrIiEESF_NS0_13ScanTileStateIiLb1EEES9_NS1_10InputValueIiPiEEjiLb0EiEEvT0_T1_T2_iT3_T4_T5_ --------------------------
	.section	.text._ZN3cub18CUB_300001_SM_10006detail4scan16DeviceScanKernelINS2_10policy_hubIiiijN4cuda3std3__44plusIvEEE10Policy1000EN6thrust24THRUST_300001_SM_1000_NS10device_ptrIiEESF_NS0_13ScanTileStateIiLb1EEES9_NS1_10InputValueIiPiEEjiLb0EiEEvT0_T1_T2_iT3_T4_T5_,"ax",@progbits
	.align	128
        .global         _ZN3cub18CUB_300001_SM_10006detail4scan16DeviceScanKernelINS2_10policy_hubIiiijN4cuda3std3__44plusIvEEE10Policy1000EN6thrust24THRUST_300001_SM_1000_NS10device_ptrIiEESF_NS0_13ScanTileStateIiLb1EEES9_NS1_10InputValueIiPiEEjiLb0EiEEvT0_T1_T2_iT3_T4_T5_
        .type           _ZN3cub18CUB_300001_SM_10006detail4scan16DeviceScanKernelINS2_10policy_hubIiiijN4cuda3std3__44plusIvEEE10Policy1000EN6thrust24THRUST_300001_SM_1000_NS10device_ptrIiEESF_NS0_13ScanTileStateIiLb1EEES9_NS1_10InputValueIiPiEEjiLb0EiEEvT0_T1_T2_iT3_T4_T5_,@function
        .size           _ZN3cub18CUB_300001_SM_10006detail4scan16DeviceScanKernelINS2_10policy_hubIiiijN4cuda3std3__44plusIvEEE10Policy1000EN6thrust24THRUST_300001_SM_1000_NS10device_ptrIiEESF_NS0_13ScanTileStateIiLb1EEES9_NS1_10InputValueIiPiEEjiLb0EiEEvT0_T1_T2_iT3_T4_T5_,(.L_x_905 - _ZN3cub18CUB_300001_SM_10006detail4scan16DeviceScanKernelINS2_10policy_hubIiiijN4cuda3std3__44plusIvEEE10Policy1000EN6thrust24THRUST_300001_SM_1000_NS10device_ptrIiEESF_NS0_13ScanTileStateIiLb1EEES9_NS1_10InputValueIiPiEEjiLb0EiEEvT0_T1_T2_iT3_T4_T5_)
        .other          _ZN3cub18CUB_300001_SM_10006detail4scan16DeviceScanKernelINS2_10policy_hubIiiijN4cuda3std3__44plusIvEEE10Policy1000EN6thrust24THRUST_300001_SM_1000_NS10device_ptrIiEESF_NS0_13ScanTileStateIiLb1EEES9_NS1_10InputValueIiPiEEjiLb0EiEEvT0_T1_T2_iT3_T4_T5_,@"STO_CUDA_ENTRY STV_DEFAULT"
_ZN3cub18CUB_300001_SM_10006detail4scan16DeviceScanKernelINS2_10policy_hubIiiijN4cuda3std3__44plusIvEEE10Policy1000EN6thrust24THRUST_300001_SM_1000_NS10device_ptrIiEESF_NS0_13ScanTileStateIiLb1EEES9_NS1_10InputValueIiPiEEjiLb0EiEEvT0_T1_T2_iT3_T4_T5_:
.text._ZN3cub18CUB_300001_SM_10006detail4scan16DeviceScanKernelINS2_10policy_hubIiiijN4cuda3std3__44plusIvEEE10Policy1000EN6thrust24THRUST_300001_SM_1000_NS10device_ptrIiEESF_NS0_13ScanTileStateIiLb1EEES9_NS1_10InputValueIiPiEEjiLb0EiEEvT0_T1_T2_iT3_T4_T5_:
[----:B------:R-:W-:Y:S01]  /*0000*/  LDC R1, c[0x0][0x37c] ;  /* 0x0000df00ff017b82 */ /* 0x000fe20000000800 */
[----:B------:R-:W0:Y:S07]  /*0010*/  LDCU UR4, c[0x0][0x3a0] ;  /* 0x00007400ff0477ac */ /* 0x000e2e0008000800 */
[----:B------:R-:W1:Y:S01]  /*0020*/  LDC R42, c[0x0][0x398] ;  /* 0x0000e600ff2a7b82 */ /* 0x000e620000000800 */
[----:B------:R-:W2:Y:S01]  /*0030*/  LDCU.64 UR8, c[0x0][0x358] ;  /* 0x00006b00ff0877ac */ /* 0x000ea20008000a00 */
[----:B------:R-:W3:Y:S01]  /*0040*/  LDCU UR5, c[0x0][0x3b0] ;  /* 0x00007600ff0577ac */ /* 0x000ee20008000800 */
[----:B0-----:R-:W-:-:S06]  /*0050*/  UPRMT UR4, UR4, 0x7770, URZ ;  /* 0x0000777004047896 */ /* 0x001fcc00080000ff */
[----:B------:R-:W-:-:S13]  /*0060*/  ISETP.NE.AND P0, PT, RZ, UR4, PT ;  /* 0x00000004ff007c0c */ /* 0x000fda000bf05270 */
[----:B------:R-:W2:Y:S02]  /*0070*/  @P0 LDC.64 R2, c[0x0][0x3a8] ;  /* 0x0000ea00ff020b82 */ /* 0x000ea40000000a00 */
[----:B--2---:R0:W5:Y:S06]  /*0080*/  @P0 LDG.E R44, desc[UR8][R2.64] ;  /* 0x00000008022c0981 */ /* 0x00416c000c1e1900 */
[----:B------:R-:W1:Y:S02]  /*0090*/  S2UR UR4, SR_CTAID.X ;  /* 0x00000000000479c3 */ /* 0x000e640000002500 */
[----:B-1----:R-:W-:-:S04]  /*00a0*/  VIADD R42, R42, UR4 ;  /* 0x000000042a2a7c36 */ /* 0x002fc80008000000 */
[----:B------:R-:W-:-:S05]  /*00b0*/  IMAD R7, R42, 0x2100, RZ ;  /* 0x000021002a077824 */ /* 0x000fca00078e02ff */
[----:B---3--:R-:W-:Y:S01]  /*00c0*/  IADD3 R0, PT, PT, -R7, UR5, RZ ;  /* 0x0000000507007c10 */ /* 0x008fe2000fffe1ff */
[----:B------:R-:W1:Y:S03]  /*00d0*/  @!P0 LDC R44, c[0x0][0x3a8] ;  /* 0x0000ea00ff2c8b82 */ /* 0x000e660000000800 */
[----:B------:R-:W-:-:S13]  /*00e0*/  ISETP.GE.U32.AND P0, PT, R0, 0x2101, PT ;  /* 0x000021010000780c */ /* 0x000fda0003f06070 */
[----:B0-----:R-:W-:Y:S05]  /*00f0*/  @!P0 BRA `(.L_x_93) ;  /* 0x0000001c00ac8947 */ /* 0x001fea0003800000 */
[----:B------:R-:W0:Y:S01]  /*0100*/  S2R R16, SR_TID.X ;  /* 0x0000000000107919 */ /* 0x000e220000002100 */
[----:B------:R-:W2:Y:S01]  /*0110*/  LDCU.64 UR4, c[0x0][0x380] ;  /* 0x00007000ff0477ac */ /* 0x000ea20008000a00 */
[C---:B0-----:R-:W-:Y:S02]  /*0120*/  LOP3.LUT R0, R16.reuse, 0x1f, RZ, 0xc0, !PT ;  /* 0x0000001f10007812 */ /* 0x041fe400078ec0ff */
[----:B------:R-:W-:-:S05]  /*0130*/  LOP3.LUT R3, R16, 0x3e0, RZ, 0xc0, !PT ;  /* 0x000003e010037812 */ /* 0x000fca00078ec0ff */
[----:B------:R-:W-:-:S05]  /*0140*/  IMAD R0, R3, 0x16, R0 ;  /* 0x0000001603007824 */ /* 0x000fca00078e0200 */
[----:B------:R-:W-:-:S05]  /*0150*/  IADD3 R0, P0, PT, R7, R0, RZ ;  /* 0x0000000007007210 */ /* 0x000fca0007f1e0ff */
[----:B------:R-:W-:Y:S02]  /*0160*/  IMAD.X R3, RZ, RZ, RZ, P0 ;  /* 0x000000ffff037224 */ /* 0x000fe400000e06ff */
        /* <DEDUP_REMOVED lines=30> */
[----:B------:R-:W-:Y:S01]  /*0350*/  ISETP.NE.AND P0, PT, R42, RZ, PT ;  /* 0x000000ff2a00720c */ /* 0x000fe20003f05270 */
        /* <DEDUP_REMOVED lines=28> */
[----:B------:R0:W1:Y:S04]  /*0520*/  LDS.64 R36, [R27] ;  /* 0x000000001b247984 */ /* 0x0000680000000a00 */
[----:B------:R0:W2:Y:S04]  /*0530*/  LDS.64 R34, [R27+0x8] ;  /* 0x000008001b227984 */ /* 0x0000a80000000a00 */
[----:B------:R0:W3:Y:S04]  /*0540*/  LDS.64 R32, [R27+0x10] ;  /* 0x000010001b207984 */ /* 0x0000e80000000a00 */
[----:B------:R0:W4:Y:S04]  /*0550*/  LDS.64 R18, [R27+0x18] ;  /* 0x000018001b127984 */ /* 0x0001280000000a00 */
[----:B------:R0:W0:Y:S04]  /*0560*/  LDS.64 R14, [R27+0x20] ;  /* 0x000020001b0e7984 */ /* 0x0000280000000a00 */
[----:B------:R0:W0:Y:S04]  /*0570*/  LDS.64 R12, [R27+0x28] ;  /* 0x000028001b0c7984 */ /* 0x0000280000000a00 */
[----:B------:R0:W0:Y:S04]  /*0580*/  LDS.64 R10, [R27+0x30] ;  /* 0x000030001b0a7984 */ /* 0x0000280000000a00 */
[----:B------:R0:W0:Y:S04]  /*0590*/  LDS.64 R8, [R27+0x38] ;  /* 0x000038001b087984 */ /* 0x0000280000000a00 */
[----:B------:R0:W0:Y:S04]  /*05a0*/  LDS.64 R6, [R27+0x40] ;  /* 0x000040001b067984 */ /* 0x0000280000000a00 */
[----:B------:R0:W0:Y:S04]  /*05b0*/  LDS.64 R4, [R27+0x48] ;  /* 0x000048001b047984 */ /* 0x0000280000000a00 */
[----:B------:R0:W0:Y:S01]  /*05c0*/  LDS.64 R2, [R27+0x50] ;  /* 0x000050001b027984 */ /* 0x0000220000000a00 */
[----:B------:R-:W-:Y:S06]  /*05d0*/  BAR.SYNC.DEFER_BLOCKING 0x0 ;  /* 0x0000000000007b1d */ /* 0x000fec0000010000 */
[----:B-1----:R-:W-:Y:S05]  /*05e0*/  @P0 BRA `(.L_x_95) ;  /* 0x00000004001c0947 */ /* 0x002fea0003800000 */
[----:B0-2---:R-:W-:Y:S02]  /*05f0*/  IADD3 R17, PT, PT, R34, R37, R36 ;  /* 0x0000002522117210 */ /* 0x005fe40007ffe024 */
[C---:B------:R-:W-:Y:S02]  /*0600*/  ISETP.NE.AND P1, PT, R39.reuse, 0x1f, PT ;  /* 0x0000001f2700780c */ /* 0x040fe40003f25270 */
[----:B---3--:R-:W-:Y:S02]  /*0610*/  IADD3 R17, PT, PT, R32, R35, R17 ;  /* 0x0000002320117210 */ /* 0x008fe40007ffe011 */
[----:B------:R-:W-:Y:S02]  /*0620*/  ISETP.NE.AND P2, PT, R39, RZ, PT ;  /* 0x000000ff2700720c */ /* 0x000fe40003f45270 */
[----:B----4-:R-:W-:-:S04]  /*0630*/  IADD3 R17, PT, PT, R18, R33, R17 ;  /* 0x0000002112117210 */ /* 0x010fc80007ffe011 */
[----:B------:R-:W-:-:S03]  /*0640*/  IADD3 R17, PT, PT, R14, R19, R17 ;  /* 0x000000130e117210 */ /* 0x000fc60007ffe011 */
[----:B------:R-:W-:Y:S02]  /*0650*/  @!P1 LEA R43, R40, UR4, 0x2 ;  /* 0x00000004282b9c11 */ /* 0x000fe4000f8e10ff */
[----:B------:R-:W-:-:S04]  /*0660*/  IADD3 R17, PT, PT, R12, R15, R17 ;  /* 0x0000000f0c117210 */ /* 0x000fc80007ffe011 */
[----:B------:R-:W-:-:S04]  /*0670*/  IADD3 R17, PT, PT, R10, R13, R17 ;  /* 0x0000000d0a117210 */ /* 0x000fc80007ffe011 */
[----:B------:R-:W-:-:S04]  /*0680*/  IADD3 R17, PT, PT, R8, R11, R17 ;  /* 0x0000000b08117210 */ /* 0x000fc80007ffe011 */
[----:B------:R-:W-:-:S04]  /*0690*/  IADD3 R17, PT, PT, R6, R9, R17 ;  /* 0x0000000906117210 */ /* 0x000fc80007ffe011 */
[----:B------:R-:W-:-:S04]  /*06a0*/  IADD3 R17, PT, PT, R4, R7, R17 ;  /* 0x0000000704117210 */ /* 0x000fc80007ffe011 */
[----:B------:R-:W-:-:S05]  /*06b0*/  IADD3 R20, PT, PT, R2, R5, R17 ;  /* 0x0000000502147210 */ /* 0x000fca0007ffe011 */
[----:B------:R-:W-:-:S05]  /*06c0*/  IMAD.IADD R3, R3, 0x1, R20 ;  /* 0x0000000103037824 */ /* 0x000fca00078e0214 */
        /* <DEDUP_REMOVED lines=37> */
[----:B------:R-:W-:Y:S02]  /*0920*/  SEL R20, R26, R20, !P0 ;  /* 0x000000141a147207 */ /* 0x000fe40004000000 */
[----:B------:R-:W-:-:S04]  /*0930*/  ISETP.NE.AND P0, PT, R40, 0x8, PT ;  /* 0x000000082800780c */ /* 0x000fc80003f05270 */
[----:B------:R-:W-:Y:S02]  /*0940*/  SEL R20, R27, R20, !P0 ;  /* 0x000000141b147207 */ /* 0x000fe40004000000 */
[----:B------:R-:W-:Y:S02]  /*0950*/  ISETP.NE.AND P0, PT, R40, 0xa, PT ;  /* 0x0000000a2800780c */ /* 0x000fe40003f05270 */
[----:B------:R-:W-:Y:S02]  /*0960*/  SEL R20, R28, R20, !P1 ;  /* 0x000000141c147207 */ /* 0x000fe40004800000 */
[----:B------:R-:W-:Y:S02]  /*0970*/  ISETP.NE.AND P1, PT, R40, 0xb, PT ;  /* 0x0000000b2800780c */ /* 0x000fe40003f25270 */
[----:B------:R-:W-:Y:S01]  /*0980*/  SEL R20, R29, R20, !P0 ;  /* 0x000000141d147207 */ /* 0x000fe20004000000 */
[----:B------:R-:W-:Y:S01]  /*0990*/  IMAD.IADD R29, R30, 0x1, R29 ;  /* 0x000000011e1d7824 */ /* 0x000fe200078e021d */
[----:B------:R-:W-:-:S04]  /*09a0*/  ISETP.GE.U32.AND P0, PT, R16, 0x20, PT ;  /* 0x000000201000780c */ /* 0x000fc80003f06070 */
[----:B------:R-:W-:Y:S02]  /*09b0*/  SEL R20, R29, R20, !P1 ;  /* 0x000000141d147207 */ /* 0x000fe40004800000 */
[----:B------:R-:W-:Y:S02]  /*09c0*/  ISETP.NE.AND P1, PT, R16, RZ, PT ;  /* 0x000000ff1000720c */ /* 0x000fe40003f25270 */
[----:B------:R-:W-:Y:S02]  /*09d0*/  SEL R16, R3, RZ, P2 ;  /* 0x000000ff03107207 */ /* 0x000fe40001000000 */
[----:B------:R-:W-:Y:S02]  /*09e0*/  SEL R3, R20, RZ, P0 ;  /* 0x000000ff14037207 */ /* 0x000fe40000000000 */
[--C-:B-----5:R-:W-:Y:S02]  /*09f0*/  IADD3 R31, PT, PT, R29, R31, R44.reuse ;  /* 0x0000001f1d1f7210 */ /* 0x120fe40007ffe02c */
[----:B------:R-:W-:-:S05]  /*0a00*/  IADD3 R44, PT, PT, R3, R16, R44 ;  /* 0x00000010032c7210 */ /* 0x000fca0007ffe02c */
[----:B------:R-:W-:Y:S05]  /*0a10*/  @P1 BRA `(.L_x_96) ;  /* 0x0000000c00f41947 */ /* 0x000fea0003800000 */
[----:B------:R-:W0:Y:S01]  /*0a20*/  LDC.64 R16, c[0x0][0x390] ;  /* 0x0000e400ff107b82 */ /* 0x000e220000000a00 */
[----:B------:R-:W-:-:S05]  /*0a30*/  IMAD.MOV.U32 R30, RZ, RZ, 0x65 ;  /* 0x00000065ff1e7424 */ /* 0x000fca00078e00ff */
[----:B0-----:R0:W-:Y:S01]  /*0a40*/  ST.E.64.STRONG.GPU desc[UR8][R16.64+0x100], R30 ;  /* 0x0001001e10007985 */ /* 0x0011e2000c10fb08 */
[----:B------:R-:W-:Y:S05]  /*0a50*/  BRA `(.L_x_96) ;  /* 0x0000000c00e47947 */ /* 0x000fea0003800000 */
.L_x_95:
        /* <DEDUP_REMOVED lines=57> */
[----:B------:R-:W-:Y:S02]  /*0df0*/  ISETP.NE.AND P0, PT, R40, 0xa, PT ;  /* 0x0000000a2800780c */ /* 0x000fe40003f05270 */
[----:B------:R-:W-:Y:S02]  /*0e00*/  SEL R20, R28, R20, !P1 ;  /* 0x000000141c147207 */ /* 0x000fe40004800000 */
[----:B------:R-:W-:Y:S02]  /*0e10*/  ISETP.NE.AND P1, PT, R40, 0xb, PT ;  /* 0x0000000b2800780c */ /* 0x000fe40003f25270 */
[----:B------:R-:W-:Y:S02]  /*0e20*/  SEL R20, R29, R20, !P0 ;  /* 0x000000141d147207 */ /* 0x000fe40004000000 */
[----:B------:R-:W-:-:S02]  /*0e30*/  ISETP.GT.U32.AND P0, PT, R16, 0x1f, PT ;  /* 0x0000001f1000780c */ /* 0x000fc40003f04070 */
[----:B------:R-:W-:Y:S02]  /*0e40*/  SEL R20, R30, R20, !P1 ;  /* 0x000000141e147207 */ /* 0x000fe40004800000 */
[----:B------:R-:W-:-:S03]  /*0e50*/  ISETP.GE.U32.AND P1, PT, R16, 0x20, PT ;  /* 0x000000201000780c */ /* 0x000fc60003f26070 */
[----:B------:R-:W-:-:S05]  /*0e60*/  IMAD.IADD R20, R20, 0x1, R17 ;  /* 0x0000000114147824 */ /* 0x000fca00078e0211 */
[----:B------:R-:W-:Y:S01]  /*0e70*/  SEL R23, R3, R20, !P1 ;  /* 0x0000001403177207 */ /* 0x000fe20004800000 */
[----:B------:R-:W-:Y:S06]  /*0e80*/  @P0 BRA `(.L_x_97) ;  /* 0x0000000800b00947 */ /* 0x000fec0003800000 */
[----:B------:R-:W0:Y:S01]  /*0e90*/  LDC.64 R20, c[0x0][0x390] ;  /* 0x0000e400ff147b82 */ /* 0x000e220000000a00 */
[----:B------:R-:W-:Y:S02]  /*0ea0*/  ISETP.NE.AND P1, PT, R16, RZ, PT ;  /* 0x000000ff1000720c */ /* 0x000fe40003f25270 */
[----:B------:R-:W-:-:S05]  /*0eb0*/  LOP3.LUT R3, RZ, R16, RZ, 0x33, !PT ;  /* 0x00000010ff037212 */ /* 0x000fca00078e33ff */
[----:B------:R-:W-:-:S06]  /*0ec0*/  IMAD.IADD R40, R42, 0x1, R3 ;  /* 0x000000012a287824 */ /* 0x000fcc00078e0203 */
        /* <DEDUP_REMOVED lines=11> */
.L_x_127:
[----:B------:R-:W-:Y:S05]  /*0f80*/  @!P0 BRA `(.L_x_99) ;  /* 0x0000000000748947 */ /* 0x000fea0003800000 */
[----:B------:R-:W-:-:S07]  /*0f90*/  IMAD.MOV.U32 R3, RZ, RZ, 0x3b8 ;  /* 0x000003b8ff037424 */ /* 0x000fce00078e00ff */
.L_x_101:
[----:B------:R-:W-:Y:S02]  /*0fa0*/  VIADD R27, R3, 0x1 ;  /* 0x00000001031b7836 */ /* 0x000fe40000000000 */
[----:B------:R-:W-:Y:S02]  /*0fb0*/  IMAD R42, R42, 0x41a7, RZ ;  /* 0x000041a72a2a7824 */ /* 0x000fe400078e02ff */
[----:B------:R-:W0:Y:S01]  /*0fc0*/  I2F.U32.RP R22, R27 ;  /* 0x0000001b00167306 */ /* 0x000e220000209000 */
[----:B------:R-:W-:Y:S01]  /*0fd0*/  IMAD.MOV R29, RZ, RZ, -R27 ;  /* 0x000000ffff1d7224 */ /* 0x000fe200078e0a1b */
[----:B------:R-:W-:Y:S02]  /*0fe0*/  ISETP.NE.U32.AND P2, PT, R27, RZ, PT ;  /* 0x000000ff1b00720c */ /* 0x000fe40003f45070 */
[----:B------:R-:W-:-:S04]  /*0ff0*/  LOP3.LUT R42, R42, 0x7fffffff, RZ, 0xc0, !PT ;  /* 0x7fffffff2a2a7812 */ /* 0x000fc800078ec0ff */
[----:B0-----:R-:W0:Y:S02]  /*1000*/  MUFU.RCP R22, R22 ;  /* 0x0000001600167308 */ /* 0x001e240000001000 */
[----:B0-----:R-:W-:-:S06]  /*1010*/  VIADD R20, R22, 0xffffffe ;  /* 0x0ffffffe16147836 */ /* 0x001fcc0000000000 */
[----:B------:R0:W1:Y:S02]  /*1020*/  F2I.FTZ.U32.TRUNC.NTZ R21, R20 ;  /* 0x0000001400157305 */ /* 0x000064000021f000 */
[----:B0-----:R-:W-:Y:S02]  /*1030*/  IMAD.MOV.U32 R20, RZ, RZ, RZ ;  /* 0x000000ffff147224 */ /* 0x001fe400078e00ff */
[----:B-1----:R-:W-:-:S04]  /*1040*/  IMAD R29, R29, R21, RZ ;  /* 0x000000151d1d7224 */ /* 0x002fc800078e02ff */
[----:B------:R-:W-:-:S06]  /*1050*/  IMAD.HI.U32 R21, R21, R29, R20 ;  /* 0x0000001d15157227 */ /* 0x000fcc00078e0014 */
[----:B------:R-:W-:-:S04]  /*1060*/  IMAD.HI.U32 R21, R21, R42, RZ ;  /* 0x0000002a15157227 */ /* 0x000fc800078e00ff */
[----:B------:R-:W-:-:S04]  /*1070*/  IMAD.MOV R21, RZ, RZ, -R21 ;  /* 0x000000ffff157224 */ /* 0x000fc800078e0a15 */
[----:B------:R-:W-:-:S05]  /*1080*/  IMAD R22, R27, R21, R42 ;  /* 0x000000151b167224 */ /* 0x000fca00078e022a */
[----:B------:R-:W-:-:S13]  /*1090*/  ISETP.GE.U32.AND P0, PT, R22, R27, PT ;  /* 0x0000001b1600720c */ /* 0x000fda0003f06070 */
[----:B------:R-:W-:-:S05]  /*10a0*/  @P0 IMAD.IADD R22, R22, 0x1, -R27 ;  /* 0x0000000116160824 */ /* 0x000fca00078e0a1b */
[----:B------:R-:W-:-:S13]  /*10b0*/  ISETP.GE.U32.AND P0, PT, R22, R27, PT ;  /* 0x0000001b1600720c */ /* 0x000fda0003f06070 */
[----:B------:R-:W-:Y:S01]  /*10c0*/  @P0 IMAD.IADD R22, R22, 0x1, -R27 ;  /* 0x0000000116160824 */ /* 0x000fe200078e0a1b */
[----:B------:R-:W-:-:S04]  /*10d0*/  @!P2 LOP3.LUT R22, RZ, R27, RZ, 0x33, !PT ;  /* 0x0000001bff16a212 */ /* 0x000fc800078e33ff */
[----:B------:R-:W-:Y:S05]  /*10e0*/  NANOSLEEP R22 ;  /* 0x000000160000735d */ /* 0x000fea0003800000 */
[----:B------:R-:W2:Y:S01]  /*10f0*/  LD.E.64.STRONG.GPU R26, desc[UR8][R16.64+0x100] ;  /* 0x00010008101a7980 */ /* 0x000ea2000c10fb00 */
[----:B------:R-:W-:Y:S01]  /*1100*/  UMOV UR5, 0xffffffff ;  /* 0xffffffff00057882 */ /* 0x000fe20000000000 */
[----:B------:R-:W-:Y:S02]  /*1110*/  SHF.R.U32.HI R3, RZ, 0x1, R3 ;  /* 0x00000001ff037819 */ /* 0x000fe40000011603 */
[----:B--2---:R-:W-:Y:S01]  /*1120*/  ISETP.NE.AND P0, PT, R26, 0x63, PT ;  /* 0x000000631a00780c */ /* 0x004fe20003f05270 */
[----:B------:R-:W-:-:S12]  /*1130*/  BRA.DIV UR5, `(.L_x_100) ;  /* 0x0000003605187947 */ /* 0x000fd8000b800000 */
[----:B------:R-:W-:-:S13]  /*1140*/  VOTE.ANY P0, !P0 ;  /* 0x0000000000ff7806 */ /* 0x000fda0004000100 */
.L_x_130:
[----:B------:R-:W-:Y:S05]  /*1150*/  @P0 BRA `(.L_x_101) ;  /* 0xfffffffc00900947 */ /* 0x000fea000383ffff */
.L_x_99:
[----:B------:R-:W-:Y:S01]  /*1160*/  UMOV UR5, 0xffffffff ;  /* 0xffffffff00057882 */ /* 0x000fe20000000000 */
[----:B------:R-:W-:Y:S02]  /*1170*/  ISETP.NE.AND P0, PT, R26, 0x65, PT ;  /* 0x000000651a00780c */ /* 0x000fe40003f05270 */
[----:B------:R-:W-:Y:S11]  /*1180*/  BRA.DIV UR5, `(.L_x_102) ;  /* 0x0000003605247947 */ /* 0x000ff6000b800000 */
[----:B------:R-:W0:Y:S01]  /*1190*/  S2R R30, SR_GEMASK ;  /* 0x00000000001e7919 */ /* 0x000e220000003c00 */
[----:B------:R-:W-:Y:S01]  /*11a0*/  VOTE.ANY R21, PT, !P0 ;  /* 0x0000000000157806 */ /* 0x000fe200040e0100 */
[C---:B------:R-:W-:Y:S02]  /*11b0*/  VIADD R41, R39.reuse, 0x2 ;  /* 0x0000000227297836 */ /* 0x040fe40000000000 */
[C---:B------:R-:W-:Y:S02]  /*11c0*/  VIADD R43, R39.reuse, 0x4 ;  /* 0x00000004272b7836 */ /* 0x040fe40000000000 */
[C---:B------:R-:W-:Y:S02]  /*11d0*/  VIADD R44, R39.reuse, 0x8 ;  /* 0x00000008272c7836 */ /* 0x040fe40000000000 */
[----:B------:R-:W-:Y:S01]  /*11e0*/  VIADD R45, R39, 0x10 ;  /* 0x00000010272d7836 */ /* 0x000fe20000000000 */
[----:B0-----:R-:W-:-:S05]  /*11f0*/  LOP3.LUT R21, R21, 0x80000000, R30, 0xec, !PT ;  /* 0x8000000015157812 */ /* 0x001fca00078eec1e */
[----:B------:R-:W-:-:S05]  /*1200*/  VIADD R16, R21, 0xffffffff ;  /* 0xffffffff15107836 */ /* 0x000fca0000000000 */
[----:B------:R-:W-:-:S04]  /*1210*/  LOP3.LUT R16, R21, R16, RZ, 0xc, !PT ;  /* 0x0000001015107212 */ /* 0x000fc800078e0cff */
[----:B------:R0:W1:Y:S02]  /*1220*/  POPC R20, R16 ;  /* 0x0000001000147309 */ /* 0x0000640000000000 */
[----:B0-----:R-:W0:Y:S01]  /*1230*/  LDC.64 R16, c[0x0][0x390] ;  /* 0x0000e400ff107b82 */ /* 0x001e220000000a00 */
[----:B-1----:R-:W1:Y:S01]  /*1240*/  SHFL.DOWN PT, R22, R27, 0x1, R20 ;  /* 0x082000001b167989 */ /* 0x002e6200000e0014 */
[-C--:B------:R-:W-:Y:S02]  /*1250*/  ISETP.GE.AND P0, PT, R39, R20.reuse, PT ;  /* 0x000000142700720c */ /* 0x080fe40003f06270 */
[----:B------:R-:W-:Y:S02]  /*1260*/  ISETP.GT.AND P2, PT, R45, R20, PT ;  /* 0x000000142d00720c */ /* 0x000fe40003f44270 */
[----:B0-----:R-:W-:Y:S02]  /*1270*/  IADD3 R28, P3, PT, R16, 0x100, RZ ;  /* 0x00000100101c7810 */ /* 0x001fe40007f7e0ff */
[----:B-1----:R-:W-:-:S02]  /*1280*/  SEL R22, R22, RZ, !P0 ;  /* 0x000000ff16167207 */ /* 0x002fc40004000000 */
[----:B------:R-:W-:-:S03]  /*1290*/  ISETP.GT.AND P0, PT, R41, R20, PT ;  /* 0x000000142900720c */ /* 0x000fc60003f04270 */
[----:B------:R-:W-:-:S05]  /*12a0*/  IMAD.IADD R3, R22, 0x1, R27 ;  /* 0x0000000116037824 */ /* 0x000fca00078e021b */
[----:B------:R-:W0:Y:S02]  /*12b0*/  SHFL.DOWN PT, R22, R3, 0x2, R20 ;  /* 0x0840000003167989 */ /* 0x000e2400000e0014 */
[----:B0-----:R-:W-:Y:S02]  /*12c0*/  SEL R22, R22, RZ, !P0 ;  /* 0x000000ff16167207 */ /* 0x001fe40004000000 */
[----:B------:R-:W-:-:S03]  /*12d0*/  ISETP.GT.AND P0, PT, R43, R20, PT ;  /* 0x000000142b00720c */ /* 0x000fc60003f04270 */
[----:B------:R-:W-:Y:S02]  /*12e0*/  IMAD.IADD R29, R3, 0x1, R22 ;  /* 0x00000001031d7824 */ /* 0x000fe400078e0216 */
[----:B------:R-:W-:-:S03]  /*12f0*/  IMAD.X R3, RZ, RZ, R17, P3 ;  /* 0x000000ffff037224 */ /* 0x000fc600018e0611 */
        /* <DEDUP_REMOVED lines=10> */
[----:B0-----:R-:W-:-:S05]  /*13a0*/  SEL R22, R22, RZ, !P2 ;  /* 0x000000ff16167207 */ /* 0x001fca0005000000 */
[----:B------:R-:W-:-:S07]  /*13b0*/  IMAD.IADD R46, R47, 0x1, R22 ;  /* 0x000000012f2e7824 */ /* 0x000fce00078e0216 */
.L_x_139:
[----:B------:R-:W-:Y:S05]  /*13c0*/  @!P0 BRA `(.L_x_103) ;  /* 0x0000000400248947 */ /* 0x000fea0003800000 */
[----:B------:R-:W-:-:S07]  /*13d0*/  IMAD.MOV.U32 R29, RZ, RZ, 0x3b8 ;  /* 0x000003b8ff1d7424 */ /* 0x000fce00078e00ff */
.L_x_109:
[----:B------:R-:W-:Y:S02]  /*13e0*/  IMAD.MOV.U32 R16, RZ, RZ, R28 ;  /* 0x000000ffff107224 */ /* 0x000fe400078e001c */
[----:B------:R-:W-:Y:S02]  /*13f0*/  IMAD.MOV.U32 R17, RZ, RZ, R3 ;  /* 0x000000ffff117224 */ /* 0x000fe400078e0003 */
        /* <DEDUP_REMOVED lines=8> */
.L_x_142:
[----:B------:R-:W-:Y:S05]  /*1480*/  @!P0 BRA `(.L_x_105) ;  /* 0x0000000000748947 */ /* 0x000fea0003800000 */
[----:B------:R-:W-:-:S07]  /*1490*/  IMAD.MOV.U32 R22, RZ, RZ, R29 ;  /* 0x000000ffff167224 */ /* 0x000fce00078e001d */
.L_x_107:
        /* <DEDUP_REMOVED lines=27> */
.L_x_145:
[----:B------:R-:W-:Y:S05]  /*1650*/  @P0 BRA `(.L_x_107) ;  /* 0xfffffffc00900947 */ /* 0x000fea000383ffff */
.L_x_105:
[----:B------:R-:W-:Y:S01]  /*1660*/  UMOV UR5, 0xffffffff ;  /* 0xffffffff00057882 */ /* 0x000fe20000000000 */
[----:B------:R-:W-:Y:S02]  /*1670*/  ISETP.NE.AND P0, PT, R26, 0x65, PT ;  /* 0x000000651a00780c */ /* 0x000fe40003f05270 */
[----:B------:R-:W-:Y:S11]  /*1680*/  BRA.DIV UR5, `(.L_x_108) ;  /* 0x0000003605287947 */ /* 0x000ff6000b800000 */
[----:B------:R-:W-:Y:S01]  /*1690*/  VOTE.ANY R21, PT, !P0 ;  /* 0x0000000000157806 */ /* 0x000fe200040e0100 */
[----:B------:R-:W-:-:S03]  /*16a0*/  VIADD R40, R40, 0xffffffe0 ;  /* 0xffffffe028287836 */ /* 0x000fc60000000000 */
[----:B------:R-:W-:-:S05]  /*16b0*/  LOP3.LUT R21, R21, 0x80000000, R30, 0xec, !PT ;  /* 0x8000000015157812 */ /* 0x000fca00078eec1e */
        /* <DEDUP_REMOVED lines=25> */
.L_x_154:
[----:B------:R-:W-:Y:S05]  /*1850*/  @P0 BRA `(.L_x_109) ;  /* 0xfffffff800e00947 */ /* 0x000fea000383ffff */
.L_x_103:
        /* <DEDUP_REMOVED lines=8> */
[----:B0-----:R-:W-:-:S05]  /*18e0*/  @!P1 LEA R3, R16, R3, 0x18 ;  /* 0x0000000310039211 */ /* 0x001fca00078ec0ff */
[----:B------:R1:W-:Y:S04]  /*18f0*/  @!P1 STS [R3+0x8], R31 ;  /* 0x0000081f03009388 */ /* 0x0003e80000000800 */
[----:B------:R1:W-:Y:S01]  /*1900*/  @!P1 STS [R3+0x4], R46 ;  /* 0x0000042e03009388 */ /* 0x0003e20000000800 */
[----:B--2---:R-:W-:Y:S01]  /*1910*/  @!P0 LEA R17, R20, R17, 0x18 ;  /* 0x0000001114118211 */ /* 0x004fe200078ec0ff */
[----:B------:R-:W-:Y:S02]  /*1920*/  IMAD.MOV.U32 R20, RZ, RZ, R23 ;  /* 0x000000ffff147224 */ /* 0x000fe400078e0017 */
[----:B------:R-:W-:Y:S02]  /*1930*/  @!P0 IMAD.MOV.U32 R20, RZ, RZ, R46 ;  /* 0x000000ffff148224 */ /* 0x000fe400078e002e */
[----:B------:R1:W-:Y:S05]  /*1940*/  @!P0 STS [R17+0x4c], R46 ;  /* 0x00004c2e11008388 */ /* 0x0003ea0000000800 */
.L_x_97:
[----:B------:R-:W-:Y:S05]  /*1950*/  WARPSYNC.ALL ;  /* 0x0000000000007948 */ /* 0x000fea0003800000 */
[----:B------:R-:W0:Y:S08]  /*1960*/  S2UR UR6, SR_CgaCtaId ;  /* 0x00000000000679c3 */ /* 0x000e300000008800 */
[----:B------:R-:W-:Y:S06]  /*1970*/  BAR.SYNC.DEFER_BLOCKING 0x0 ;  /* 0x0000000000007b1d */ /* 0x000fec0000010000 */
[----:B------:R-:W-:Y:S01]  /*1980*/  UMOV UR5, 0x400 ;  /* 0x0000040000057882 */ /* 0x000fe20000000000 */
[----:B------:R-:W2:Y:S01]  /*1990*/  S2R R16, SR_TID.X ;  /* 0x0000000000107919 */ /* 0x000ea20000002100 */
[----:B0-----:R-:W-:-:S09]  /*19a0*/  ULEA UR5, UR6, UR5, 0x18 ;  /* 0x0000000506057291 */ /* 0x001fd2000f8ec0ff */
[----:B-1----:R-:W0:Y:S01]  /*19b0*/  LDS R3, [UR5+0x4c] ;  /* 0x00004c05ff037984 */ /* 0x002e220008000800 */
[----:B--2---:R-:W-:-:S04]  /*19c0*/  ISETP.NE.AND P0, PT, R16, RZ, PT ;  /* 0x000000ff1000720c */ /* 0x004fc80003f05270 */
[----:B0-----:R-:W-:-:S05]  /*19d0*/  SEL R3, R3, RZ, P0 ;  /* 0x000000ff03037207 */ /* 0x001fca0000000000 */
[----:B------:R-:W-:-:S07]  /*19e0*/  IMAD.IADD R44, R3, 0x1, R20 ;  /* 0x00000001032c7824 */ /* 0x000fce00078e0214 */
.L_x_96:
[----:B------:R-:W-:Y:S05]  /*19f0*/  BSYNC.RECONVERGENT B0 ;  /* 0x0000000000007941 */ /* 0x000fea0003800200 */
.L_x_94:
[----:B------:R-:W-:Y:S01]  /*1a00*/  IMAD.IADD R45, R36, 0x1, R44 ;  /* 0x00000001242d7824 */ /* 0x000fe200078e022c */
[----:B------:R-:W1:Y:S01]  /*1a10*/  S2R R3, SR_TID.X ;  /* 0x0000000000037919 */ /* 0x000e620000002100 */
[----:B------:R-:W2:Y:S01]  /*1a20*/  S2UR UR6, SR_CgaCtaId ;  /* 0x00000000000679c3 */ /* 0x000ea20000008800 */
[----:B------:R-:W-:Y:S01]  /*1a30*/  UMOV UR5, 0x400 ;  /* 0x0000040000057882 */ /* 0x000fe20000000000 */
[----:B0-----:R-:W-:Y:S01]  /*1a40*/  IMAD.IADD R16, R37, 0x1, R45 ;  /* 0x0000000125107824 */ /* 0x001fe200078e022d */
[----:B------:R-:W0:Y:S03]  /*1a50*/  S2R R24, SR_LANEID ;  /* 0x0000000000187919 */ /* 0x000e260000000000 */
[----:B------:R-:W-:Y:S02]  /*1a60*/  IMAD.IADD R17, R34, 0x1, R16 ;  /* 0x0000000122117824 */ /* 0x000fe400078e0210 */
[----:B------:R-:W-:Y:S02]  /*1a70*/  BAR.SYNC.DEFER_BLOCKING 0x0 ;  /* 0x0000000000007b1d */ /* 0x000fe40000010000 */
[----:B------:R-:W-:-:S04]  /*1a80*/  IMAD.IADD R22, R35, 0x1, R17 ;  /* 0x0000000123167824 */ /* 0x000fc800078e0211 */
[----:B------:R-:W-:-:S04]  /*1a90*/  IMAD.IADD R23, R32, 0x1, R22 ;  /* 0x0000000120177824 */ /* 0x000fc800078e0216 */
[----:B------:R-:W-:-:S04]  /*1aa0*/  IMAD.IADD R20, R33, 0x1, R23 ;  /* 0x0000000121147824 */ /* 0x000fc800078e0217 */
[----:B------:R-:W-:Y:S01]  /*1ab0*/  IMAD.IADD R21, R18, 0x1, R20 ;  /* 0x0000000112157824 */ /* 0x000fe200078e0214 */
[----:B--2---:R-:W-:-:S03]  /*1ac0*/  ULEA UR5, UR6, UR5, 0x18 ;  /* 0x0000000506057291 */ /* 0x004fc6000f8ec0ff */
[----:B------:R-:W-:Y:S01]  /*1ad0*/  IMAD.IADD R18, R19, 0x1, R21 ;  /* 0x0000000113127824 */ /* 0x000fe200078e0215 */
[----:B------:R-:W2:Y:S03]  /*1ae0*/  LDCU.64 UR6, c[0x0][0x388] ;  /* 0x00007100ff0677ac */ /* 0x000ea60008000a00 */
[----:B------:R-:W-:Y:S01]  /*1af0*/  IMAD.IADD R19, R14, 0x1, R18 ;  /* 0x000000010e137824 */ /* 0x000fe200078e0212 */
[----:B-1----:R-:W-:-:S03]  /*1b00*/  SHF.R.U32.HI R3, RZ, 0x5, R3 ;  /* 0x00000005ff037819 */ /* 0x002fc60000011603 */
[----:B------:R-:W-:Y:S02]  /*1b10*/  IMAD.IADD R14, R15, 0x1, R19 ;  /* 0x000000010f0e7824 */ /* 0x000fe400078e0213 */
[----:B0-----:R-:W-:Y:S02]  /*1b20*/  IMAD R3, R3, 0x2c0, R24 ;  /* 0x000002c003037824 */ /* 0x001fe400078e0218 */
[----:B------:R-:W-:-:S03]  /*1b30*/  IMAD.IADD R15, R12, 0x1, R14 ;  /* 0x000000010c0f7824 */ /* 0x000fc600078e020e */
[----:B------:R-:W-:Y:S01]  /*1b40*/  LEA R49, R3, UR5, 0x2 ;  /* 0x0000000503317c11 */ /* 0x000fe2000f8e10ff */
[----:B------:R-:W-:Y:S01]  /*1b50*/  IMAD.IADD R12, R13, 0x1, R15 ;  /* 0x000000010d0c7824 */ /* 0x000fe200078e020f */
[----:B--2---:R-:W-:-:S03]  /*1b60*/  IADD3 R38, P0, PT, R38, UR6, RZ ;  /* 0x0000000626267c10 */ /* 0x004fc6000ff1e0ff */
[----:B------:R-:W-:Y:S02]  /*1b70*/  IMAD.IADD R13, R10, 0x1, R12 ;  /* 0x000000010a0d7824 */ /* 0x000fe400078e020c */
[----:B------:R-:W-:Y:S01]  /*1b80*/  IMAD R24, R24, 0x54, R49 ;  /* 0x0000005418187824 */ /* 0x000fe200078e0231 */
[----:B------:R-:W-:Y:S01]  /*1b90*/  IADD3.X R39, PT, PT, R0, UR7, RZ, P0, !PT ;  /* 0x0000000700277c10 */ /* 0x000fe200087fe4ff */
[----:B------:R-:W-:-:S03]  /*1ba0*/  IMAD.IADD R10, R11, 0x1, R13 ;  /* 0x000000010b0a7824 */ /* 0x000fc600078e020d */
[----:B------:R-:W-:Y:S01]  /*1bb0*/  STS.64 [R24], R44 ;  /* 0x0000002c18007388 */ /* 0x000fe20000000a00 */
[----:B------:R-:W-:-:S03]  /*1bc0*/  IMAD.IADD R11, R8, 0x1, R10 ;  /* 0x00000001080b7824 */ /* 0x000fc600078e020a */
[----:B------:R-:W-:Y:S01]  /*1bd0*/  STS.64 [R24+0x8], R16 ;  /* 0x0000081018007388 */ /* 0x000fe20000000a00 */
        /* <DEDUP_REMOVED lines=11> */
[----:B------:R-:W-:Y:S04]  /*1c90*/  STS.64 [R24+0x38], R10 ;  /* 0x0000380a18007388 */ /* 0x000fe80000000a00 */
[----:B------:R-:W-:Y:S04]  /*1ca0*/  STS.64 [R24+0x40], R8 ;  /* 0x0000400818007388 */ /* 0x000fe80000000a00 */
[----:B------:R-:W-:Y:S04]  /*1cb0*/  STS.64 [R24+0x48], R6 ;  /* 0x0000480618007388 */ /* 0x000fe80000000a00 */
[----:B------:R-:W-:Y:S01]  /*1cc0*/  STS.64 [R24+0x50], R4 ;  /* 0x0000500418007388 */ /* 0x000fe20000000a00 */
[----:B------:R-:W-:-:S03]  /*1cd0*/  NOP ;  /* 0x0000000000007918 */ /* 0x000fc60000000000 */
[----:B------:R-:W0:Y:S04]  /*1ce0*/  LDS R3, [R49] ;  /* 0x0000000031037984 */ /* 0x000e280000000800 */
[----:B------:R-:W1:Y:S04]  /*1cf0*/  LDS R17, [R49+0x80] ;  /* 0x0000800031117984 */ /* 0x000e680000000800 */
        /* <DEDUP_REMOVED lines=43> */
.L_x_93:
[----:B------:R-:W-:-:S13]  /*1fb0*/  ISETP.NE.AND P0, PT, R0, RZ, PT ;  /* 0x000000ff0000720c */ /* 0x000fda0003f05270 */
[----:B------:R-:W-:Y:S05]  /*1fc0*/  @!P0 EXIT ;  /* 0x000000000000894d */ /* 0x000fea0003800000 */
[----:B------:R-:W0:Y:S02]  /*1fd0*/  LDC.64 R4, c[0x0][0x380] ;  /* 0x0000e000ff047b82 */ /* 0x000e240000000a00 */
[----:B0-----:R-:W-:-:S05]  /*1fe0*/  IMAD.WIDE.U32 R4, R7, 0x4, R4 ;  /* 0x0000000407047825 */ /* 0x001fca00078e0004 */
[----:B------:R0:W2:Y:S01]  /*1ff0*/  LDG.E R6, desc[UR8][R4.64] ;  /* 0x0000000804067981 */ /* 0x0000a2000c1e1900 */
[----:B------:R-:W3:Y:S02]  /*2000*/  S2R R2, SR_TID.X ;  /* 0x0000000000027919 */ /* 0x000ee40000002100 */
[C---:B---3--:R-:W-:Y:S02]  /*2010*/  LOP3.LUT R3, R2.reuse, 0x1f, RZ, 0xc0, !PT ;  /* 0x0000001f02037812 */ /* 0x048fe400078ec0ff */
[----:B------:R-:W-:-:S05]  /*2020*/  LOP3.LUT R8, R2, 0x3e0, RZ, 0xc0, !PT ;  /* 0x000003e002087812 */ /* 0x000fca00078ec0ff */
[----:B------:R-:W-:-:S04]  /*2030*/  IMAD R3, R8, 0x16, R3 ;  /* 0x0000001608037824 */ /* 0x000fc800078e0203 */
[C---:B------:R-:W-:Y:S01]  /*2040*/  VIADD R7, R3.reuse, 0x20 ;  /* 0x0000002003077836 */ /* 0x040fe20000000000 */
[C---:B------:R-:W-:Y:S01]  /*2050*/  ISETP.GE.U32.AND P6, PT, R3.reuse, R0, PT ;  /* 0x000000000300720c */ /* 0x040fe20003fc6070 */
[C---:B------:R-:W-:Y:S01]  /*2060*/  VIADD R9, R3.reuse, 0x40 ;  /* 0x0000004003097836 */ /* 0x040fe20000000000 */
[C---:B0-----:R-:W-:Y:S01]  /*2070*/  LEA R4, P1, R3.reuse, R4, 0x2 ;  /* 0x0000000403047211 */ /* 0x041fe200078210ff */
[----:B------:R-:W-:Y:S01]  /*2080*/  VIADD R11, R3, 0x60 ;  /* 0x00000060030b7836 */ /* 0x000fe20000000000 */
[-C--:B------:R-:W-:Y:S01]  /*2090*/  ISETP.GE.U32.AND P5, PT, R7, R0.reuse, PT ;  /* 0x000000000700720c */ /* 0x080fe20003fa6070 */
[----:B------:R-:W-:Y:S01]  /*20a0*/  VIADD R7, R3, 0x80 ;  /* 0x0000008003077836 */ /* 0x000fe20000000000 */
[-C--:B------:R-:W-:Y:S01]  /*20b0*/  ISETP.GE.U32.AND P0, PT, R9, R0.reuse, PT ;  /* 0x000000000900720c */ /* 0x080fe20003f06070 */
[----:B------:R-:W-:Y:S01]  /*20c0*/  IMAD.X R5, RZ, RZ, R5, P1 ;  /* 0x000000ffff057224 */ /* 0x000fe200008e0605 */
[-C--:B------:R-:W-:Y:S01]  /*20d0*/  ISETP.GE.U32.AND P4, PT, R11, R0.reuse, PT ;  /* 0x000000000b00720c */ /* 0x080fe20003f86070 */
[----:B------:R-:W-:Y:S01]  /*20e0*/  VIADD R9, R3, 0xa0 ;  /* 0x000000a003097836 */ /* 0x000fe20000000000 */
[----:B------:R-:W-:Y:S01]  /*20f0*/  ISETP.GE.U32.AND P3, PT, R7, R0, PT ;  /* 0x000000000700720c */ /* 0x000fe20003f66070 */
[----:B------:R-:W-:-:S03]  /*2100*/  VIADD R7, R3, 0xc0 ;  /* 0x000000c003077836 */ /* 0x000fc60000000000 */
[-C--:B------:R-:W-:Y:S01]  /*2110*/  ISETP.GE.U32.AND P2, PT, R9, R0.reuse, PT ;  /* 0x000000000900720c */ /* 0x080fe20003f46070 */
[----:B------:R-:W-:Y:S01]  /*2120*/  VIADD R9, R3, 0x100 ;  /* 0x0000010003097836 */ /* 0x000fe20000000000 */
[-C--:B------:R-:W-:Y:S01]  /*2130*/  ISETP.GE.U32.AND P1, PT, R7, R0.reuse, PT ;  /* 0x000000000700720c */ /* 0x080fe20003f26070 */
[C---:B------:R-:W-:Y:S02]  /*2140*/  VIADD R7, R3.reuse, 0xe0 ;  /* 0x000000e003077836 */ /* 0x040fe40000000000 */
[----:B------:R-:W-:Y:S02]  /*2150*/  VIADD R39, R3, 0x2a0 ;  /* 0x000002a003277836 */ /* 0x000fe40000000000 */
[----:B--2---:R-:W-:Y:S02]  /*2160*/  IMAD.MOV.U32 R16, RZ, RZ, R6 ;  /* 0x000000ffff107224 */ /* 0x004fe400078e0006 */
[----:B------:R-:W2:Y:S01]  /*2170*/  @!P6 LDG.E R6, desc[UR8][R4.64] ;  /* 0x000000080406e981 */ /* 0x000ea2000c1e1900 */
[----:B------:R-:W-:Y:S01]  /*2180*/  ISETP.GE.U32.AND P6, PT, R7, R0, PT ;  /* 0x000000000700720c */ /* 0x000fe20003fc6070 */
[----:B------:R-:W-:-:S02]  /*2190*/  IMAD.MOV.U32 R10, RZ, RZ, R16 ;  /* 0x000000ffff0a7224 */ /* 0x000fc400078e0010 */
[----:B------:R-:W-:Y:S02]  /*21a0*/  VIADD R7, R3, 0x120 ;  /* 0x0000012003077836 */ /* 0x000fe40000000000 */
[--C-:B------:R-:W-:Y:S02]  /*21b0*/  IMAD.MOV.U32 R12, RZ, RZ, R16.reuse ;  /* 0x000000ffff0c7224 */ /* 0x100fe400078e0010 */
[----:B------:R-:W3:Y:S01]  /*21c0*/  @!P0 LDG.E R10, desc[UR8][R4.64+0x100] ;  /* 0x00010008040a8981 */ /* 0x000ee2000c1e1900 */
[-C--:B------:R-:W-:Y:S01]  /*21d0*/  ISETP.GE.U32.AND P0, PT, R7, R0.reuse, PT ;  /* 0x000000000700720c */ /* 0x080fe20003f06070 */
[----:B------:R-:W-:Y:S02]  /*21e0*/  VIADD R7, R3, 0x140 ;  /* 0x0000014003077836 */ /* 0x000fe40000000000 */
[--C-:B------:R-:W-:Y:S01]  /*21f0*/  IMAD.MOV.U32 R8, RZ, RZ, R16.reuse ;  /* 0x000000ffff087224 */ /* 0x100fe200078e0010 */
[----:B------:R-:W4:Y:S01]  /*2200*/  @!P4 LDG.E R12, desc[UR8][R4.64+0x180] ;  /* 0x00018008040cc981 */ /* 0x000f22000c1e1900 */
[----:B------:R-:W-:Y:S01]  /*2210*/  IMAD.MOV.U32 R18, RZ, RZ, R16 ;  /* 0x000000ffff127224 */ /* 0x000fe200078e0010 */
[----:B------:R-:W-:Y:S01]  /*2220*/  ISETP.GE.U32.AND P4, PT, R7, R0, PT ;  /* 0x000000000700720c */ /* 0x000fe20003f86070 */
[----:B------:R-:W-:-:S02]  /*2230*/  VIADD R7, R3, 0x180 ;  /* 0x0000018003077836 */ /* 0x000fc40000000000 */
[----:B------:R-:W4:Y:S01]  /*2240*/  @!P5 LDG.E R8, desc[UR8][R4.64+0x80] ;  /* 0x000080080408d981 */ /* 0x000f22000c1e1900 */
[-C--:B------:R-:W-:Y:S01]  /*2250*/  ISETP.GE.U32.AND P5, PT, R9, R0.reuse, PT ;  /* 0x000000000900720c */ /* 0x080fe20003fa6070 */
[--C-:B------:R-:W-:Y:S02]  /*2260*/  IMAD.MOV.U32 R20, RZ, RZ, R16.reuse ;  /* 0x000000ffff147224 */ /* 0x100fe400078e0010 */
[----:B------:R-:W4:Y:S01]  /*2270*/  @!P2 LDG.E R18, desc[UR8][R4.64+0x280] ;  /* 0x000280080412a981 */ /* 0x000f22000c1e1900 */
[-C--:B------:R-:W-:Y:S01]  /*2280*/  ISETP.GE.U32.AND P2, PT, R7, R0.reuse, PT ;  /* 0x000000000700720c */ /* 0x080fe20003f46070 */
[C---:B------:R-:W-:Y:S02]  /*2290*/  VIADD R7, R3.reuse, 0x1a0 ;  /* 0x000001a003077836 */ /* 0x040fe40000000000 */
[--C-:B------:R-:W-:Y:S01]  /*22a0*/  IMAD.MOV.U32 R14, RZ, RZ, R16.reuse ;  /* 0x000000ffff0e7224 */ /* 0x100fe200078e0010 */
[----:B------:R-:W4:Y:S01]  /*22b0*/  @!P1 LDG.E R20, desc[UR8][R4.64+0x300] ;  /* 0x0003000804149981 */ /* 0x000f22000c1e1900 */
[----:B------:R-:W-:Y:S01]  /*22c0*/  VIADD R9, R3, 0x160 ;  /* 0x0000016003097836 */ /* 0x000fe20000000000 */
[----:B------:R-:W-:Y:S01]  /*22d0*/  ISETP.GE.U32.AND P1, PT, R7, R0, PT ;  /* 0x000000000700720c */ /* 0x000fe20003f26070 */
[----:B------:R-:W-:-:S02]  /*22e0*/  IMAD.MOV.U32 R24, RZ, RZ, R16 ;  /* 0x000000ffff187224 */ /* 0x000fc400078e0010 */
[----:B------:R-:W-:Y:S01]  /*22f0*/  VIADD R7, R3, 0x1e0 ;  /* 0x000001e003077836 */ /* 0x000fe20000000000 */
[----:B------:R-:W4:Y:S01]  /*2300*/  @!P3 LDG.E R14, desc[UR8][R4.64+0x200] ;  /* 0x00020008040eb981 */ /* 0x000f22000c1e1900 */
[--C-:B------:R-:W-:Y:S01]  /*2310*/  IMAD.MOV.U32 R22, RZ, RZ, R16.reuse ;  /* 0x000000ffff167224 */ /* 0x100fe200078e0010 */
[-C--:B------:R-:W-:Y:S01]  /*2320*/  ISETP.GE.U32.AND P3, PT, R9, R0.reuse, PT ;  /* 0x000000000900720c */ /* 0x080fe20003f66070 */
[----:B------:R-:W-:Y:S01]  /*2330*/  VIADD R9, R3, 0x1c0 ;  /* 0x000001c003097836 */ /* 0x000fe20000000000 */
[----:B------:R-:W4:Y:S01]  /*2340*/  @!P5 LDG.E R24, desc[UR8][R4.64+0x400] ;  /* 0x000400080418d981 */ /* 0x000f22000c1e1900 */
[--C-:B------:R-:W-:Y:S01]  /*2350*/  IMAD.MOV.U32 R26, RZ, RZ, R16.reuse ;  /* 0x000000ffff1a7224 */ /* 0x100fe200078e0010 */
[-C--:B------:R-:W-:Y:S01]  /*2360*/  ISETP.GE.U32.AND P5, PT, R7, R0.reuse, PT ;  /* 0x000000000700720c */ /* 0x080fe20003fa6070 */
[----:B------:R-:W-:Y:S01]  /*2370*/  VIADD R7, R3, 0x200 ;  /* 0x0000020003077836 */ /* 0x000fe20000000000 */
[----:B------:R-:W4:Y:S01]  /*2380*/  @!P6 LDG.E R22, desc[UR8][R4.64+0x380] ;  /* 0x000380080416e981 */ /* 0x000f22000c1e1900 */
[----:B------:R-:W-:Y:S01]  /*2390*/  ISETP.GE.U32.AND P6, PT, R9, R0, PT ;  /* 0x000000000900720c */ /* 0x000fe20003fc6070 */
[----:B------:R-:W-:-:S02]  /*23a0*/  IMAD.MOV.U32 R28, RZ, RZ, R16 ;  /* 0x000000ffff1c7224 */ /* 0x000fc400078e0010 */
[--C-:B------:R-:W-:Y:S01]  /*23b0*/  IMAD.MOV.U32 R30, RZ, RZ, R16.reuse ;  /* 0x000000ffff1e7224 */ /* 0x100fe200078e0010 */
[----:B------:R-:W4:Y:S01]  /*23c0*/  @!P0 LDG.E R26, desc[UR8][R4.64+0x480] ;  /* 0x00048008041a8981 */ /* 0x000f22000c1e1900 */
[-C--:B------:R-:W-:Y:S01]  /*23d0*/  ISETP.GE.U32.AND P0, PT, R7, R0.reuse, PT ;  /* 0x000000000700720c */ /* 0x080fe20003f06070 */
[C---:B------:R-:W-:Y:S02]  /*23e0*/  VIADD R9, R3.reuse, 0x220 ;  /* 0x0000022003097836 */ /* 0x040fe40000000000 */
[----:B------:R-:W-:Y:S01]  /*23f0*/  VIADD R7, R3, 0x240 ;  /* 0x0000024003077836 */ /* 0x000fe20000000000 */
[----:B------:R-:W4:Y:S01]  /*2400*/  @!P4 LDG.E R28, desc[UR8][R4.64+0x500] ;  /* 0x00050008041cc981 */ /* 0x000f22000c1e1900 */
[--C-:B------:R-:W-:Y:S01]  /*2410*/  IMAD.MOV.U32 R32, RZ, RZ, R16.reuse ;  /* 0x000000ffff207224 */ /* 0x100fe200078e0010 */
[-C--:B------:R-:W-:Y:S01]  /*2420*/  ISETP.GE.U32.AND P4, PT, R9, R0.reuse, PT ;  /* 0x000000000900720c */ /* 0x080fe20003f86070 */
[--C-:B------:R-:W-:Y:S01]  /*2430*/  IMAD.MOV.U32 R34, RZ, RZ, R16.reuse ;  /* 0x000000ffff227224 */ /* 0x100fe200078e0010 */
[----:B------:R-:W4:Y:S01]  /*2440*/  @!P3 LDG.E R30, desc[UR8][R4.64+0x580] ;  /* 0x00058008041eb981 */ /* 0x000f22000c1e1900 */
[----:B------:R-:W-:Y:S01]  /*2450*/  IMAD.MOV.U32 R36, RZ, RZ, R16 ;  /* 0x000000ffff247224 */ /* 0x000fe200078e0010 */
[----:B------:R-:W-:Y:S01]  /*2460*/  ISETP.GE.U32.AND P3, PT, R7, R0, PT ;  /* 0x000000000700720c */ /* 0x000fe20003f66070 */
[C---:B------:R-:W-:Y:S01]  /*2470*/  VIADD R7, R3.reuse, 0x260 ;  /* 0x0000026003077836 */ /* 0x040fe20000000000 */
[----:B------:R-:W4:Y:S01]  /*2480*/  @!P2 LDG.E R32, desc[UR8][R4.64+0x600] ;  /* 0x000600080420a981 */ /* 0x000f22000c1e1900 */
[----:B------:R-:W-:-:S03]  /*2490*/  VIADD R9, R3, 0x280 ;  /* 0x0000028003097836 */ /* 0x000fc60000000000 */
[----:B------:R-:W4:Y:S01]  /*24a0*/  @!P1 LDG.E R34, desc[UR8][R4.64+0x680] ;  /* 0x0006800804229981 */ /* 0x000f22000c1e1900 */
[-C--:B------:R-:W-:Y:S02]  /*24b0*/  ISETP.GE.U32.AND P2, PT, R7, R0.reuse, PT ;  /* 0x000000000700720c */ /* 0x080fe40003f46070 */
[-C--:B------:R-:W-:Y:S01]  /*24c0*/  ISETP.GE.U32.AND P1, PT, R9, R0.reuse, PT ;  /* 0x000000000900720c */ /* 0x080fe20003f26070 */
[----:B------:R-:W4:Y:S01]  /*24d0*/  @!P6 LDG.E R36, desc[UR8][R4.64+0x700] ;  /* 0x000700080424e981 */ /* 0x000f22000c1e1900 */
[----:B------:R-:W-:Y:S01]  /*24e0*/  ISETP.GE.U32.AND P6, PT, R39, R0, PT ;  /* 0x000000002700720c */ /* 0x000fe20003fc6070 */
[--C-:B------:R-:W-:Y:S02]  /*24f0*/  IMAD.MOV.U32 R46, RZ, RZ, R16.reuse ;  /* 0x000000ffff2e7224 */ /* 0x100fe400078e0010 */
[--C-:B------:R-:W-:Y:S02]  /*2500*/  IMAD.MOV.U32 R48, RZ, RZ, R16.reuse ;  /* 0x000000ffff307224 */ /* 0x100fe400078e0010 */
[----:B------:R-:W-:-:S02]  /*2510*/  IMAD.MOV.U32 R50, RZ, RZ, R16 ;  /* 0x000000ffff327224 */ /* 0x000fc400078e0010 */
        /* <DEDUP_REMOVED lines=13> */
[----:B------:R-:W-:Y:S01]  /*25f0*/  UMOV UR4, 0x400 ;  /* 0x0000040000047882 */ /* 0x000fe20000000000 */
[----:B------:R-:W-:Y:S01]  /*2600*/  ISETP.NE.AND P0, PT, R42, RZ, PT ;  /* 0x000000ff2a00720c */ /* 0x000fe20003f05270 */
[----:B-1----:R-:W-:-:S02]  /*2610*/  ULEA UR4, UR5, UR4, 0x18 ;  /* 0x0000000405047291 */ /* 0x002fc4000f8ec0ff */
[----:B0-----:R-:W-:-:S05]  /*2620*/  IMAD R41, R43, 0x2c0, R38 ;  /* 0x000002c02b297824 */ /* 0x001fca00078e0226 */
        /* <DEDUP_REMOVED lines=39> */
[----:B------:R-:W-:Y:S02]  /*28a0*/  ISETP.NE.AND P1, PT, R38, 0x1f, PT ;  /* 0x0000001f2600780c */ /* 0x000fe40003f25270 */
[----:B---3--:R-:W-:Y:S02]  /*28b0*/  IADD3 R16, PT, PT, R8, R7, R16 ;  /* 0x0000000708107210 */ /* 0x008fe40007ffe010 */
[----:B------:R-:W-:Y:S02]  /*28c0*/  ISETP.NE.AND P2, PT, R43, 0xb, PT ;  /* 0x0000000b2b00780c */ /* 0x000fe40003f45270 */
        /* <DEDUP_REMOVED lines=52> */
[----:B------:R-:W-:Y:S02]  /*2c10*/  ISETP.NE.AND P1, PT, R38, RZ, PT ;  /* 0x000000ff2600720c */ /* 0x000fe40003f25270 */
[----:B------:R-:W-:Y:S01]  /*2c20*/  SEL R16, R25, R16, !P0 ;  /* 0x0000001019107207 */ /* 0x000fe20004000000 */
[----:B------:R-:W-:Y:S01]  /*2c30*/  @!P2 IMAD.IADD R16, R26, 0x1, R25 ;  /* 0x000000011a10a824 */ /* 0x000fe200078e0219 */
[----:B------:R-:W-:-:S02]  /*2c40*/  ISETP.GE.U32.AND P0, PT, R2, 0x20, PT ;  /* 0x000000200200780c */ /* 0x000fc40003f06070 */
[----:B------:R-:W-:Y:S02]  /*2c50*/  SEL R37, R37, RZ, P1 ;  /* 0x000000ff25257207 */ /* 0x000fe40000800000 */
[----:B------:R-:W-:-:S04]  /*2c60*/  SEL R17, R16, RZ, P0 ;  /* 0x000000ff10117207 */ /* 0x000fc80000000000 */
[----:B-----5:R-:W-:Y:S01]  /*2c70*/  IADD3 R44, PT, PT, R17, R37, R44 ;  /* 0x00000025112c7210 */ /* 0x020fe20007ffe02c */
[----:B------:R-:W-:Y:S06]  /*2c80*/  BRA `(.L_x_111) ;  /* 0x0000000c00e87947 */ /* 0x000fec0003800000 */
.L_x_110:
[----:B0-2---:R-:W-:Y:S02]  /*2c90*/  IADD3 R16, PT, PT, R6, R5, R4 ;  /* 0x0000000506107210 */ /* 0x005fe40007ffe004 */
[----:B------:R-:W-:Y:S02]  /*2ca0*/  ISETP.NE.AND P1, PT, R38, 0x1f, PT ;  /* 0x0000001f2600780c */ /* 0x000fe40003f25270 */
        /* <DEDUP_REMOVED lines=52> */
[----:B------:R-:W-:Y:S01]  /*2ff0*/  SEL R16, R23, R16, !P0 ;  /* 0x0000001017107207 */ /* 0x000fe20004000000 */
[----:B------:R-:W-:Y:S01]  /*3000*/  IMAD.IADD R23, R44, 0x1, -R37 ;  /* 0x000000012c177824 */ /* 0x000fe200078e0a25 */
[C---:B------:R-:W-:Y:S02]  /*3010*/  ISETP.NE.AND P0, PT, R43.reuse, 0xa, PT ;  /* 0x0000000a2b00780c */ /* 0x040fe40003f05270 */
[----:B------:R-:W-:Y:S02]  /*3020*/  SEL R16, R24, R16, !P1 ;  /* 0x0000001018107207 */ /* 0x000fe40004800000 */
[----:B------:R-:W-:Y:S02]  /*3030*/  ISETP.NE.AND P1, PT, R43, 0xb, PT ;  /* 0x0000000b2b00780c */ /* 0x000fe40003f25270 */
[----:B------:R-:W-:Y:S02]  /*3040*/  SEL R16, R25, R16, !P0 ;  /* 0x0000001019107207 */ /* 0x000fe40004000000 */
[----:B------:R-:W-:-:S02]  /*3050*/  ISETP.GT.U32.AND P0, PT, R2, 0x1f, PT ;  /* 0x0000001f0200780c */ /* 0x000fc40003f04070 */
[----:B------:R-:W-:Y:S02]  /*3060*/  SEL R17, R23, RZ, P2 ;  /* 0x000000ff17117207 */ /* 0x000fe40001000000 */
        /* <DEDUP_REMOVED lines=20> */
.L_x_157:
[----:B------:R-:W-:Y:S05]  /*31b0*/  @!P0 BRA `(.L_x_114) ;  /* 0x0000000000748947 */ /* 0x000fea0003800000 */
[----:B------:R-:W-:-:S07]  /*31c0*/  IMAD.MOV.U32 R20, RZ, RZ, 0x3b8 ;  /* 0x000003b8ff147424 */ /* 0x000fce00078e00ff */
.L_x_116:
        /* <DEDUP_REMOVED lines=27> */
.L_x_160:
[----:B------:R-:W-:Y:S05]  /*3380*/  @P0 BRA `(.L_x_116) ;  /* 0xfffffffc00900947 */ /* 0x000fea000383ffff */
.L_x_114:
[----:B------:R-:W-:Y:S01]  /*3390*/  UMOV UR5, 0xffffffff ;  /* 0xffffffff00057882 */ /* 0x000fe20000000000 */
[----:B------:R-:W-:Y:S02]  /*33a0*/  ISETP.NE.AND P0, PT, R18, 0x65, PT ;  /* 0x000000651200780c */ /* 0x000fe40003f05270 */
[----:B------:R-:W-:Y:S11]  /*33b0*/  BRA.DIV UR5, `(.L_x_117) ;  /* 0x0000001e05047947 */ /* 0x000ff6000b800000 */
[----:B------:R-:W0:Y:S01]  /*33c0*/  S2R R26, SR_GEMASK ;  /* 0x00000000001a7919 */ /* 0x000e220000003c00 */
[----:B------:R-:W-:Y:S01]  /*33d0*/  VOTE.ANY R21, PT, !P0 ;  /* 0x0000000000157806 */ /* 0x000fe200040e0100 */
[----:B------:R-:W-:-:S03]  /*33e0*/  VIADD R17, R38, 0x2 ;  /* 0x0000000226117836 */ /* 0x000fc60000000000 */
[----:B0-----:R-:W-:-:S05]  /*33f0*/  LOP3.LUT R21, R21, 0x80000000, R26, 0xec, !PT ;  /* 0x8000000015157812 */ /* 0x001fca00078eec1a */
[----:B------:R-:W-:-:S05]  /*3400*/  VIADD R16, R21, 0xffffffff ;  /* 0xffffffff15107836 */ /* 0x000fca0000000000 */
[----:B------:R-:W-:Y:S01]  /*3410*/  LOP3.LUT R16, R21, R16, RZ, 0xc, !PT ;  /* 0x0000001015107212 */ /* 0x000fe200078e0cff */
[----:B------:R-:W-:-:S03]  /*3420*/  VIADD R21, R38, 0x10 ;  /* 0x0000001026157836 */ /* 0x000fc60000000000 */
[----:B------:R-:W0:Y:S02]  /*3430*/  POPC R20, R16 ;  /* 0x0000001000147309 */ /* 0x000e240000000000 */
[----:B0-----:R-:W0:Y:S01]  /*3440*/  SHFL.DOWN PT, R22, R19, 0x1, R20 ;  /* 0x0820000013167989 */ /* 0x001e2200000e0014 */
[-C--:B------:R-:W-:Y:S02]  /*3450*/  ISETP.GE.AND P0, PT, R38, R20.reuse, PT ;  /* 0x000000142600720c */ /* 0x080fe40003f06270 */
[-C--:B------:R-:W-:Y:S02]  /*3460*/  ISETP.GT.AND P2, PT, R21, R20.reuse, PT ;  /* 0x000000141500720c */ /* 0x080fe40003f44270 */
[----:B0-----:R-:W-:Y:S02]  /*3470*/  SEL R22, R22, RZ, !P0 ;  /* 0x000000ff16167207 */ /* 0x001fe40004000000 */
[----:B------:R-:W-:Y:S01]  /*3480*/  ISETP.GT.AND P0, PT, R17, R20, PT ;  /* 0x000000141100720c */ /* 0x000fe20003f04270 */
[----:B------:R-:W-:-:S02]  /*3490*/  VIADD R17, R38, 0x4 ;  /* 0x0000000426117836 */ /* 0x000fc40000000000 */
        /* <DEDUP_REMOVED lines=8> */
[----:B------:R-:W-:Y:S02]  /*3520*/  ISETP.GT.AND P0, PT, R17, R20, PT ;  /* 0x000000141100720c */ /* 0x000fe40003f04270 */
[----:B------:R-:W0:Y:S01]  /*3530*/  LDC.64 R16, c[0x0][0x390] ;  /* 0x0000e400ff107b82 */ /* 0x000e220000000a00 */
[----:B------:R-:W-:-:S05]  /*3540*/  IMAD.IADD R19, R45, 0x1, R22 ;  /* 0x000000012d137824 */ /* 0x000fca00078e0216 */
[----:B------:R-:W1:Y:S01]  /*3550*/  SHFL.DOWN PT, R22, R19, 0x8, R20 ;  /* 0x0900000013167989 */ /* 0x000e6200000e0014 */
[----:B0-----:R-:W-:-:S05]  /*3560*/  IADD3 R44, P3, PT, R16, 0x100, RZ ;  /* 0x00000100102c7810 */ /* 0x001fca0007f7e0ff */
[----:B------:R-:W-:Y:S01]  /*3570*/  IMAD.X R45, RZ, RZ, R17, P3 ;  /* 0x000000ffff2d7224 */ /* 0x000fe200018e0611 */
[----:B-1----:R-:W-:Y:S02]  /*3580*/  SEL R22, R22, RZ, !P0 ;  /* 0x000000ff16167207 */ /* 0x002fe40004000000 */
[----:B------:R-:W-:-:S03]  /*3590*/  ISETP.NE.AND P0, PT, R18, 0x65, PT ;  /* 0x000000651200780c */ /* 0x000fc60003f05270 */
[----:B------:R-:W-:-:S05]  /*35a0*/  IMAD.IADD R43, R19, 0x1, R22 ;  /* 0x00000001132b7824 */ /* 0x000fca00078e0216 */
[----:B------:R-:W0:Y:S05]  /*35b0*/  SHFL.DOWN PT, R22, R43, 0x10, R20 ;  /* 0x0a0000002b167989 */ /* 0x000e2a00000e0014 */
[----:B------:R-:W-:Y:S02]  /*35c0*/  VOTE.ALL P0, P0 ;  /* 0x0000000000ff7806 */ /* 0x000fe40000000000 */
[----:B0-----:R-:W-:-:S05]  /*35d0*/  SEL R22, R22, RZ, !P2 ;  /* 0x000000ff16167207 */ /* 0x001fca0005000000 */
[----:B------:R-:W-:-:S07]  /*35e0*/  IMAD.IADD R46, R43, 0x1, R22 ;  /* 0x000000012b2e7824 */ /* 0x000fce00078e0216 */
.L_x_169:
[----:B------:R-:W-:Y:S05]  /*35f0*/  @!P0 BRA `(.L_x_118) ;  /* 0x00000004002c8947 */ /* 0x000fea0003800000 */
[----:B------:R-:W-:-:S07]  /*3600*/  IMAD.MOV.U32 R43, RZ, RZ, 0x3b8 ;  /* 0x000003b8ff2b7424 */ /* 0x000fce00078e00ff */
.L_x_124:
        /* <DEDUP_REMOVED lines=8> */
.L_x_172:
[----:B------:R-:W-:Y:S05]  /*3690*/  @!P0 BRA `(.L_x_120) ;  /* 0x0000000000748947 */ /* 0x000fea0003800000 */
[----:B------:R-:W-:-:S07]  /*36a0*/  IMAD.MOV.U32 R20, RZ, RZ, R43 ;  /* 0x000000ffff147224 */ /* 0x000fce00078e002b */
.L_x_122:
        /* <DEDUP_REMOVED lines=27> */
.L_x_175:
[----:B------:R-:W-:Y:S05]  /*3860*/  @P0 BRA `(.L_x_122) ;  /* 0xfffffffc00900947 */ /* 0x000fea000383ffff */
.L_x_120:
[----:B------:R-:W-:Y:S01]  /*3870*/  UMOV UR5, 0xffffffff ;  /* 0xffffffff00057882 */ /* 0x000fe20000000000 */
[----:B------:R-:W-:Y:S02]  /*3880*/  ISETP.NE.AND P0, PT, R18, 0x65, PT ;  /* 0x000000651200780c */ /* 0x000fe40003f05270 */
[----:B------:R-:W-:Y:S11]  /*3890*/  BRA.DIV UR5, `(.L_x_123) ;  /* 0x0000001e05107947 */ /* 0x000ff6000b800000 */
[----:B------:R-:W-:Y:S01]  /*38a0*/  VOTE.ANY R21, PT, !P0 ;  /* 0x0000000000157806 */ /* 0x000fe200040e0100 */
[----:B------:R-:W-:Y:S02]  /*38b0*/  VIADD R17, R38, 0x2 ;  /* 0x0000000226117836 */ /* 0x000fe40000000000 */
[----:B------:R-:W-:Y:S01]  /*38c0*/  VIADD R37, R37, 0xffffffe0 ;  /* 0xffffffe025257836 */ /* 0x000fe20000000000 */
[----:B------:R-:W-:-:S05]  /*38d0*/  LOP3.LUT R21, R21, 0x80000000, R26, 0xec, !PT ;  /* 0x8000000015157812 */ /* 0x000fca00078eec1a */
[----:B------:R-:W-:-:S05]  /*38e0*/  VIADD R16, R21, 0xffffffff ;  /* 0xffffffff15107836 */ /* 0x000fca0000000000 */
[----:B------:R-:W-:-:S04]  /*38f0*/  LOP3.LUT R16, R21, R16, RZ, 0xc, !PT ;  /* 0x0000001015107212 */ /* 0x000fc800078e0cff */
        /* <DEDUP_REMOVED lines=16> */
[----:B------:R-:W-:-:S03]  /*3a00*/  IMAD.IADD R19, R49, 0x1, R22 ;  /* 0x0000000131137824 */ /* 0x000fc600078e0216 */
[----:B------:R-:W-:Y:S02]  /*3a10*/  ISETP.GT.AND P2, PT, R17, R20, PT ;  /* 0x000000141100720c */ /* 0x000fe40003f44270 */
        /* <DEDUP_REMOVED lines=8> */
.L_x_184:
[----:B------:R-:W-:Y:S05]  /*3aa0*/  @P0 BRA `(.L_x_124) ;  /* 0xfffffff800d80947 */ /* 0x000fea000383ffff */
.L_x_118:
        /* <DEDUP_REMOVED lines=15> */
.L_x_112:
        /* <DEDUP_REMOVED lines=9> */
.L_x_111:
[----:B------:R-:W-:Y:S01]  /*3c30*/  IMAD.IADD R45, R4, 0x1, R44 ;  /* 0x00000001042d7824 */ /* 0x000fe200078e022c */
[----:B------:R-:W-:Y:S01]  /*3c40*/  BAR.SYNC.DEFER_BLOCKING 0x0 ;  /* 0x0000000000007b1d */ /* 0x000fe20000010000 */
[----:B------:R-:W-:Y:S02]  /*3c50*/  ISETP.NE.AND P0, PT, R2, RZ, PT ;  /* 0x000000ff0200720c */ /* 0x000fe40003f05270 */
[----:B------:R-:W-:-:S05]  /*3c60*/  IMAD.IADD R4, R5, 0x1, R45 ;  /* 0x0000000105047824 */ /* 0x000fca00078e022d */
[----:B------:R-:W0:Y:S01]  /*3c70*/  S2UR UR5, SR_CTAID.X ;  /* 0x00000000000579c3 */ /* 0x000e220000002500 */
[----:B------:R-:W-:Y:S01]  /*3c80*/  IMAD.IADD R5, R6, 0x1, R4 ;  /* 0x0000000106057824 */ /* 0x000fe200078e0204 */
[----:B------:R-:W1:Y:S03]  /*3c90*/  LDCU.64 UR6, c[0x0][0x388] ;  /* 0x00007100ff0677ac */ /* 0x000e660008000a00 */
[----:B------:R-:W-:-:S04]  /*3ca0*/  IMAD.IADD R6, R7, 0x1, R5 ;  /* 0x0000000107067824 */ /* 0x000fc800078e0205 */
[----:B------:R-:W-:-:S04]  /*3cb0*/  IMAD.IADD R7, R8, 0x1, R6 ;  /* 0x0000000108077824 */ /* 0x000fc800078e0206 */
[----:B------:R-:W-:-:S04]  /*3cc0*/  IMAD.IADD R8, R9, 0x1, R7 ;  /* 0x0000000109087824 */ /* 0x000fc800078e0207 */
[----:B------:R-:W-:Y:S01]  /*3cd0*/  IMAD.IADD R9, R10, 0x1, R8 ;  /* 0x000000010a097824 */ /* 0x000fe200078e0208 */
[----:B------:R-:W-:Y:S03]  /*3ce0*/  STS.64 [R40], R44 ;  /* 0x0000002c28007388 */ /* 0x000fe60000000a00 */
[----:B------:R-:W-:Y:S01]  /*3cf0*/  IMAD.IADD R10, R11, 0x1, R9 ;  /* 0x000000010b0a7824 */ /* 0x000fe200078e0209 */
[----:B------:R2:W-:Y:S03]  /*3d00*/  STS.64 [R40+0x8], R4 ;  /* 0x0000080428007388 */ /* 0x0005e60000000a00 */
[----:B------:R-:W-:Y:S01]  /*3d10*/  IMAD.IADD R11, R12, 0x1, R10 ;  /* 0x000000010c0b7824 */ /* 0x000fe200078e020a */
[----:B------:R3:W-:Y:S03]  /*3d20*/  STS.64 [R40+0x10], R6 ;  /* 0x0000100628007388 */ /* 0x0007e60000000a00 */
[----:B------:R-:W-:Y:S01]  /*3d30*/  IMAD.IADD R12, R13, 0x1, R11 ;  /* 0x000000010d0c7824 */ /* 0x000fe200078e020b */
[----:B------:R-:W-:Y:S03]  /*3d40*/  STS.64 [R40+0x18], R8 ;  /* 0x0000180828007388 */ /* 0x000fe60000000a00 */
[----:B------:R-:W-:Y:S01]  /*3d50*/  IMAD.IADD R13, R14, 0x1, R12 ;  /* 0x000000010e0d7824 */ /* 0x000fe200078e020c */
[----:B------:R-:W-:Y:S01]  /*3d60*/  STS.64 [R40+0x20], R10 ;  /* 0x0000200a28007388 */ /* 0x000fe20000000a00 */
[----:B--2---:R-:W0:Y:S02]  /*3d70*/  LDC R4, c[0x0][0x398] ;  /* 0x0000e600ff047b82 */ /* 0x004e240000000800 */
[----:B------:R-:W-:Y:S01]  /*3d80*/  IMAD.IADD R14, R15, 0x1, R13 ;  /* 0x000000010f0e7824 */ /* 0x000fe200078e020d */
[----:B------:R2:W-:Y:S03]  /*3d90*/  STS.64 [R40+0x28], R12 ;  /* 0x0000280c28007388 */ /* 0x0005e60000000a00 */
[----:B------:R-:W-:Y:S01]  /*3da0*/  IMAD.IADD R15, R28, 0x1, R14 ;  /* 0x000000011c0f7824 */ /* 0x000fe200078e020e */
[----:B------:R-:W4:Y:S03]  /*3db0*/  S2R R5, SR_TID.X ;  /* 0x0000000000057919 */ /* 0x000f260000002100 */
[----:B------:R-:W-:Y:S01]  /*3dc0*/  IMAD.IADD R16, R29, 0x1, R15 ;  /* 0x000000011d107824 */ /* 0x000fe200078e020f */
[----:B------:R-:W-:Y:S03]  /*3dd0*/  STS.64 [R40+0x30], R14 ;  /* 0x0000300e28007388 */ /* 0x000fe60000000a00 */
[----:B------:R-:W-:Y:S01]  /*3de0*/  IMAD.IADD R17, R30, 0x1, R16 ;  /* 0x000000011e117824 */ /* 0x000fe200078e0210 */
[----:B---3--:R-:W3:Y:S03]  /*3df0*/  S2R R6, SR_TID.X ;  /* 0x0000000000067919 */ /* 0x008ee60000002100 */
[----:B------:R-:W-:Y:S01]  /*3e00*/  IMAD.IADD R18, R31, 0x1, R17 ;  /* 0x000000011f127824 */ /* 0x000fe200078e0211 */
[----:B------:R-:W-:Y:S03]  /*3e10*/  STS.64 [R40+0x38], R16 ;  /* 0x0000381028007388 */ /* 0x000fe60000000a00 */
[----:B------:R-:W-:-:S02]  /*3e20*/  IMAD.IADD R19, R32, 0x1, R18 ;  /* 0x0000000120137824 */ /* 0x000fc400078e0212 */
[----:B0-----:R-:W-:Y:S02]  /*3e30*/  VIADD R4, R4, UR5 ;  /* 0x0000000504047c36 */ /* 0x001fe40008000000 */
[----:B------:R-:W-:Y:S01]  /*3e40*/  IMAD.IADD R20, R33, 0x1, R19 ;  /* 0x0000000121147824 */ /* 0x000fe200078e0213 */
[----:B------:R-:W-:Y:S01]  /*3e50*/  STS.64 [R40+0x40], R18 ;  /* 0x0000401228007388 */ /* 0x000fe20000000a00 */
[----:B--2---:R-:W-:Y:S02]  /*3e60*/  IMAD R12, R4, 0x2100, RZ ;  /* 0x00002100040c7824 */ /* 0x004fe400078e02ff */
[----:B------:R-:W-:-:S04]  /*3e70*/  IMAD.IADD R21, R34, 0x1, R20 ;  /* 0x0000000122157824 */ /* 0x000fc800078e0214 */
[----:B------:R-:W-:Y:S01]  /*3e80*/  IMAD.IADD R22, R35, 0x1, R21 ;  /* 0x0000000123167824 */ /* 0x000fe200078e0215 */
[----:B------:R-:W-:Y:S03]  /*3e90*/  STS.64 [R40+0x48], R20 ;  /* 0x0000481428007388 */ /* 0x000fe60000000a00 */
[----:B------:R-:W-:Y:S01]  /*3ea0*/  IMAD.IADD R23, R36, 0x1, R22 ;  /* 0x0000000124177824 */ /* 0x000fe200078e0216 */
[C---:B----4-:R-:W-:Y:S02]  /*3eb0*/  LOP3.LUT R4, R5.reuse, 0x1f, RZ, 0xc0, !PT ;  /* 0x0000001f05047812 */ /* 0x050fe400078ec0ff */
[----:B------:R-:W-:Y:S02]  /*3ec0*/  LOP3.LUT R10, R5, 0x3e0, RZ, 0xc0, !PT ;  /* 0x000003e0050a7812 */ /* 0x000fe400078ec0ff */
[----:B------:R-:W-:Y:S01]  /*3ed0*/  STS.64 [R40+0x50], R22 ;  /* 0x0000501628007388 */ /* 0x000fe20000000a00 */
[----:B------:R-:W-:-:S03]  /*3ee0*/  NOP ;  /* 0x0000000000007918 */ /* 0x000fc60000000000 */
[----:B------:R-:W-:Y:S01]  /*3ef0*/  LDS R45, [R41] ;  /* 0x00000000292d7984 */ /* 0x000fe20000000800 */
[----:B---3--:R-:W-:Y:S01]  /*3f00*/  LOP3.LUT R8, R6, 0x3e0, RZ, 0xc0, !PT ;  /* 0x000003e006087812 */ /* 0x008fe200078ec0ff */
[----:B------:R-:W-:Y:S02]  /*3f10*/  IMAD R10, R10, 0x16, R4 ;  /* 0x000000160a0a7824 */ /* 0x000fe400078e0204 */
        /* <DEDUP_REMOVED lines=20> */
[----:B------:R0:W-:Y:S04]  /*4060*/  LDS R25, [R41+0xa80] ;  /* 0x000a800029197984 */ /* 0x0001e80000000800 */
[----:B------:R2:W-:Y:S01]  /*4070*/  @!P0 STS [UR4+0x8400], R0 ;  /* 0x00840000ff008988 */ /* 0x0005e20008000804 */
[----:B------:R-:W-:Y:S01]  /*4080*/  BAR.SYNC.DEFER_BLOCKING 0x0 ;  /* 0x0000000000007b1d */ /* 0x000fe20000010000 */
[----:B0-----:R-:W-:Y:S01]  /*4090*/  LOP3.LUT R41, R6, 0x1f, RZ, 0xc0, !PT ;  /* 0x0000001f06297812 */ /* 0x001fe200078ec0ff */
[----:B------:R-:W-:Y:S01]  /*40a0*/  VIADD R6, R10, 0x60 ;  /* 0x000000600a067836 */ /* 0x000fe20000000000 */
[----:B------:R-:W-:-:S03]  /*40b0*/  IADD3 R5, P0, PT, R12, R3, RZ ;  /* 0x000000030c057210 */ /* 0x000fc60007f1e0ff */
[----:B------:R-:W-:Y:S02]  /*40c0*/  IMAD R8, R8, 0x16, R41 ;  /* 0x0000001608087824 */ /* 0x000fe400078e0229 */
[----:B--2---:R-:W-:Y:S01]  /*40d0*/  IMAD.X R0, RZ, RZ, RZ, P0 ;  /* 0x000000ffff007224 */ /* 0x004fe200000e06ff */
[----:B-1----:R-:W-:Y:S01]  /*40e0*/  LEA R4, P0, R5, UR6, 0x2 ;  /* 0x0000000605047c11 */ /* 0x002fe2000f8010ff */
[----:B------:R-:W-:-:S03]  /*40f0*/  VIADD R41, R10, 0x20 ;  /* 0x000000200a297836 */ /* 0x000fc60000000000 */
[----:B------:R-:W-:Y:S01]  /*4100*/  LEA.HI.X R5, R5, UR7, R0, 0x2, P0 ;  /* 0x0000000705057c11 */ /* 0x000fe200080f1400 */
[C---:B------:R-:W-:Y:S01]  /*4110*/  VIADD R0, R8.reuse, 0xc0 ;  /* 0x000000c008007836 */ /* 0x040fe20000000000 */
[----:B------:R-:W0:Y:S02]  /*4120*/  LDS R2, [UR4+0x8400] ;  /* 0x00840004ff027984 */ /* 0x000e240008000800 */
[-C--:B0-----:R-:W-:Y:S01]  /*4130*/  ISETP.GE.AND P6, PT, R3, R2.reuse, PT ;  /* 0x000000020300720c */ /* 0x081fe20003fc6270 */
[C---:B------:R-:W-:Y:S01]  /*4140*/  VIADD R3, R8.reuse, 0x80 ;  /* 0x0000008008037836 */ /* 0x040fe20000000000 */
[-C--:B------:R-:W-:Y:S01]  /*4150*/  ISETP.GE.AND P5, PT, R41, R2.reuse, PT ;  /* 0x000000022900720c */ /* 0x080fe20003fa6270 */
[----:B------:R-:W-:Y:S01]  /*4160*/  VIADD R41, R8, 0xa0 ;  /* 0x000000a008297836 */ /* 0x000fe20000000000 */
[-C--:B------:R-:W-:Y:S01]  /*4170*/  ISETP.GE.AND P0, PT, R6, R2.reuse, PT ;  /* 0x000000020600720c */ /* 0x080fe20003f06270 */
[C---:B------:R-:W-:Y:S01]  /*4180*/  VIADD R6, R8.reuse, 0xe0 ;  /* 0x000000e008067836 */ /* 0x040fe20000000000 */
[-C--:B------:R-:W-:Y:S01]  /*4190*/  ISETP.GE.AND P3, PT, R3, R2.reuse, PT ;  /* 0x000000020300720c */ /* 0x080fe20003f66270 */
[----:B------:R-:W-:Y:S01]  /*41a0*/  VIADD R3, R8, 0x100 ;  /* 0x0000010008037836 */ /* 0x000fe20000000000 */
[-C--:B------:R-:W-:Y:S01]  /*41b0*/  ISETP.GE.AND P2, PT, R0, R2.reuse, PT ;  /* 0x000000020000720c */ /* 0x080fe20003f46270 */
[----:B------:R-:W-:Y:S01]  /*41c0*/  VIADD R0, R10, 0x40 ;  /* 0x000000400a007836 */ /* 0x000fe20000000000 */
[-C--:B------:R-:W-:Y:S01]  /*41d0*/  ISETP.GE.AND P4, PT, R41, R2.reuse, PT ;  /* 0x000000022900720c */ /* 0x080fe20003f86270 */
[----:B------:R-:W-:Y:S01]  /*41e0*/  VIADD R41, R8, 0x120 ;  /* 0x0000012008297836 */ /* 0x000fe20000000000 */
[-C--:B------:R-:W-:Y:S01]  /*41f0*/  ISETP.GE.AND P1, PT, R6, R2.reuse, PT ;  /* 0x000000020600720c */ /* 0x080fe20003f26270 */
[----:B------:R-:W-:Y:S01]  /*4200*/  @!P6 STG.E desc[UR8][R4.64], R45 ;  /* 0x0000002d0400e986 */ /* 0x000fe2000c101908 */
[----:B------:R-:W-:Y:S01]  /*4210*/  ISETP.GE.AND P6, PT, R3, R2, PT ;  /* 0x000000020300720c */ /* 0x000fe20003fc6270 */
[----:B------:R-:W-:-:S02]  /*4220*/  VIADD R3, R10, 0x140 ;  /* 0x000001400a037836 */ /* 0x000fc40000000000 */
[----:B------:R-:W-:Y:S01]  /*4230*/  @!P5 STG.E desc[UR8][R4.64+0x80], R47 ;  /* 0x0000802f0400d986 */ /* 0x000fe2000c101908 */
[-C--:B------:R-:W-:Y:S01]  /*4240*/  ISETP.GE.AND P5, PT, R41, R2.reuse, PT ;  /* 0x000000022900720c */ /* 0x080fe20003fa6270 */
[C---:B------:R-:W-:Y:S02]  /*4250*/  VIADD R41, R10.reuse, 0x160 ;  /* 0x000001600a297836 */ /* 0x040fe40000000000 */
[----:B------:R-:W-:Y:S01]  /*4260*/  @!P0 STG.E desc[UR8][R4.64+0x180], R49 ;  /* 0x0001803104008986 */ /* 0x000fe2000c101908 */
[-C--:B------:R-:W-:Y:S01]  /*4270*/  ISETP.GE.AND P0, PT, R3, R2.reuse, PT ;  /* 0x000000020300720c */ /* 0x080fe20003f06270 */
[C---:B------:R-:W-:Y:S02]  /*4280*/  VIADD R3, R10.reuse, 0x180 ;  /* 0x000001800a037836 */ /* 0x040fe40000000000 */
[----:B------:R-:W-:Y:S01]  /*4290*/  @!P3 STG.E desc[UR8][R4.64+0x200], R51 ;  /* 0x000200330400b986 */ /* 0x000fe2000c101908 */
[----:B------:R-:W-:Y:S01]  /*42a0*/  ISETP.GE.AND P3, PT, R41, R2, PT ;  /* 0x000000022900720c */ /* 0x000fe20003f66270 */
[----:B------:R-:W-:-:S02]  /*42b0*/  VIADD R41, R10, 0x1a0 ;  /* 0x000001a00a297836 */ /* 0x000fc40000000000 */
[----:B------:R-:W-:Y:S01]  /*42c0*/  @!P2 STG.E desc[UR8][R4.64+0x300], R43 ;  /* 0x0003002b0400a986 */ /* 0x000fe2000c101908 */
[-C--:B------:R-:W-:Y:S01]  /*42d0*/  ISETP.GE.AND P2, PT, R3, R2.reuse, PT ;  /* 0x000000020300720c */ /* 0x080fe20003f46270 */
[----:B------:R-:W-:Y:S02]  /*42e0*/  VIADD R3, R8, 0x1c0 ;  /* 0x000001c008037836 */ /* 0x000fe40000000000 */
[----:B------:R-:W-:Y:S01]  /*42f0*/  @!P4 STG.E desc[UR8][R4.64+0x280], R53 ;  /* 0x000280350400c986 */ /* 0x000fe2000c101908 */
[----:B------:R-:W-:-:S03]  /*4300*/  ISETP.GE.AND P4, PT, R0, R2, PT ;  /* 0x000000020000720c */ /* 0x000fc60003f86270 */
[----:B------:R0:W-:Y:S01]  /*4310*/  @!P1 STG.E desc[UR8][R4.64+0x380], R37 ;  /* 0x0003802504009986 */ /* 0x0001e2000c101908 */
[-C--:B------:R-:W-:Y:S01]  /*4320*/  ISETP.GE.AND P1, PT, R41, R2.reuse, PT ;  /* 0x000000022900720c */ /* 0x080fe20003f26270 */
[C---:B------:R-:W-:Y:S02]  /*4330*/  VIADD R41, R8.reuse, 0x1e0 ;  /* 0x000001e008297836 */ /* 0x040fe40000000000 */
[----:B------:R-:W-:Y:S01]  /*4340*/  @!P6 STG.E desc[UR8][R4.64+0x400], R35 ;  /* 0x000400230400e986 */ /* 0x000fe2000c101908 */
[-C--:B------:R-:W-:Y:S01]  /*4350*/  ISETP.GE.AND P6, PT, R3, R2.reuse, PT ;  /* 0x000000020300720c */ /* 0x080fe20003fc6270 */
[----:B------:R-:W-:Y:S02]  /*4360*/  VIADD R3, R8, 0x200 ;  /* 0x0000020008037836 */ /* 0x000fe40000000000 */
[----:B------:R1:W-:Y:S01]  /*4370*/  @!P5 STG.E desc[UR8][R4.64+0x480], R33 ;  /* 0x000480210400d986 */ /* 0x0003e2000c101908 */
[----:B------:R-:W-:Y:S01]  /*4380*/  ISETP.GE.AND P5, PT, R41, R2, PT ;  /* 0x000000022900720c */ /* 0x000fe20003fa6270 */
[----:B------:R-:W-:-:S02]  /*4390*/  VIADD R41, R10, 0x220 ;  /* 0x000002200a297836 */ /* 0x000fc40000000000 */
[----:B------:R2:W-:Y:S01]  /*43a0*/  @!P0 STG.E desc[UR8][R4.64+0x500], R31 ;  /* 0x0005001f04008986 */ /* 0x0005e2000c101908 */
[-C--:B------:R-:W-:Y:S01]  /*43b0*/  ISETP.GE.AND P0, PT, R3, R2.reuse, PT ;  /* 0x000000020300720c */ /* 0x080fe20003f06270 */
[----:B0-----:R-:W-:Y:S02]  /*43c0*/  VIADD R37, R10, 0x240 ;  /* 0x000002400a257836 */ /* 0x001fe40000000000 */
[C---:B------:R-:W-:Y:S01]  /*43d0*/  VIADD R3, R8.reuse, 0x260 ;  /* 0x0000026008037836 */ /* 0x040fe20000000000 */
[----:B------:R2:W-:Y:S01]  /*43e0*/  @!P4 STG.E desc[UR8][R4.64+0x100], R29 ;  /* 0x0001001d0400c986 */ /* 0x0005e2000c101908 */
[-C--:B------:R-:W-:Y:S01]  /*43f0*/  ISETP.GE.AND P4, PT, R41, R2.reuse, PT ;  /* 0x000000022900720c */ /* 0x080fe20003f86270 */
[----:B-1----:R-:W-:Y:S02]  /*4400*/  VIADD R33, R8, 0x280 ;  /* 0x0000028008217836 */ /* 0x002fe40000000000 */
        /* <DEDUP_REMOVED lines=17> */
.L_x_98:
[----:B------:R-:W-:Y:S01]  /*4520*/  BSSY B1, `(.L_x_125) ;  /* 0x0000006000017945 */ /* 0x000fe20003800000 */
[----:B------:R-:W-:Y:S01]  /*4530*/  PLOP3.LUT P0, PT, P0, PT, PT, 0x8, 0x80 ;  /* 0x000000000080781c */ /* 0x000fe2000070e170 */
[----:B------:R-:W-:-:S12]  /*4540*/  IMAD.MOV.U32 R21, RZ, RZ, -0x1 ;  /* 0xffffffffff157424 */ /* 0x000fd800078e00ff */
[----:B------:R-:W-:Y:S05]  /*4550*/  WARPSYNC.COLLECTIVE R21, `(.L_x_126) ;  /* 0x0000000015087348 */ /* 0x000fea0003c00000 */
[----:B------:R-:W-:Y:S01]  /*4560*/  VOTE.ANY P0, P0 ;  /* 0x0000000000ff7806 */ /* 0x000fe20000000100 */
[----:B------:R-:W-:-:S12]  /*4570*/  ENDCOLLECTIVE ;  /* 0x000000000000791b */ /* 0x000fd80003800000 */
.L_x_126:
[----:B------:R-:W-:Y:S05]  /*4580*/  BSYNC B1 ;  /* 0x0000000000017941 */ /* 0x000fea0003800000 */
.L_x_125:
[----:B------:R-:W-:Y:S05]  /*4590*/  BRA `(.L_x_127) ;  /* 0xffffffc800787947 */ /* 0x000fea000383ffff */
.L_x_100:
[----:B------:R-:W-:Y:S01]  /*45a0*/  BSSY B1, `(.L_x_128) ;  /* 0x0000006000017945 */ /* 0x000fe20003800000 */
[----:B------:R-:W-:Y:S01]  /*45b0*/  PLOP3.LUT P0, PT, P0, PT, PT, 0x8, 0x80 ;  /* 0x000000000080781c */ /* 0x000fe2000070e170 */
[----:B------:R-:W-:-:S12]  /*45c0*/  IMAD.MOV.U32 R21, RZ, RZ, -0x1 ;  /* 0xffffffffff157424 */ /* 0x000fd800078e00ff */
[----:B------:R-:W-:Y:S05]  /*45d0*/  WARPSYNC.COLLECTIVE R21, `(.L_x_129) ;  /* 0x0000000015087348 */ /* 0x000fea0003c00000 */
[----:B------:R-:W-:Y:S01]  /*45e0*/  VOTE.ANY P0, P0 ;  /* 0x0000000000ff7806 */ /* 0x000fe20000000100 */
[----:B------:R-:W-:-:S12]  /*45f0*/  ENDCOLLECTIVE ;  /* 0x000000000000791b */ /* 0x000fd80003800000 */
.L_x_129:
[----:B------:R-:W-:Y:S05]  /*4600*/  BSYNC B1 ;  /* 0x0000000000017941 */ /* 0x000fea0003800000 */
.L_x_128:
[----:B------:R-:W-:Y:S05]  /*4610*/  BRA `(.L_x_130) ;  /* 0xffffffc800cc7947 */ /* 0x000fea000383ffff */
.L_x_102:
[----:B------:R-:W0:Y:S01]  /*4620*/  S2R R30, SR_GEMASK ;  /* 0x00000000001e7919 */ /* 0x000e220000003c00 */
[----:B------:R-:W-:Y:S01]  /*4630*/  BSSY B1, `(.L_x_131) ;  /* 0x0000006000017945 */ /* 0x000fe20003800000 */
[----:B------:R-:W-:Y:S01]  /*4640*/  PLOP3.LUT P0, PT, P0, PT, PT, 0x8, 0x80 ;  /* 0x000000000080781c */ /* 0x000fe2000070e170 */
[----:B------:R-:W-:-:S12]  /*4650*/  IMAD.MOV.U32 R21, RZ, RZ, -0x1 ;  /* 0xffffffffff157424 */ /* 0x000fd800078e00ff */
[----:B0-----:R-:W-:Y:S05]  /*4660*/  WARPSYNC.COLLECTIVE R21, `(.L_x_132) ;  /* 0x0000000015087348 */ /* 0x001fea0003c00000 */
[----:B------:R-:W-:Y:S01]  /*4670*/  VOTE.ANY R21, PT, P0 ;  /* 0x0000000000157806 */ /* 0x000fe200000e0100 */
[----:B0-----:R-:W-:Y:S06]  /*4680*/  ENDCOLLECTIVE ;  /* 0x000000000000791b */ /* 0x001fec0003800000 */
.L_x_132:
[----:B------:R-:W-:Y:S05]  /*4690*/  BSYNC B1 ;  /* 0x0000000000017941 */ /* 0x000fea0003800000 */
.L_x_131:
[----:B------:R-:W-:Y:S01]  /*46a0*/  LOP3.LUT R21, R21, 0x80000000, R30, 0xec, !PT ;  /* 0x8000000015157812 */ /* 0x000fe200078eec1e */
[----:B------:R-:W-:Y:S02]  /*46b0*/  IMAD.MOV.U32 R17, RZ, RZ, 0x1 ;  /* 0x00000001ff117424 */ /* 0x000fe400078e00ff */
[----:B------:R-:W-:Y:S02]  /*46c0*/  VIADD R41, R39, 0x2 ;  /* 0x0000000227297836 */ /* 0x000fe40000000000 */
[----:B------:R-:W-:Y:S02]  /*46d0*/  VIADD R16, R21, 0xffffffff ;  /* 0xffffffff15107836 */ /* 0x000fe40000000000 */
[C---:B------:R-:W-:Y:S02]  /*46e0*/  VIADD R43, R39.reuse, 0x4 ;  /* 0x00000004272b7836 */ /* 0x040fe40000000000 */
[----:B------:R-:W-:Y:S01]  /*46f0*/  VIADD R44, R39, 0x8 ;  /* 0x00000008272c7836 */ /* 0x000fe20000000000 */
[----:B------:R-:W-:Y:S01]  /*4700*/  LOP3.LUT R28, R21, R16, RZ, 0xc, !PT ;  /* 0x00000010151c7212 */ /* 0x000fe200078e0cff */
[----:B------:R-:W-:-:S02]  /*4710*/  IMAD.MOV.U32 R16, RZ, RZ, R27 ;  /* 0x000000ffff107224 */ /* 0x000fc400078e001b */
[----:B------:R-:W-:Y:S01]  /*4720*/  IMAD.MOV.U32 R21, RZ, RZ, -0x1 ;  /* 0xffffffffff157424 */ /* 0x000fe200078e00ff */
[----:B------:R0:W1:Y:S01]  /*4730*/  POPC R20, R28 ;  /* 0x0000001c00147309 */ /* 0x0000620000000000 */
[----:B------:R-:W-:-:S07]  /*4740*/  VIADD R45, R39, 0x10 ;  /* 0x00000010272d7836 */ /* 0x000fce0000000000 */
[----:B01----:R-:W-:Y:S05]  /*4750*/  WARPSYNC.COLLECTIVE R21, `(.L_x_133) ;  /* 0x0000000015087348 */ /* 0x003fea0003c00000 */
[----:B-1----:R1:W2:Y:S02]  /*4760*/  SHFL.DOWN P3, R22, R16, R17, R20 ;  /* 0x0800001110167389 */ /* 0x0022a40000060014 */
[----:B012---:R-:W-:Y:S05]  /*4770*/  ENDCOLLECTIVE ;  /* 0x000000000000791b */ /* 0x007fea0003800000 */
.L_x_133:
[-C--:B------:R-:W-:Y:S02]  /*4780*/  ISETP.GE.AND P0, PT, R39, R20.reuse, PT ;  /* 0x000000142700720c */ /* 0x080fe40003f06270 */
[-C--:B------:R-:W-:Y:S01]  /*4790*/  ISETP.GT.AND P2, PT, R45, R20.reuse, PT ;  /* 0x000000142d00720c */ /* 0x080fe20003f44270 */
        /* <DEDUP_REMOVED lines=8> */
.L_x_134:
        /* <DEDUP_REMOVED lines=8> */
.L_x_135:
[----:B------:R-:W-:Y:S01]  /*48a0*/  IMAD.MOV.U32 R17, RZ, RZ, 0x8 ;  /* 0x00000008ff117424 */ /* 0x000fe200078e00ff */
[----:B------:R-:W-:Y:S02]  /*48b0*/  SEL R22, R22, RZ, !P0 ;  /* 0x000000ff16167207 */ /* 0x000fe40004000000 */
[----:B------:R-:W-:-:S03]  /*48c0*/  ISETP.GT.AND P0, PT, R44, R20, PT ;  /* 0x000000142c00720c */ /* 0x000fc60003f04270 */
[----:B------:R-:W-:Y:S02]  /*48d0*/  IMAD.IADD R27, R29, 0x1, R22 ;  /* 0x000000011d1b7824 */ /* 0x000fe400078e0216 */
[----:B------:R-:W0:Y:S02]  /*48e0*/  LDC.64 R28, c[0x0][0x390] ;  /* 0x0000e400ff1c7b82 */ /* 0x000e240000000a00 */
[----:B------:R-:W-:-:S07]  /*48f0*/  IMAD.MOV.U32 R16, RZ, RZ, R27 ;  /* 0x000000ffff107224 */ /* 0x000fce00078e001b */
[----:B0-----:R-:W-:Y:S05]  /*4900*/  WARPSYNC.COLLECTIVE R21, `(.L_x_136) ;  /* 0x0000000015087348 */ /* 0x001fea0003c00000 */
[----:B------:R1:W2:Y:S02]  /*4910*/  SHFL.DOWN P3, R22, R16, R17, R20 ;  /* 0x0800001110167389 */ /* 0x0002a40000060014 */
[----:B012---:R-:W-:Y:S05]  /*4920*/  ENDCOLLECTIVE ;  /* 0x000000000000791b */ /* 0x007fea0003800000 */
.L_x_136:
[----:B------:R-:W-:Y:S01]  /*4930*/  IMAD.MOV.U32 R17, RZ, RZ, 0x10 ;  /* 0x00000010ff117424 */ /* 0x000fe200078e00ff */
[----:B------:R-:W-:Y:S02]  /*4940*/  SEL R22, R22, RZ, !P0 ;  /* 0x000000ff16167207 */ /* 0x000fe40004000000 */
[----:B------:R-:W-:-:S03]  /*4950*/  ISETP.NE.AND P0, PT, R26, 0x65, PT ;  /* 0x000000651a00780c */ /* 0x000fc60003f05270 */
[----:B------:R-:W-:-:S04]  /*4960*/  IMAD.IADD R47, R27, 0x1, R22 ;  /* 0x000000011b2f7824 */ /* 0x000fc800078e0216 */
[----:B------:R-:W-:-:S07]  /*4970*/  IMAD.MOV.U32 R16, RZ, RZ, R47 ;  /* 0x000000ffff107224 */ /* 0x000fce00078e002f */
[----:B------:R-:W-:Y:S05]  /*4980*/  WARPSYNC.COLLECTIVE R21, `(.L_x_137) ;  /* 0x0000000015087348 */ /* 0x000fea0003c00000 */
[----:B------:R0:W1:Y:S02]  /*4990*/  SHFL.DOWN P3, R22, R16, R17, R20 ;  /* 0x0800001110167389 */ /* 0x0000640000060014 */
[----:B01----:R-:W-:Y:S05]  /*49a0*/  ENDCOLLECTIVE ;  /* 0x000000000000791b */ /* 0x003fea0003800000 */
.L_x_137:
[----:B------:R-:W-:Y:S05]  /*49b0*/  WARPSYNC.COLLECTIVE R21, `(.L_x_138) ;  /* 0x0000000015087348 */ /* 0x000fea0003c00000 */
[----:B------:R-:W-:Y:S01]  /*49c0*/  VOTE.ALL P0, P0 ;  /* 0x0000000000ff7806 */ /* 0x000fe20000000000 */
[----:B------:R-:W-:-:S12]  /*49d0*/  ENDCOLLECTIVE ;  /* 0x000000000000791b */ /* 0x000fd80003800000 */
.L_x_138:
[----:B------:R-:W-:Y:S02]  /*49e0*/  IADD3 R28, P3, PT, R28, 0x100, RZ ;  /* 0x000001001c1c7810 */ /* 0x000fe40007f7e0ff */
[----:B------:R-:W-:-:S03]  /*49f0*/  SEL R22, R22, RZ, !P2 ;  /* 0x000000ff16167207 */ /* 0x000fc60005000000 */
[----:B------:R-:W-:Y:S02]  /*4a00*/  IMAD.X R3, RZ, RZ, R29, P3 ;  /* 0x000000ffff037224 */ /* 0x000fe400018e061d */
[----:B------:R-:W-:Y:S01]  /*4a10*/  IMAD.IADD R46, R47, 0x1, R22 ;  /* 0x000000012f2e7824 */ /* 0x000fe200078e0216 */
[----:B------:R-:W-:Y:S06]  /*4a20*/  BRA `(.L_x_139) ;  /* 0xffffffc800647947 */ /* 0x000fec000383ffff */
.L_x_104:
[----:B------:R-:W-:Y:S01]  /*4a30*/  BSSY B1, `(.L_x_140) ;  /* 0x0000006000017945 */ /* 0x000fe20003800000 */
[----:B------:R-:W-:Y:S01]  /*4a40*/  PLOP3.LUT P0, PT, P0, PT, PT, 0x8, 0x80 ;  /* 0x000000000080781c */ /* 0x000fe2000070e170 */
[----:B------:R-:W-:-:S12]  /*4a50*/  IMAD.MOV.U32 R21, RZ, RZ, -0x1 ;  /* 0xffffffffff157424 */ /* 0x000fd800078e00ff */
[----:B------:R-:W-:Y:S05]  /*4a60*/  WARPSYNC.COLLECTIVE R21, `(.L_x_141) ;  /* 0x0000000015087348 */ /* 0x000fea0003c00000 */
[----:B------:R-:W-:Y:S01]  /*4a70*/  VOTE.ANY P0, P0 ;  /* 0x0000000000ff7806 */ /* 0x000fe20000000100 */
[----:B------:R-:W-:-:S12]  /*4a80*/  ENDCOLLECTIVE ;  /* 0x000000000000791b */ /* 0x000fd80003800000 */
.L_x_141:
[----:B------:R-:W-:Y:S05]  /*4a90*/  BSYNC B1 ;  /* 0x0000000000017941 */ /* 0x000fea0003800000 */
.L_x_140:
[----:B------:R-:W-:Y:S05]  /*4aa0*/  BRA `(.L_x_142) ;  /* 0xffffffc800747947 */ /* 0x000fea000383ffff */
.L_x_106:
[----:B------:R-:W-:Y:S01]  /*4ab0*/  BSSY B1, `(.L_x_143) ;  /* 0x0000006000017945 */ /* 0x000fe20003800000 */
[----:B------:R-:W-:Y:S01]  /*4ac0*/  PLOP3.LUT P0, PT, P0, PT, PT, 0x8, 0x80 ;  /* 0x000000000080781c */ /* 0x000fe2000070e170 */
[----:B------:R-:W-:-:S12]  /*4ad0*/  IMAD.MOV.U32 R21, RZ, RZ, -0x1 ;  /* 0xffffffffff157424 */ /* 0x000fd800078e00ff */
[----:B------:R-:W-:Y:S05]  /*4ae0*/  WARPSYNC.COLLECTIVE R21, `(.L_x_144) ;  /* 0x0000000015087348 */ /* 0x000fea0003c00000 */
[----:B------:R-:W-:Y:S01]  /*4af0*/  VOTE.ANY P0, P0 ;  /* 0x0000000000ff7806 */ /* 0x000fe20000000100 */
[----:B------:R-:W-:-:S12]  /*4b00*/  ENDCOLLECTIVE ;  /* 0x000000000000791b */ /* 0x000fd80003800000 */
.L_x_144:
[----:B------:R-:W-:Y:S05]  /*4b10*/  BSYNC B1 ;  /* 0x0000000000017941 */ /* 0x000fea0003800000 */
.L_x_143:
[----:B------:R-:W-:Y:S05]  /*4b20*/  BRA `(.L_x_145) ;  /* 0xffffffc800c87947 */ /* 0x000fea000383ffff */
.L_x_108:
[----:B------:R-:W-:Y:S01]  /*4b30*/  BSSY B1, `(.L_x_146) ;  /* 0x0000006000017945 */ /* 0x000fe20003800000 */
[----:B------:R-:W-:Y:S01]  /*4b40*/  PLOP3.LUT P0, PT, P0, PT, PT, 0x8, 0x80 ;  /* 0x000000000080781c */ /* 0x000fe2000070e170 */
[----:B------:R-:W-:-:S12]  /*4b50*/  IMAD.MOV.U32 R21, RZ, RZ, -0x1 ;  /* 0xffffffffff157424 */ /* 0x000fd800078e00ff */
[----:B------:R-:W-:Y:S05]  /*4b60*/  WARPSYNC.COLLECTIVE R21, `(.L_x_147) ;  /* 0x0000000015087348 */ /* 0x000fea0003c00000 */
[----:B------:R-:W-:Y:S01]  /*4b70*/  VOTE.ANY R21, PT, P0 ;  /* 0x0000000000157806 */ /* 0x000fe200000e0100 */
[----:B------:R-:W-:Y:S06]  /*4b80*/  ENDCOLLECTIVE ;  /* 0x000000000000791b */ /* 0x000fec0003800000 */
.L_x_147:
[----:B------:R-:W-:Y:S05]  /*4b90*/  BSYNC B1 ;  /* 0x0000000000017941 */ /* 0x000fea0003800000 */
.L_x_146:
        /* <DEDUP_REMOVED lines=11> */
.L_x_148:
        /* <DEDUP_REMOVED lines=9> */
.L_x_149:
        /* <DEDUP_REMOVED lines=8> */
.L_x_150:
        /* <DEDUP_REMOVED lines=8> */
.L_x_151:
        /* <DEDUP_REMOVED lines=8> */
.L_x_152:
[----:B------:R-:W-:Y:S02]  /*4e60*/  SEL R22, R22, RZ, !P0 ;  /* 0x000000ff16167207 */ /* 0x000fe40004000000 */
[----:B------:R-:W-:Y:S02]  /*4e70*/  ISETP.NE.AND P0, PT, R26, 0x65, PT ;  /* 0x000000651a00780c */ /* 0x000fe40003f05270 */
[----:B------:R-:W-:-:S11]  /*4e80*/  IADD3 R46, PT, PT, R47, R22, R46 ;  /* 0x000000162f2e7210 */ /* 0x000fd60007ffe02e */
[----:B------:R-:W-:Y:S05]  /*4e90*/  WARPSYNC.COLLECTIVE R21, `(.L_x_153) ;  /* 0x0000000015087348 */ /* 0x000fea0003c00000 */
[----:B------:R-:W-:Y:S01]  /*4ea0*/  VOTE.ALL P0, P0 ;  /* 0x0000000000ff7806 */ /* 0x000fe20000000000 */
[----:B------:R-:W-:-:S12]  /*4eb0*/  ENDCOLLECTIVE ;  /* 0x000000000000791b */ /* 0x000fd80003800000 */
.L_x_153:
[----:B------:R-:W-:Y:S05]  /*4ec0*/  BRA `(.L_x_154) ;  /* 0xffffffc800607947 */ /* 0x000fea000383ffff */
.L_x_113:
[----:B------:R-:W-:Y:S01]  /*4ed0*/  BSSY B0, `(.L_x_155) ;  /* 0x0000006000007945 */ /* 0x000fe20003800000 */
[----:B------:R-:W-:Y:S01]  /*4ee0*/  PLOP3.LUT P0, PT, P0, PT, PT, 0x8, 0x80 ;  /* 0x000000000080781c */ /* 0x000fe2000070e170 */
[----:B------:R-:W-:-:S12]  /*4ef0*/  IMAD.MOV.U32 R21, RZ, RZ, -0x1 ;  /* 0xffffffffff157424 */ /* 0x000fd800078e00ff */
[----:B------:R-:W-:Y:S05]  /*4f00*/  WARPSYNC.COLLECTIVE R21, `(.L_x_156) ;  /* 0x0000000015087348 */ /* 0x000fea0003c00000 */
[----:B------:R-:W-:Y:S01]  /*4f10*/  VOTE.ANY P0, P0 ;  /* 0x0000000000ff7806 */ /* 0x000fe20000000100 */
[----:B------:R-:W-:-:S12]  /*4f20*/  ENDCOLLECTIVE ;  /* 0x000000000000791b */ /* 0x000fd80003800000 */
.L_x_156:
[----:B------:R-:W-:Y:S05]  /*4f30*/  BSYNC B0 ;  /* 0x0000000000007941 */ /* 0x000fea0003800000 */
.L_x_155:
[----:B------:R-:W-:Y:S05]  /*4f40*/  BRA `(.L_x_157) ;  /* 0xffffffe000987947 */ /* 0x000fea000383ffff */
.L_x_115:
[----:B------:R-:W-:Y:S01]  /*4f50*/  BSSY B0, `(.L_x_158) ;  /* 0x0000006000007945 */ /* 0x000fe20003800000 */
[----:B------:R-:W-:Y:S01]  /*4f60*/  PLOP3.LUT P0, PT, P0, PT, PT, 0x8, 0x80 ;  /* 0x000000000080781c */ /* 0x000fe2000070e170 */
[----:B------:R-:W-:-:S12]  /*4f70*/  IMAD.MOV.U32 R21, RZ, RZ, -0x1 ;  /* 0xffffffffff157424 */ /* 0x000fd800078e00ff */
[----:B------:R-:W-:Y:S05]  /*4f80*/  WARPSYNC.COLLECTIVE R21, `(.L_x_159) ;  /* 0x0000000015087348 */ /* 0x000fea0003c00000 */
[----:B------:R-:W-:Y:S01]  /*4f90*/  VOTE.ANY P0, P0 ;  /* 0x0000000000ff7806 */ /* 0x000fe20000000100 */
[----:B------:R-:W-:-:S12]  /*4fa0*/  ENDCOLLECTIVE ;  /* 0x000000000000791b */ /* 0x000fd80003800000 */
.L_x_159:
[----:B------:R-:W-:Y:S05]  /*4fb0*/  BSYNC B0 ;  /* 0x0000000000007941 */ /* 0x000fea0003800000 */
.L_x_158:
[----:B------:R-:W-:Y:S05]  /*4fc0*/  BRA `(.L_x_160) ;  /* 0xffffffe000ec7947 */ /* 0x000fea000383ffff */
.L_x_117:
[----:B------:R-:W0:Y:S01]  /*4fd0*/  S2R R26, SR_GEMASK ;  /* 0x00000000001a7919 */ /* 0x000e220000003c00 */
[----:B------:R-:W-:Y:S01]  /*4fe0*/  BSSY B0, `(.L_x_161) ;  /* 0x0000006000007945 */ /* 0x000fe20003800000 */
[----:B------:R-:W-:Y:S01]  /*4ff0*/  PLOP3.LUT P0, PT, P0, PT, PT, 0x8, 0x80 ;  /* 0x000000000080781c */ /* 0x000fe2000070e170 */
[----:B------:R-:W-:-:S12]  /*5000*/  IMAD.MOV.U32 R21, RZ, RZ, -0x1 ;  /* 0xffffffffff157424 */ /* 0x000fd800078e00ff */
[----:B0-----:R-:W-:Y:S05]  /*5010*/  WARPSYNC.COLLECTIVE R21, `(.L_x_162) ;  /* 0x0000000015087348 */ /* 0x001fea0003c00000 */
[----:B------:R-:W-:Y:S01]  /*5020*/  VOTE.ANY R21, PT, P0 ;  /* 0x0000000000157806 */ /* 0x000fe200000e0100 */
[----:B0-----:R-:W-:Y:S06]  /*5030*/  ENDCOLLECTIVE ;  /* 0x000000000000791b */ /* 0x001fec0003800000 */
.L_x_162:
[----:B------:R-:W-:Y:S05]  /*5040*/  BSYNC B0 ;  /* 0x0000000000007941 */ /* 0x000fea0003800000 */
.L_x_161:
[----:B------:R-:W-:Y:S01]  /*5050*/  LOP3.LUT R21, R21, 0x80000000, R26, 0xec, !PT ;  /* 0x8000000015157812 */ /* 0x000fe200078eec1a */
[----:B------:R-:W-:-:S04]  /*5060*/  IMAD.MOV.U32 R17, RZ, RZ, 0x1 ;  /* 0x00000001ff117424 */ /* 0x000fc800078e00ff */
        /* <DEDUP_REMOVED lines=8> */
.L_x_163:
[----:B------:R-:W-:Y:S01]  /*50f0*/  ISETP.GE.AND P0, PT, R38, R20, PT ;  /* 0x000000142600720c */ /* 0x000fe20003f06270 */
[----:B------:R-:W-:-:S03]  /*5100*/  IMAD.MOV.U32 R17, RZ, RZ, 0x2 ;  /* 0x00000002ff117424 */ /* 0x000fc600078e00ff */
[----:B------:R-:W-:-:S05]  /*5110*/  SEL R22, R22, RZ, !P0 ;  /* 0x000000ff16167207 */ /* 0x000fca0004000000 */
[----:B------:R-:W-:Y:S02]  /*5120*/  IMAD.IADD R43, R22, 0x1, R19 ;  /* 0x00000001162b7824 */ /* 0x000fe400078e0213 */
[----:B------:R-:W-:Y:S02]  /*5130*/  VIADD R19, R38, 0x2 ;  /* 0x0000000226137836 */ /* 0x000fe40000000000 */
[----:B------:R-:W-:-:S03]  /*5140*/  IMAD.MOV.U32 R16, RZ, RZ, R43 ;  /* 0x000000ffff107224 */ /* 0x000fc600078e002b */
[----:B------:R-:W-:Y:S01]  /*5150*/  ISETP.GT.AND P0, PT, R19, R20, PT ;  /* 0x000000141300720c */ /* 0x000fe20003f04270 */
[----:B------:R-:W-:-:S12]  /*5160*/  VIADD R19, R38, 0x4 ;  /* 0x0000000426137836 */ /* 0x000fd80000000000 */
[----:B------:R-:W-:Y:S05]  /*5170*/  WARPSYNC.COLLECTIVE R21, `(.L_x_164) ;  /* 0x0000000015087348 */ /* 0x000fea0003c00000 */
[----:B------:R0:W1:Y:S02]  /*5180*/  SHFL.DOWN P3, R22, R16, R17, R20 ;  /* 0x0800001110167389 */ /* 0x0000640000060014 */
[----:B01----:R-:W-:Y:S05]  /*5190*/  ENDCOLLECTIVE ;  /* 0x000000000000791b */ /* 0x003fea0003800000 */
.L_x_164:
[----:B------:R-:W-:Y:S01]  /*51a0*/  IMAD.MOV.U32 R17, RZ, RZ, 0x4 ;  /* 0x00000004ff117424 */ /* 0x000fe200078e00ff */
[----:B------:R-:W-:Y:S02]  /*51b0*/  SEL R22, R22, RZ, !P0 ;  /* 0x000000ff16167207 */ /* 0x000fe40004000000 */
[----:B------:R-:W-:-:S03]  /*51c0*/  ISETP.GT.AND P0, PT, R19, R20, PT ;  /* 0x000000141300720c */ /* 0x000fc60003f04270 */
[----:B------:R-:W-:Y:S02]  /*51d0*/  IMAD.IADD R45, R43, 0x1, R22 ;  /* 0x000000012b2d7824 */ /* 0x000fe400078e0216 */
[----:B------:R-:W-:Y:S02]  /*51e0*/  VIADD R43, R38, 0x8 ;  /* 0x00000008262b7836 */ /* 0x000fe40000000000 */
[----:B------:R-:W-:-:S07]  /*51f0*/  IMAD.MOV.U32 R16, RZ, RZ, R45 ;  /* 0x000000ffff107224 */ /* 0x000fce00078e002d */
[----:B------:R-:W-:Y:S05]  /*5200*/  WARPSYNC.COLLECTIVE R21, `(.L_x_165) ;  /* 0x0000000015087348 */ /* 0x000fea0003c00000 */
[----:B------:R0:W1:Y:S02]  /*5210*/  SHFL.DOWN P3, R22, R16, R17, R20 ;  /* 0x0800001110167389 */ /* 0x0000640000060014 */
[----:B01----:R-:W-:Y:S05]  /*5220*/  ENDCOLLECTIVE ;  /* 0x000000000000791b */ /* 0x003fea0003800000 */
.L_x_165:
        /* <DEDUP_REMOVED lines=9> */
.L_x_166:
[----:B------:R-:W-:Y:S01]  /*52c0*/  IMAD.MOV.U32 R17, RZ, RZ, 0x10 ;  /* 0x00000010ff117424 */ /* 0x000fe200078e00ff */
[----:B------:R-:W-:Y:S02]  /*52d0*/  SEL R22, R22, RZ, !P0 ;  /* 0x000000ff16167207 */ /* 0x000fe40004000000 */
[----:B------:R-:W-:-:S03]  /*52e0*/  ISETP.NE.AND P0, PT, R18, 0x65, PT ;  /* 0x000000651200780c */ /* 0x000fc60003f05270 */
[----:B------:R-:W-:Y:S02]  /*52f0*/  IMAD.IADD R43, R19, 0x1, R22 ;  /* 0x00000001132b7824 */ /* 0x000fe400078e0216 */
[----:B------:R-:W-:Y:S02]  /*5300*/  VIADD R19, R38, 0x10 ;  /* 0x0000001026137836 */ /* 0x000fe40000000000 */
[----:B------:R-:W-:-:S03]  /*5310*/  IMAD.MOV.U32 R16, RZ, RZ, R43 ;  /* 0x000000ffff107224 */ /* 0x000fc600078e002b */
[----:B------:R-:W-:-:S13]  /*5320*/  ISETP.GT.AND P2, PT, R19, R20, PT ;  /* 0x000000141300720c */ /* 0x000fda0003f44270 */
[----:B------:R-:W-:Y:S05]  /*5330*/  WARPSYNC.COLLECTIVE R21, `(.L_x_167) ;  /* 0x0000000015087348 */ /* 0x000fea0003c00000 */
[----:B------:R0:W1:Y:S02]  /*5340*/  SHFL.DOWN P3, R22, R16, R17, R20 ;  /* 0x0800001110167389 */ /* 0x0000640000060014 */
[----:B01----:R-:W-:Y:S05]  /*5350*/  ENDCOLLECTIVE ;  /* 0x000000000000791b */ /* 0x003fea0003800000 */
.L_x_167:
[----:B------:R-:W-:Y:S05]  /*5360*/  WARPSYNC.COLLECTIVE R21, `(.L_x_168) ;  /* 0x0000000015087348 */ /* 0x000fea0003c00000 */
[----:B------:R-:W-:Y:S01]  /*5370*/  VOTE.ALL P0, P0 ;  /* 0x0000000000ff7806 */ /* 0x000fe20000000000 */
[----:B------:R-:W-:-:S12]  /*5380*/  ENDCOLLECTIVE ;  /* 0x000000000000791b */ /* 0x000fd80003800000 */
.L_x_168:
[----:B------:R-:W-:Y:S02]  /*5390*/  IADD3 R44, P3, PT, R44, 0x100, RZ ;  /* 0x000001002c2c7810 */ /* 0x000fe40007f7e0ff */
[----:B------:R-:W-:-:S03]  /*53a0*/  SEL R22, R22, RZ, !P2 ;  /* 0x000000ff16167207 */ /* 0x000fc60005000000 */
[----:B------:R-:W-:Y:S02]  /*53b0*/  IMAD.X R45, RZ, RZ, R45, P3 ;  /* 0x000000ffff2d7224 */ /* 0x000fe400018e062d */
[----:B------:R-:W-:Y:S01]  /*53c0*/  IMAD.IADD R46, R43, 0x1, R22 ;  /* 0x000000012b2e7824 */ /* 0x000fe200078e0216 */
[----:B------:R-:W-:Y:S06]  /*53d0*/  BRA `(.L_x_169) ;  /* 0xffffffe000847947 */ /* 0x000fec000383ffff */
.L_x_119:
[----:B------:R-:W-:Y:S01]  /*53e0*/  BSSY B0, `(.L_x_170) ;  /* 0x0000006000007945 */ /* 0x000fe20003800000 */
[----:B------:R-:W-:Y:S01]  /*53f0*/  PLOP3.LUT P0, PT, P0, PT, PT, 0x8, 0x80 ;  /* 0x000000000080781c */ /* 0x000fe2000070e170 */
[----:B------:R-:W-:-:S12]  /*5400*/  IMAD.MOV.U32 R21, RZ, RZ, -0x1 ;  /* 0xffffffffff157424 */ /* 0x000fd800078e00ff */
[----:B------:R-:W-:Y:S05]  /*5410*/  WARPSYNC.COLLECTIVE R21, `(.L_x_171) ;  /* 0x0000000015087348 */ /* 0x000fea0003c00000 */
[----:B------:R-:W-:Y:S01]  /*5420*/  VOTE.ANY P0, P0 ;  /* 0x0000000000ff7806 */ /* 0x000fe20000000100 */
[----:B------:R-:W-:-:S12]  /*5430*/  ENDCOLLECTIVE ;  /* 0x000000000000791b */ /* 0x000fd80003800000 */
.L_x_171:
[----:B------:R-:W-:Y:S05]  /*5440*/  BSYNC B0 ;  /* 0x0000000000007941 */ /* 0x000fea0003800000 */
.L_x_170:
[----:B------:R-:W-:Y:S05]  /*5450*/  BRA `(.L_x_172) ;  /* 0xffffffe0008c7947 */ /* 0x000fea000383ffff */
.L_x_121:
[----:B------:R-:W-:Y:S01]  /*5460*/  BSSY B0, `(.L_x_173) ;  /* 0x0000006000007945 */ /* 0x000fe20003800000 */
[----:B------:R-:W-:Y:S01]  /*5470*/  PLOP3.LUT P0, PT, P0, PT, PT, 0x8, 0x80 ;  /* 0x000000000080781c */ /* 0x000fe2000070e170 */
[----:B------:R-:W-:-:S12]  /*5480*/  IMAD.MOV.U32 R21, RZ, RZ, -0x1 ;  /* 0xffffffffff157424 */ /* 0x000fd800078e00ff */
[----:B------:R-:W-:Y:S05]  /*5490*/  WARPSYNC.COLLECTIVE R21, `(.L_x_174) ;  /* 0x0000000015087348 */ /* 0x000fea0003c00000 */
[----:B------:R-:W-:Y:S01]  /*54a0*/  VOTE.ANY P0, P0 ;  /* 0x0000000000ff7806 */ /* 0x000fe20000000100 */
[----:B------:R-:W-:-:S12]  /*54b0*/  ENDCOLLECTIVE ;  /* 0x000000000000791b */ /* 0x000fd80003800000 */
.L_x_174:
[----:B------:R-:W-:Y:S05]  /*54c0*/  BSYNC B0 ;  /* 0x0000000000007941 */ /* 0x000fea0003800000 */
.L_x_173:
[----:B------:R-:W-:Y:S05]  /*54d0*/  BRA `(.L_x_175) ;  /* 0xffffffe000e07947 */ /* 0x000fea000383ffff */
.L_x_123:
[----:B------:R-:W-:Y:S01]  /*54e0*/  BSSY B0, `(.L_x_176) ;  /* 0x0000006000007945 */ /* 0x000fe20003800000 */
[----:B------:R-:W-:Y:S01]  /*54f0*/  PLOP3.LUT P0, PT, P0, PT, PT, 0x8, 0x80 ;  /* 0x000000000080781c */ /* 0x000fe2000070e170 */
[----:B------:R-:W-:-:S12]  /*5500*/  IMAD.MOV.U32 R21, RZ, RZ, -0x1 ;  /* 0xffffffffff157424 */ /* 0x000fd800078e00ff */
[----:B------:R-:W-:Y:S05]  /*5510*/  WARPSYNC.COLLECTIVE R21, `(.L_x_177) ;  /* 0x0000000015087348 */ /* 0x000fea0003c00000 */
[----:B------:R-:W-:Y:S01]  /*5520*/  VOTE.ANY R21, PT, P0 ;  /* 0x0000000000157806 */ /* 0x000fe200000e0100 */
[----:B------:R-:W-:Y:S06]  /*5530*/  ENDCOLLECTIVE ;  /* 0x000000000000791b */ /* 0x000fec0003800000 */
.L_x_177:
[----:B------:R-:W-:Y:S05]  /*5540*/  BSYNC B0 ;  /* 0x0000000000007941 */ /* 0x000fea0003800000 */
.L_x_176:
        /* <DEDUP_REMOVED lines=11> */
.L_x_178:
        /* <DEDUP_REMOVED lines=11> */
.L_x_179:
        /* <DEDUP_REMOVED lines=9> */
.L_x_180:
        /* <DEDUP_REMOVED lines=8> */
.L_x_181:
        /* <DEDUP_REMOVED lines=9> */
.L_x_182:
[----:B------:R-:W-:Y:S02]  /*5850*/  SEL R22, R22, RZ, !P0 ;  /* 0x000000ff16167207 */ /* 0x000fe40004000000 */
[----:B------:R-:W-:Y:S02]  /*5860*/  ISETP.NE.AND P0, PT, R18, 0x65, PT ;  /* 0x000000651200780c */ /* 0x000fe40003f05270 */
[----:B------:R-:W-:-:S11]  /*5870*/  IADD3 R46, PT, PT, R47, R22, R46 ;  /* 0x000000162f2e7210 */ /* 0x000fd60007ffe02e */
[----:B------:R-:W-:Y:S05]  /*5880*/  WARPSYNC.COLLECTIVE R21, `(.L_x_183) ;  /* 0x0000000015087348 */ /* 0x000fea0003c00000 */
[----:B------:R-:W-:Y:S01]  /*5890*/  VOTE.ALL P0, P0 ;  /* 0x0000000000ff7806 */ /* 0x000fe20000000000 */
[----:B------:R-:W-:-:S12]  /*58a0*/  ENDCOLLECTIVE ;  /* 0x000000000000791b */ /* 0x000fd80003800000 */
.L_x_183:
[----:B------:R-:W-:Y:S05]  /*58b0*/  BRA `(.L_x_184) ;  /* 0xffffffe000787947 */ /* 0x000fea000383ffff */
.L_x_185:
        /* <DEDUP_REMOVED lines=12> */
.L_x_905:


//--------------------- .text._ZN3cub18CUB_300001_SM_10006detail4scan20DeviceScanInitKernelINS0_13ScanTileStateIiLb1EEEEEvT_i --------------------------
	.section	.text._ZN3cub18CUB_300001_SM_10006detail4scan20DeviceScanInitKernelINS0_13ScanTileStateIiLb1EEEEEvT_i,"ax",@progbits
	.align	128
        .global         _ZN3cub18CUB_300001_SM_10006detail4scan20DeviceScanInitKernelINS0_13ScanTileStateIiLb1EEEEEvT_i
        .type           _ZN3cub18CUB_300001_SM_10006detail4scan20DeviceScanInitKernelINS0_13ScanTileStateIiLb1EEEEEvT_i,@function
        .size           _ZN3cub18CUB_300001_SM_10006detail4scan20DeviceScanInitKernelINS0_13ScanTileStateIiLb1EEEEEvT_i,(.L_x_906 - _ZN3cub18CUB_300001_SM_10006detail4scan20DeviceScanInitKernelINS0_13ScanTileStateIiLb1EEEEEvT_i)
        .other          _ZN3cub18CUB_300001_SM_10006detail4scan20DeviceScanInitKernelINS0_13ScanTileStateIiLb1EEEEEvT_i,@"STO_CUDA_ENTRY STV_DEFAULT"
_ZN3cub18CUB_300001_SM_10006detail4scan20DeviceScanInitKernelINS0_13ScanTileStateIiLb1EEEEEvT_i:
.text._ZN3cub18CUB_300001_SM_10006detail4scan20DeviceScanInitKernelINS0_13ScanTileStateIiLb1EEEEEvT_i:
[----:B------:R-:W-:Y:S01]  /*0000*/  LDC R1, c[0x0][0x37c] ;  /* 0x0000df00ff017b82 */ /* 0x000fe20000000800 */
[----:B------:R-:W0:Y:S07]  /*0010*/  S2R R0, SR_TID.X ;  /* 0x0000000000007919 */ /* 0x000e2e0000002100 */
[----:B------:R-:W1:Y:S01]  /*0020*/  S2UR UR6, SR_CTAID.X ;  /* 0x00000000000679c3 */ /* 0x000e620000002500 */
[----:B------:R-:W2:Y:S07]  /*0030*/  LDCU UR4, c[0x0][0x388] ;  /* 0x00007100ff0477ac */ /* 0x000eae0008000800 */
[----:B------:R-:W1:Y:S01]  /*0040*/  LDC R5, c[0x0][0x360] ;  /* 0x0000d800ff057b82 */ /* 0x000e620000000800 */
[----:B0-----:R-:W-:Y:S01]  /*0050*/  ISETP.GT.U32.AND P0, PT, R0, 0x1f, PT ;  /* 0x0000001f0000780c */ /* 0x001fe20003f04070 */
[----:B-1----:R-:W-:-:S03]  /*0060*/  IMAD R5, R5, UR6, R0 ;  /* 0x0000000605057c24 */ /* 0x002fc6000f8e0200 */
[----:B------:R-:W-:Y:S02]  /*0070*/  ISETP.NE.OR P0, PT, RZ, UR6, P0 ;  /* 0x00000006ff007c0c */ /* 0x000fe40008705670 */
[----:B--2---:R-:W-:Y:S01]  /*0080*/  ISETP.GE.AND P1, PT, R5, UR4, PT ;  /* 0x0000000405007c0c */ /* 0x004fe2000bf26270 */
[----:B------:R-:W0:-:S12]  /*0090*/  LDCU.64 UR4, c[0x0][0x358] ;  /* 0x00006b00ff0477ac */ /* 0x000e180008000a00 */
[----:B------:R-:W1:Y:S01]  /*00a0*/  @!P1 LDC.64 R2, c[0x0][0x380] ;  /* 0x0000e000ff029b82 */ /* 0x000e620000000a00 */
[----:B------:R-:W-:Y:S01]  /*00b0*/  @!P1 MOV R4, 0x63 ;  /* 0x0000006300049802 */ /* 0x000fe20000000f00 */
[----:B-1----:R-:W-:-:S04]  /*00c0*/  @!P1 IMAD.WIDE R2, R5, 0x8, R2 ;  /* 0x0000000805029825 */ /* 0x002fc800078e0202 */
[----:B------:R-:W-:-:S05]  /*00d0*/  HFMA2 R5, -RZ, RZ, 0, 0 ;  /* 0x00000000ff057431 */ /* 0x000fca00000001ff */
[----:B0-----:R0:W-:Y:S01]  /*00e0*/  @!P1 STG.E.64 desc[UR4][R2.64+0x100], R4 ;  /* 0x0001000402009986 */ /* 0x0011e2000c101b04 */
[----:B------:R-:W-:Y:S05]  /*00f0*/  @P0 EXIT ;  /* 0x000000000000094d */ /* 0x000fea0003800000 */
[----:B0-----:R-:W0:Y:S02]  /*0100*/  LDC.64 R2, c[0x0][0x380] ;  /* 0x0000e000ff027b82 */ /* 0x001e240000000a00 */
[----:B0-----:R-:W-:-:S05]  /*0110*/  IMAD.WIDE.U32 R2, R0, 0x8, R2 ;  /* 0x0000000800027825 */ /* 0x001fca00078e0002 */
[----:B------:R-:W-:Y:S01]  /*0120*/  STG.E.64 desc[UR4][R2.64], RZ ;  /* 0x000000ff02007986 */ /* 0x000fe2000c101b04 */
[----:B------:R-:W-:Y:S05]  /*0130*/  EXIT ;  /* 0x000000000000794d */ /* 0x000fea0003800000 */
.L_x_186:
        /* <DEDUP_REMOVED lines=12> */
.L_x_906:


//--------------------- .text._ZN3cub18CUB_300001_SM_10006detail11EmptyKernelIvEEvv --------------------------
	.section	.text._ZN3cub18CUB_300001_SM_10006detail11EmptyKernelIvEEvv,"ax",@progbits
	.align	128
        .global         _ZN3cub18CUB_300001_SM_10006detail11EmptyKernelIvEEvv
        .type           _ZN3cub18CUB_300001_SM_10006detail11EmptyKernelIvEEvv,@function
        .size           _ZN3cub18CUB_300001_SM_10006detail11EmptyKernelIvEEvv,(.L_x_907 - _ZN3cub18CUB_300001_SM_10006detail11EmptyKernelIvEEvv)
        .other          _ZN3cub18CUB_300001_SM_10006detail11EmptyKernelIvEEvv,@"STO_CUDA_ENTRY STV_DEFAULT"
_ZN3cub18CUB_300001_SM_10006detail11EmptyKernelIvEEvv:
.text._ZN3cub18CUB_300001_SM_10006detail11EmptyKernelIvEEvv:
[----:B------:R-:W-:Y:S01]  /*0000*/  LDC R1, c[0x0][0x37c] ;  /* 0x0000df00ff017b82 */ /* 0x000fe20000000800 */
[----:B------:R-:W-:Y:S05]  /*0010*/  EXIT ;  /* 0x000000000000794d */ /* 0x000fea0003800000 */
.L_x_187:
        /* <DEDUP_REMOVED lines=14> */
.L_x_907:


//--------------------- .text._ZN6thrust24THRUST_300001_SM_1000_NS8cuda_cub4core6detail13_kernel_agentINS1_8__reduce11ReduceAgentIPN4cuda3std3__45tupleIJilEEESC_SB_lNS1_9__extrema9arg_max_fIilNS9_4lessIiEEEEEEJSC_SC_iSH_EEEvDpT0_ --------------------------
	.section	.text._ZN6thrust24THRUST_300001_SM_1000_NS8cuda_cub4core6detail13_kernel_agentINS1_8__reduce11ReduceAgentIPN4cuda3std3__45tupleIJilEEESC_SB_lNS1_9__extrema9arg_max_fIilNS9_4lessIiEEEEEEJSC_SC_iSH_EEEvDpT0_,"ax",@progbits
	.align	128
        .global         _ZN6thrust24THRUST_300001_SM_1000_NS8cuda_cub4core6detail13_kernel_agentINS1_8__reduce11ReduceAgentIPN4cuda3std3__45tupleIJilEEESC_SB_lNS1_9__extrema9arg_max_fIilNS9_4lessIiEEEEEEJSC_SC_iSH_EEEvDpT0_
        .type           _ZN6thrust24THRUST_300001_SM_1000_NS8cuda_cub4core6detail13_kernel_agentINS1_8__reduce11ReduceAgentIPN4cuda3std3__45tupleIJilEEESC_SB_lNS1_9__extrema9arg_max_fIilNS9_4lessIiEEEEEEJSC_SC_iSH_EEEvDpT0_,@function
        .size           _ZN6thrust24THRUST_300001_SM_1000_NS8cuda_cub4core6detail13_kernel_agentINS1_8__reduce11ReduceAgentIPN4cuda3std3__45tupleIJilEEESC_SB_lNS1_9__extrema9arg_max_fIilNS9_4lessIiEEEEEEJSC_SC_iSH_EEEvDpT0_,(.L_x_908 - _ZN6thrust24THRUST_300001_SM_1000_NS8cuda_cub4core6detail13_kernel_agentINS1_8__reduce11ReduceAgentIPN4cuda3std3__45tupleIJilEEESC_SB_lNS1_9__extrema9arg_max_fIilNS9_4lessIiEEEEEEJSC_SC_iSH_EEEvDpT0_)
        .other          _ZN6thrust24THRUST_300001_SM_1000_NS8cuda_cub4core6detail13_kernel_agentINS1_8__reduce11ReduceAgentIPN4cuda3std3__45tupleIJilEEESC_SB_lNS1_9__extrema9arg_max_fIilNS9_4lessIiEEEEEEJSC_SC_iSH_EEEvDpT0_,@"STO_CUDA_ENTRY STV_DEFAULT"
_ZN6thrust24THRUST_300001_SM_1000_NS8cuda_cub4core6detail13_kernel_agentINS1_8__reduce11ReduceAgentIPN4cuda3std3__45tupleIJilEEESC_SB_lNS1_9__extrema9arg_max_fIilNS9_4lessIiEEEEEEJSC_SC_iSH_EEEvDpT0_:
.text._ZN6thrust24THRUST_300001_SM_1000_NS8cuda_cub4core6detail13_kernel_agentINS1_8__reduce11ReduceAgentIPN4cuda3std3__45tupleIJilEEESC_SB_lNS1_9__extrema9arg_max_fIilNS9_4lessIiEEEEEEJSC_SC_iSH_EEEvDpT0_:
[----:B------:R-:W-:Y:S01]  /*0000*/  LDC R1, c[0x0][0x37c] ;  /* 0x0000df00ff017b82 */ /* 0x000fe20000000800 */
[----:B------:R-:W0:Y:S02]  /*0010*/  LDCU UR8, c[0x0][0x390] ;  /* 0x00007200ff0877ac */ /* 0x000e240008000800 */
[----:B0-----:R-:W-:-:S13]  /*0020*/  ISETP.NE.AND P0, PT, RZ, UR8, PT ;  /* 0x00000008ff007c0c */ /* 0x001fda000bf05270 */
[----:B------:R-:W-:Y:S05]  /*0030*/  @!P0 EXIT ;  /* 0x000000000000894d */ /* 0x000fea0003800000 */
[----:B------:R-:W-:Y:S01]  /*0040*/  UISETP.GT.AND UP0, UPT, UR8, 0x4ff, UPT ;  /* 0x000004ff0800788c */ /* 0x000fe2000bf04270 */
[----:B------:R-:W-:Y:S01]  /*0050*/  BSSY.RECONVERGENT B0, `(.L_x_188) ;  /* 0x00005bf000007945 */ /* 0x000fe20003800200 */
[----:B------:R-:W0:Y:S07]  /*0060*/  LDCU.64 UR10, c[0x0][0x358] ;  /* 0x00006b00ff0a77ac */ /* 0x000e2e0008000a00 */
[----:B------:R-:W-:Y:S05]  /*0070*/  BRA.U UP0, `(.L_x_189) ;  /* 0x0000003100807547 */ /* 0x000fea000b800000 */
[----:B------:R-:W1:Y:S01]  /*0080*/  S2R R0, SR_TID.X ;  /* 0x0000000000007919 */ /* 0x000e620000002100 */
[----:B------:R-:W2:Y:S01]  /*0090*/  LDCU UR4, c[0x0][0x390] ;  /* 0x00007200ff0477ac */ /* 0x000ea20008000800 */
[----:B------:R-:W-:Y:S01]  /*00a0*/  BSSY.RECONVERGENT B1, `(.L_x_190) ;  /* 0x000000b000017945 */ /* 0x000fe20003800200 */
[----:B------:R-:W-:Y:S01]  /*00b0*/  IMAD.MOV.U32 R4, RZ, RZ, RZ ;  /* 0x000000ffff047224 */ /* 0x000fe200078e00ff */
[----:B------:R-:W-:Y:S02]  /*00c0*/  CS2R R2, SRZ ;  /* 0x0000000000027805 */ /* 0x000fe4000001ff00 */
[----:B-1----:R-:W-:Y:S01]  /*00d0*/  ISETP.GE.AND P0, PT, R0, UR8, PT ;  /* 0x0000000800007c0c */ /* 0x002fe2000bf06270 */
[----:B------:R-:W-:-:S12]  /*00e0*/  IMAD.MOV.U32 R5, RZ, RZ, R0 ;  /* 0x000000ffff057224 */ /* 0x000fd800078e0000 */
[----:B--2---:R-:W-:Y:S05]  /*00f0*/  @P0 BRA `(.L_x_191) ;  /* 0x0000000000140947 */ /* 0x004fea0003800000 */
[----:B------:R-:W1:Y:S02]  /*0100*/  LDC.64 R6, c[0x0][0x380] ;  /* 0x0000e000ff067b82 */ /* 0x000e640000000a00 */
[----:B-1----:R-:W-:-:S05]  /*0110*/  IMAD.WIDE.U32 R6, R0, 0x10, R6 ;  /* 0x0000001000067825 */ /* 0x002fca00078e0006 */
[----:B0-----:R1:W5:Y:S04]  /*0120*/  LDG.E.CONSTANT R4, desc[UR10][R6.64] ;  /* 0x0000000a06047981 */ /* 0x001368000c1e9900 */
[----:B------:R1:W5:Y:S01]  /*0130*/  LDG.E.64.CONSTANT R2, desc[UR10][R6.64+0x8] ;  /* 0x0000080a06027981 */ /* 0x000362000c1e9b00 */
[----:B------:R-:W-:-:S07]  /*0140*/  VIADD R5, R0, 0x100 ;  /* 0x0000010000057836 */ /* 0x000fce0000000000 */
.L_x_191:
[----:B0-----:R-:W-:Y:S05]  /*0150*/  BSYNC.RECONVERGENT B1 ;  /* 0x0000000000017941 */ /* 0x001fea0003800200 */
.L_x_190:
[----:B------:R-:W-:Y:S01]  /*0160*/  ISETP.GE.AND P0, PT, R5, UR8, PT ;  /* 0x0000000805007c0c */ /* 0x000fe2000bf06270 */
[----:B------:R-:W-:-:S12]  /*0170*/  BSSY.RECONVERGENT B1, `(.L_x_192) ;  /* 0x0000088000017945 */ /* 0x000fd80003800200 */
[----:B------:R-:W-:Y:S05]  /*0180*/  @P0 BRA `(.L_x_193) ;  /* 0x0000000800180947 */ /* 0x000fea0003800000 */
[----:B-1----:R-:W-:Y:S01]  /*0190*/  LOP3.LUT R6, RZ, R5, RZ, 0x33, !PT ;  /* 0x00000005ff067212 */ /* 0x002fe200078e33ff */
[----:B------:R-:W-:Y:S04]  /*01a0*/  BSSY.RECONVERGENT B2, `(.L_x_194) ;  /* 0x000002b000027945 */ /* 0x000fe80003800200 */
[----:B------:R-:W-:-:S05]  /*01b0*/  VIADD R12, R6, UR8 ;  /* 0x00000008060c7c36 */ /* 0x000fca0008000000 */
[----:B------:R-:W-:-:S04]  /*01c0*/  LOP3.LUT R6, R12, 0x300, RZ, 0xc0, !PT ;  /* 0x000003000c067812 */ /* 0x000fc800078ec0ff */
[----:B------:R-:W-:-:S13]  /*01d0*/  ISETP.NE.AND P0, PT, R6, 0x300, PT ;  /* 0x000003000600780c */ /* 0x000fda0003f05270 */
[----:B------:R-:W-:Y:S05]  /*01e0*/  @!P0 BRA `(.L_x_195) ;  /* 0x0000000000988947 */ /* 0x000fea0003800000 */
[----:B------:R-:W0:Y:S01]  /*01f0*/  LDC.64 R6, c[0x0][0x380] ;  /* 0x0000e000ff067b82 */ /* 0x000e220000000a00 */
[----:B------:R-:W-:-:S04]  /*0200*/  LEA.HI R8, R12, 0x1, RZ, 0x18 ;  /* 0x000000010c087811 */ /* 0x000fc800078fc0ff */
[----:B------:R-:W-:-:S05]  /*0210*/  LOP3.LUT R8, R8, 0x3, RZ, 0xc0, !PT ;  /* 0x0000000308087812 */ /* 0x000fca00078ec0ff */
[----:B------:R-:W-:Y:S02]  /*0220*/  IMAD.MOV R10, RZ, RZ, -R8 ;  /* 0x000000ffff0a7224 */ /* 0x000fe400078e0a08 */
[----:B0-----:R-:W-:-:S04]  /*0230*/  IMAD.WIDE.U32 R6, R5, 0x10, R6 ;  /* 0x0000001005067825 */ /* 0x001fc800078e0006 */
[----:B------:R-:W-:-:S07]  /*0240*/  IMAD.MOV.U32 R11, RZ, RZ, R6 ;  /* 0x000000ffff0b7224 */ /* 0x000fce00078e0006 */
.L_x_198:
[----:B------:R-:W-:-:S05]  /*0250*/  IMAD.MOV.U32 R6, RZ, RZ, R11 ;  /* 0x000000ffff067224 */ /* 0x000fca00078e000b */
[----:B------:R-:W2:Y:S04]  /*0260*/  LDG.E.CONSTANT R14, desc[UR10][R6.64] ;  /* 0x0000000a060e7981 */ /* 0x000ea8000c1e9900 */
[----:B------:R-:W3:Y:S01]  /*0270*/  LDG.E.64.CONSTANT R8, desc[UR10][R6.64+0x8] ;  /* 0x0000080a06087981 */ /* 0x000ee2000c1e9b00 */
[----:B------:R-:W-:Y:S01]  /*0280*/  VIADD R10, R10, 0x1 ;  /* 0x000000010a0a7836 */ /* 0x000fe20000000000 */
[----:B------:R-:W-:Y:S01]  /*0290*/  BSSY.RECONVERGENT B3, `(.L_x_196) ;  /* 0x0000018000037945 */ /* 0x000fe20003800200 */
[----:B-----5:R-:W-:Y:S01]  /*02a0*/  IMAD.MOV.U32 R17, RZ, RZ, R3 ;  /* 0x000000ffff117224 */ /* 0x020fe200078e0003 */
[----:B------:R-:W-:Y:S01]  /*02b0*/  IADD3 R11, P3, PT, R6, 0x1000, RZ ;  /* 0x00001000060b7810 */ /* 0x000fe20007f7e0ff */
[----:B------:R-:W-:Y:S01]  /*02c0*/  IMAD.MOV.U32 R15, RZ, RZ, R2 ;  /* 0x000000ffff0f7224 */ /* 0x000fe200078e0002 */
[----:B------:R-:W-:Y:S01]  /*02d0*/  ISETP.NE.AND P2, PT, R10, RZ, PT ;  /* 0x000000ff0a00720c */ /* 0x000fe20003f45270 */
[----:B------:R-:W-:Y:S01]  /*02e0*/  IMAD.MOV.U32 R13, RZ, RZ, R4 ;  /* 0x000000ffff0d7224 */ /* 0x000fe200078e0004 */
[----:B--2---:R-:W-:Y:S01]  /*02f0*/  ISETP.GE.AND P0, PT, R4, R14, PT ;  /* 0x0000000e0400720c */ /* 0x004fe20003f06270 */
[----:B------:R-:W-:-:S02]  /*0300*/  IMAD.MOV.U32 R4, RZ, RZ, R14 ;  /* 0x000000ffff047224 */ /* 0x000fc400078e000e */
[----:B---3--:R-:W-:Y:S02]  /*0310*/  IMAD.MOV.U32 R2, RZ, RZ, R8 ;  /* 0x000000ffff027224 */ /* 0x008fe400078e0008 */
[----:B------:R-:W-:-:S08]  /*0320*/  IMAD.MOV.U32 R3, RZ, RZ, R9 ;  /* 0x000000ffff037224 */ /* 0x000fd000078e0009 */
[----:B------:R-:W-:Y:S05]  /*0330*/  @!P0 BRA `(.L_x_197) ;  /* 0x0000000000348947 */ /* 0x000fea0003800000 */
[----:B------:R-:W-:Y:S01]  /*0340*/  ISETP.GE.AND P4, PT, R14, R13, PT ;  /* 0x0000000d0e00720c */ /* 0x000fe20003f86270 */
[----:B------:R-:W-:Y:S02]  /*0350*/  IMAD.MOV.U32 R4, RZ, RZ, R13 ;  /* 0x000000ffff047224 */ /* 0x000fe400078e000d */
[----:B------:R-:W-:Y:S02]  /*0360*/  IMAD.MOV.U32 R2, RZ, RZ, R15 ;  /* 0x000000ffff027224 */ /* 0x000fe400078e000f */
[----:B------:R-:W-:-:S08]  /*0370*/  IMAD.MOV.U32 R3, RZ, RZ, R17 ;  /* 0x000000ffff037224 */ /* 0x000fd000078e0011 */
[CC--:B------:R-:W-:Y:S02]  /*0380*/  @P4 ISETP.LT.U32.AND P1, PT, R15.reuse, R8.reuse, PT ;  /* 0x000000080f00420c */ /* 0x0c0fe40003f21070 */
[-C--:B------:R-:W-:Y:S02]  /*0390*/  @P4 ISETP.GE.U32.AND P0, PT, R15, R8.reuse, PT ;  /* 0x000000080f00420c */ /* 0x080fe40003f06070 */
[CC--:B------:R-:W-:Y:S02]  /*03a0*/  @P4 ISETP.LT.AND.EX P1, PT, R17.reuse, R9.reuse, PT, P1 ;  /* 0x000000091100420c */ /* 0x0c0fe40003f21310 */
[-C--:B------:R-:W-:Y:S02]  /*03b0*/  @P4 ISETP.GE.AND.EX P0, PT, R17, R9.reuse, PT, P0 ;  /* 0x000000091100420c */ /* 0x080fe40003f06300 */
[----:B------:R-:W-:Y:S02]  /*03c0*/  @P4 SEL R8, R15, R8, P1 ;  /* 0x000000080f084207 */ /* 0x000fe40000800000 */
[----:B------:R-:W-:-:S02]  /*03d0*/  @P4 SEL R9, R17, R9, P1 ;  /* 0x0000000911094207 */ /* 0x000fc40000800000 */
[----:B------:R-:W-:Y:S01]  /*03e0*/  @P4 SEL R4, R13, R14, !P0 ;  /* 0x0000000e0d044207 */ /* 0x000fe20004000000 */
[----:B------:R-:W-:Y:S02]  /*03f0*/  @P4 IMAD.MOV.U32 R2, RZ, RZ, R8 ;  /* 0x000000ffff024224 */ /* 0x000fe400078e0008 */
[----:B------:R-:W-:-:S07]  /*0400*/  @P4 IMAD.MOV.U32 R3, RZ, RZ, R9 ;  /* 0x000000ffff034224 */ /* 0x000fce00078e0009 */
.L_x_197:
[----:B------:R-:W-:Y:S05]  /*0410*/  BSYNC.RECONVERGENT B3 ;  /* 0x0000000000037941 */ /* 0x000fea0003800200 */
.L_x_196:
[----:B------:R-:W-:Y:S02]  /*0420*/  IMAD.X R7, RZ, RZ, R7, P3 ;  /* 0x000000ffff077224 */ /* 0x000fe400018e0607 */
[----:B------:R-:W-:Y:S01]  /*0430*/  VIADD R5, R5, 0x100 ;  /* 0x0000010005057836 */ /* 0x000fe20000000000 */
[----:B------:R-:W-:Y:S06]  /*0440*/  @P2 BRA `(.L_x_198) ;  /* 0xfffffffc00802947 */ /* 0x000fec000383ffff */
.L_x_195:
[----:B------:R-:W-:Y:S05]  /*0450*/  BSYNC.RECONVERGENT B2 ;  /* 0x0000000000027941 */ /* 0x000fea0003800200 */
.L_x_194:
[----:B------:R-:W0:Y:S01]  /*0460*/  LDC.64 R8, c[0x0][0x380] ;  /* 0x0000e000ff087b82 */ /* 0x000e220000000a00 */
[----:B------:R-:W-:-:S13]  /*0470*/  ISETP.GE.U32.AND P0, PT, R12, 0x300, PT ;  /* 0x000003000c00780c */ /* 0x000fda0003f06070 */
[----:B------:R-:W-:Y:S05]  /*0480*/  @!P0 BRA `(.L_x_193) ;  /* 0x0000000400588947 */ /* 0x000fea0003800000 */
.L_x_207:
[----:B0-----:R-:W-:-:S05]  /*0490*/  IMAD.WIDE R18, R5, 0x10, R8 ;  /* 0x0000001005127825 */ /* 0x001fca00078e0208 */
[----:B------:R-:W2:Y:S04]  /*04a0*/  LDG.E.CONSTANT R21, desc[UR10][R18.64] ;  /* 0x0000000a12157981 */ /* 0x000ea8000c1e9900 */
[----:B------:R-:W3:Y:S04]  /*04b0*/  LDG.E.64.CONSTANT R14, desc[UR10][R18.64+0x8] ;  /* 0x0000080a120e7981 */ /* 0x000ee8000c1e9b00 */
[----:B-----5:R0:W5:Y:S04]  /*04c0*/  LDG.E.CONSTANT R27, desc[UR10][R18.64+0x1000] ;  /* 0x0010000a121b7981 */ /* 0x020168000c1e9900 */
[----:B------:R0:W5:Y:S04]  /*04d0*/  LDG.E.CONSTANT R16, desc[UR10][R18.64+0x2000] ;  /* 0x0020000a12107981 */ /* 0x000168000c1e9900 */
[----:B------:R0:W5:Y:S04]  /*04e0*/  LDG.E.CONSTANT R17, desc[UR10][R18.64+0x3000] ;  /* 0x0030000a12117981 */ /* 0x000168000c1e9900 */
[----:B------:R0:W5:Y:S04]  /*04f0*/  LDG.E.64.CONSTANT R12, desc[UR10][R18.64+0x1008] ;  /* 0x0010080a120c7981 */ /* 0x000168000c1e9b00 */
[----:B------:R0:W5:Y:S04]  /*0500*/  LDG.E.64.CONSTANT R6, desc[UR10][R18.64+0x2008] ;  /* 0x0020080a12067981 */ /* 0x000168000c1e9b00 */
[----:B------:R0:W5:Y:S01]  /*0510*/  LDG.E.64.CONSTANT R10, desc[UR10][R18.64+0x3008] ;  /* 0x0030080a120a7981 */ /* 0x000162000c1e9b00 */
[----:B------:R-:W-:Y:S01]  /*0520*/  BSSY.RECONVERGENT B2, `(.L_x_199) ;  /* 0x0000011000027945 */ /* 0x000fe20003800200 */
[----:B--2---:R-:W-:Y:S01]  /*0530*/  ISETP.GE.AND P0, PT, R4, R21, PT ;  /* 0x000000150400720c */ /* 0x004fe20003f06270 */
[----:B------:R-:W-:-:S02]  /*0540*/  IMAD.MOV.U32 R20, RZ, RZ, R21 ;  /* 0x000000ffff147224 */ /* 0x000fc400078e0015 */
[----:B---3--:R-:W-:Y:S02]  /*0550*/  IMAD.MOV.U32 R23, RZ, RZ, R14 ;  /* 0x000000ffff177224 */ /* 0x008fe400078e000e */
[----:B------:R-:W-:-:S08]  /*0560*/  IMAD.MOV.U32 R25, RZ, RZ, R15 ;  /* 0x000000ffff197224 */ /* 0x000fd000078e000f */
[----:B0-----:R-:W-:Y:S05]  /*0570*/  @!P0 BRA `(.L_x_200) ;  /* 0x00000000002c8947 */ /* 0x001fea0003800000 */
[----:B------:R-:W-:Y:S01]  /*0580*/  ISETP.GE.AND P2, PT, R21, R4, PT ;  /* 0x000000041500720c */ /* 0x000fe20003f46270 */
[----:B------:R-:W-:Y:S02]  /*0590*/  IMAD.MOV.U32 R23, RZ, RZ, R2 ;  /* 0x000000ffff177224 */ /* 0x000fe400078e0002 */
[----:B------:R-:W-:Y:S02]  /*05a0*/  IMAD.MOV.U32 R25, RZ, RZ, R3 ;  /* 0x000000ffff197224 */ /* 0x000fe400078e0003 */
[----:B------:R-:W-:-:S08]  /*05b0*/  IMAD.MOV.U32 R20, RZ, RZ, R4 ;  /* 0x000000ffff147224 */ /* 0x000fd000078e0004 */
[CC--:B------:R-:W-:Y:S02]  /*05c0*/  @P2 ISETP.GE.U32.AND P0, PT, R2.reuse, R14.reuse, PT ;  /* 0x0000000e0200220c */ /* 0x0c0fe40003f06070 */
[-C--:B------:R-:W-:Y:S02]  /*05d0*/  @P2 ISETP.LT.U32.AND P1, PT, R2, R14.reuse, PT ;  /* 0x0000000e0200220c */ /* 0x080fe40003f21070 */
[CC--:B------:R-:W-:Y:S02]  /*05e0*/  @P2 ISETP.GE.AND.EX P0, PT, R3.reuse, R15.reuse, PT, P0 ;  /* 0x0000000f0300220c */ /* 0x0c0fe40003f06300 */
[----:B------:R-:W-:Y:S02]  /*05f0*/  @P2 ISETP.LT.AND.EX P1, PT, R3, R15, PT, P1 ;  /* 0x0000000f0300220c */ /* 0x000fe40003f21310 */
[----:B------:R-:W-:Y:S02]  /*0600*/  @P2 SEL R20, R4, R21, !P0 ;  /* 0x0000001504142207 */ /* 0x000fe40004000000 */
[----:B------:R-:W-:-:S02]  /*0610*/  @P2 SEL R23, R2, R14, P1 ;  /* 0x0000000e02172207 */ /* 0x000fc40000800000 */
[----:B------:R-:W-:-:S07]  /*0620*/  @P2 SEL R25, R3, R15, P1 ;  /* 0x0000000f03192207 */ /* 0x000fce0000800000 */
.L_x_200:
[----:B------:R-:W-:Y:S05]  /*0630*/  BSYNC.RECONVERGENT B2 ;  /* 0x0000000000027941 */ /* 0x000fea0003800200 */
.L_x_199:
[----:B-----5:R-:W-:Y:S01]  /*0640*/  ISETP.GE.AND P0, PT, R20, R27, PT ;  /* 0x0000001b1400720c */ /* 0x020fe20003f06270 */
[----:B------:R-:W-:Y:S01]  /*0650*/  BSSY.RECONVERGENT B2, `(.L_x_201) ;  /* 0x0000010000027945 */ /* 0x000fe20003800200 */
[----:B------:R-:W-:Y:S02]  /*0660*/  IMAD.MOV.U32 R3, RZ, RZ, R27 ;  /* 0x000000ffff037224 */ /* 0x000fe400078e001b */
[----:B------:R-:W-:Y:S02]  /*0670*/  IMAD.MOV.U32 R19, RZ, RZ, R12 ;  /* 0x000000ffff137224 */ /* 0x000fe400078e000c */
[----:B------:R-:W-:-:S07]  /*0680*/  IMAD.MOV.U32 R21, RZ, RZ, R13 ;  /* 0x000000ffff157224 */ /* 0x000fce00078e000d */
[----:B------:R-:W-:Y:S05]  /*0690*/  @!P0 BRA `(.L_x_202) ;  /* 0x00000000002c8947 */ /* 0x000fea0003800000 */
        /* <DEDUP_REMOVED lines=11> */
.L_x_202:
[----:B------:R-:W-:Y:S05]  /*0750*/  BSYNC.RECONVERGENT B2 ;  /* 0x0000000000027941 */ /* 0x000fea0003800200 */
.L_x_201:
[----:B------:R-:W-:Y:S01]  /*0760*/  ISETP.GE.AND P0, PT, R3, R16, PT ;  /* 0x000000100300720c */ /* 0x000fe20003f06270 */
        /* <DEDUP_REMOVED lines=10> */
[----:B------:R-:W-:Y:S02]  /*0810*/  @P2 ISETP.LT.U32.AND P1, PT, R19, R6, PT ;  /* 0x000000061300220c */ /* 0x000fe40003f21070 */
[CC--:B------:R-:W-:Y:S02]  /*0820*/  @P2 ISETP.GE.AND.EX P0, PT, R21.reuse, R7.reuse, PT, P0 ;  /* 0x000000071500220c */ /* 0x0c0fe40003f06300 */
[----:B------:R-:W-:Y:S02]  /*0830*/  @P2 ISETP.LT.AND.EX P1, PT, R21, R7, PT, P1 ;  /* 0x000000071500220c */ /* 0x000fe40003f21310 */
[----:B------:R-:W-:Y:S02]  /*0840*/  @P2 SEL R12, R3, R16, !P0 ;  /* 0x00000010030c2207 */ /* 0x000fe40004000000 */
[----:B------:R-:W-:-:S02]  /*0850*/  @P2 SEL R13, R19, R6, P1 ;  /* 0x00000006130d2207 */ /* 0x000fc40000800000 */
[----:B------:R-:W-:-:S07]  /*0860*/  @P2 SEL R15, R21, R7, P1 ;  /* 0x00000007150f2207 */ /* 0x000fce0000800000 */
.L_x_204:
[----:B------:R-:W-:Y:S05]  /*0870*/  BSYNC.RECONVERGENT B2 ;  /* 0x0000000000027941 */ /* 0x000fea0003800200 */
.L_x_203:
        /* <DEDUP_REMOVED lines=19> */
.L_x_206:
[----:B------:R-:W-:Y:S05]  /*09b0*/  BSYNC.RECONVERGENT B2 ;  /* 0x0000000000027941 */ /* 0x000fea0003800200 */
.L_x_205:
[----:B------:R-:W-:-:S05]  /*09c0*/  VIADD R5, R5, 0x400 ;  /* 0x0000040005057836 */ /* 0x000fca0000000000 */
[----:B------:R-:W-:-:S13]  /*09d0*/  ISETP.GE.AND P0, PT, R5, UR4, PT ;  /* 0x0000000405007c0c */ /* 0x000fda000bf06270 */
[----:B------:R-:W-:Y:S05]  /*09e0*/  @!P0 BRA `(.L_x_207) ;  /* 0xfffffff800a88947 */ /* 0x000fea000383ffff */
.L_x_193:
[----:B------:R-:W-:Y:S05]  /*09f0*/  BSYNC.RECONVERGENT B1 ;  /* 0x0000000000017941 */ /* 0x000fea0003800200 */
.L_x_192:
[----:B------:R-:W2:Y:S02]  /*0a00*/  LDCU UR6, c[0x0][0x390] ;  /* 0x00007200ff0677ac */ /* 0x000ea40008000800 */
[----:B--2---:R-:W-:-:S09]  /*0a10*/  UISETP.GE.AND UP0, UPT, UR6, 0x100, UPT ;  /* 0x000001000600788c */ /* 0x004fd2000bf06270 */
[----:B------:R-:W-:Y:S05]  /*0a20*/  BRA.U !UP0, `(.L_x_208) ;  /* 0x00000011088c7547 */ /* 0x000fea000b800000 */
[----:B0-----:R-:W0:Y:S01]  /*0a30*/  S2R R8, SR_LANEID ;  /* 0x0000000000087919 */ /* 0x001e220000000000 */
[----:B------:R-:W-:Y:S01]  /*0a40*/  BSSY.RECONVERGENT B1, `(.L_x_209) ;  /* 0x000001b000017945 */ /* 0x000fe20003800200 */
[----:B-1---5:R-:W-:Y:S01]  /*0a50*/  IMAD.MOV.U32 R6, RZ, RZ, R2 ;  /* 0x000000ffff067224 */ /* 0x022fe200078e0002 */
[----:B------:R1:W2:Y:S01]  /*0a60*/  SHFL.DOWN PT, R9, R4, 0x1, 0x1f ;  /* 0x08201f0004097f89 */ /* 0x0002a200000e0000 */
[----:B------:R-:W-:Y:S02]  /*0a70*/  IMAD.MOV.U32 R7, RZ, RZ, R3 ;  /* 0x000000ffff077224 */ /* 0x000fe400078e0003 */
[----:B------:R-:W-:Y:S01]  /*0a80*/  IMAD.MOV.U32 R5, RZ, RZ, R4 ;  /* 0x000000ffff057224 */ /* 0x000fe200078e0004 */
[----:B------:R1:W3:Y:S04]  /*0a90*/  SHFL.DOWN PT, R11, R2, 0x1, 0x1f ;  /* 0x08201f00020b7f89 */ /* 0x0002e800000e0000 */
[----:B------:R1:W4:Y:S01]  /*0aa0*/  SHFL.DOWN PT, R13, R3, 0x1, 0x1f ;  /* 0x08201f00030d7f89 */ /* 0x00032200000e0000 */
[----:B0-----:R-:W-:-:S02]  /*0ab0*/  ISETP.GT.AND P0, PT, R8, 0x1e, PT ;  /* 0x0000001e0800780c */ /* 0x001fc40003f04270 */
[C---:B------:R-:W-:Y:S02]  /*0ac0*/  ISETP.GT.AND P1, PT, R8.reuse, 0x1d, PT ;  /* 0x0000001d0800780c */ /* 0x040fe40003f24270 */
[----:B------:R-:W-:-:S09]  /*0ad0*/  ISETP.GT.AND P3, PT, R8, 0x1b, PT ;  /* 0x0000001b0800780c */ /* 0x000fd20003f64270 */
[----:B-1234-:R-:W-:Y:S05]  /*0ae0*/  @P0 BRA `(.L_x_210) ;  /* 0x0000000000400947 */ /* 0x01efea0003800000 */
[----:B------:R-:W-:Y:S01]  /*0af0*/  ISETP.GE.AND P0, PT, R4, R9, PT ;  /* 0x000000090400720c */ /* 0x000fe20003f06270 */
[----:B------:R-:W-:Y:S02]  /*0b00*/  IMAD.MOV.U32 R6, RZ, RZ, R11 ;  /* 0x000000ffff067224 */ /* 0x000fe400078e000b */
[----:B------:R-:W-:Y:S02]  /*0b10*/  IMAD.MOV.U32 R7, RZ, RZ, R13 ;  /* 0x000000ffff077224 */ /* 0x000fe400078e000d */
[----:B------:R-:W-:-:S08]  /*0b20*/  IMAD.MOV.U32 R5, RZ, RZ, R9 ;  /* 0x000000ffff057224 */ /* 0x000fd000078e0009 */
        /* <DEDUP_REMOVED lines=12> */
.L_x_210:
[----:B------:R-:W-:Y:S05]  /*0bf0*/  BSYNC.RECONVERGENT B1 ;  /* 0x0000000000017941 */ /* 0x000fea0003800200 */
.L_x_209:
[----:B------:R0:W1:Y:S01]  /*0c00*/  SHFL.DOWN PT, R10, R5, 0x2, 0x1f ;  /* 0x08401f00050a7f89 */ /* 0x00006200000e0000 */
[----:B------:R-:W-:Y:S01]  /*0c10*/  BSSY.RECONVERGENT B1, `(.L_x_211) ;  /* 0x000001a000017945 */ /* 0x000fe20003800200 */
[C---:B------:R-:W-:Y:S01]  /*0c20*/  ISETP.GT.AND P5, PT, R8.reuse, 0x17, PT ;  /* 0x000000170800780c */ /* 0x040fe20003fa4270 */
[----:B------:R-:W-:Y:S01]  /*0c30*/  IMAD.MOV.U32 R4, RZ, RZ, R6 ;  /* 0x000000ffff047224 */ /* 0x000fe200078e0006 */
[----:B------:R0:W2:Y:S01]  /*0c40*/  SHFL.DOWN PT, R3, R6, 0x2, 0x1f ;  /* 0x08401f0006037f89 */ /* 0x0000a200000e0000 */
[C---:B------:R-:W-:Y:S01]  /*0c50*/  ISETP.GT.AND P4, PT, R8.reuse, 0xf, PT ;  /* 0x0000000f0800780c */ /* 0x040fe20003f84270 */
[----:B------:R-:W-:Y:S01]  /*0c60*/  IMAD.MOV.U32 R2, RZ, RZ, R5 ;  /* 0x000000ffff027224 */ /* 0x000fe200078e0005 */
[----:B------:R-:W-:Y:S01]  /*0c70*/  ISETP.NE.AND P2, PT, R8, RZ, PT ;  /* 0x000000ff0800720c */ /* 0x000fe20003f45270 */
[----:B------:R0:W3:Y:S01]  /*0c80*/  SHFL.DOWN PT, R12, R7, 0x2, 0x1f ;  /* 0x08401f00070c7f89 */ /* 0x0000e200000e0000 */
[----:B------:R-:W-:Y:S01]  /*0c90*/  IMAD.MOV.U32 R8, RZ, RZ, R7 ;  /* 0x000000ffff087224 */ /* 0x000fe200078e0007 */
[----:B------:R-:W-:Y:S10]  /*0ca0*/  @P1 BRA `(.L_x_212) ;  /* 0x0000000000401947 */ /* 0x000ff40003800000 */
[----:B-1----:R-:W-:Y:S01]  /*0cb0*/  ISETP.GE.AND P0, PT, R5, R10, PT ;  /* 0x0000000a0500720c */ /* 0x002fe20003f06270 */
[----:B--2---:R-:W-:Y:S02]  /*0cc0*/  IMAD.MOV.U32 R4, RZ, RZ, R3 ;  /* 0x000000ffff047224 */ /* 0x004fe400078e0003 */
[----:B---3--:R-:W-:Y:S02]  /*0cd0*/  IMAD.MOV.U32 R8, RZ, RZ, R12 ;  /* 0x000000ffff087224 */ /* 0x008fe400078e000c */
[----:B------:R-:W-:-:S08]  /*0ce0*/  IMAD.MOV.U32 R2, RZ, RZ, R10 ;  /* 0x000000ffff027224 */ /* 0x000fd000078e000a */
[----:B------:R-:W-:Y:S05]  /*0cf0*/  @!P0 BRA `(.L_x_212) ;  /* 0x00000000002c8947 */ /* 0x000fea0003800000 */
[----:B------:R-:W-:Y:S01]  /*0d00*/  ISETP.GE.AND P6, PT, R10, R5, PT ;  /* 0x000000050a00720c */ /* 0x000fe20003fc6270 */
[----:B------:R-:W-:Y:S02]  /*0d10*/  IMAD.MOV.U32 R4, RZ, RZ, R6 ;  /* 0x000000ffff047224 */ /* 0x000fe400078e0006 */
[----:B------:R-:W-:Y:S02]  /*0d20*/  IMAD.MOV.U32 R8, RZ, RZ, R7 ;  /* 0x000000ffff087224 */ /* 0x000fe400078e0007 */
[----:B------:R-:W-:-:S08]  /*0d30*/  IMAD.MOV.U32 R2, RZ, RZ, R5 ;  /* 0x000000ffff027224 */ /* 0x000fd000078e0005 */
[CC--:B------:R-:W-:Y:S02]  /*0d40*/  @P6 ISETP.GE.U32.AND P1, PT, R6.reuse, R3.reuse, PT ;  /* 0x000000030600620c */ /* 0x0c0fe40003f26070 */
[CC--:B------:R-:W-:Y:S02]  /*0d50*/  @P6 ISETP.LT.U32.AND P0, PT, R6.reuse, R3.reuse, PT ;  /* 0x000000030600620c */ /* 0x0c0fe40003f01070 */
[CC--:B------:R-:W-:Y:S02]  /*0d60*/  @P6 ISETP.GE.AND.EX P1, PT, R7.reuse, R12.reuse, PT, P1 ;  /* 0x0000000c0700620c */ /* 0x0c0fe40003f26310 */
[----:B------:R-:W-:Y:S02]  /*0d70*/  @P6 ISETP.LT.AND.EX P0, PT, R7, R12, PT, P0 ;  /* 0x0000000c0700620c */ /* 0x000fe40003f01300 */
[----:B------:R-:W-:Y:S02]  /*0d80*/  @P6 SEL R2, R5, R10, !P1 ;  /* 0x0000000a05026207 */ /* 0x000fe40004800000 */
[----:B------:R-:W-:-:S02]  /*0d90*/  @P6 SEL R4, R6, R3, P0 ;  /* 0x0000000306046207 */ /* 0x000fc40000000000 */
[----:B------:R-:W-:-:S07]  /*0da0*/  @P6 SEL R8, R7, R12, P0 ;  /* 0x0000000c07086207 */ /* 0x000fce0000000000 */
.L_x_212:
[----:B------:R-:W-:Y:S05]  /*0db0*/  BSYNC.RECONVERGENT B1 ;  /* 0x0000000000017941 */ /* 0x000fea0003800200 */
.L_x_211:
[----:B0-----:R0:W4:Y:S01]  /*0dc0*/  SHFL.DOWN PT, R5, R2, 0x4, 0x1f ;  /* 0x08801f0002057f89 */ /* 0x00112200000e0000 */
[----:B------:R-:W-:Y:S01]  /*0dd0*/  BSSY.RECONVERGENT B1, `(.L_x_213) ;  /* 0x0000017000017945 */ /* 0x000fe20003800200 */
[----:B------:R-:W-:Y:S02]  /*0de0*/  IMAD.MOV.U32 R6, RZ, RZ, R4 ;  /* 0x000000ffff067224 */ /* 0x000fe400078e0004 */
[----:B------:R0:W0:Y:S01]  /*0df0*/  SHFL.DOWN PT, R9, R4, 0x4, 0x1f ;  /* 0x08801f0004097f89 */ /* 0x00002200000e0000 */
[----:B------:R-:W-:Y:S02]  /*0e00*/  IMAD.MOV.U32 R7, RZ, RZ, R8 ;  /* 0x000000ffff077224 */ /* 0x000fe400078e0008 */
[----:B--2---:R-:W-:Y:S01]  /*0e10*/  IMAD.MOV.U32 R3, RZ, RZ, R2 ;  /* 0x000000ffff037224 */ /* 0x004fe200078e0002 */
[----:B------:R2:W0:Y:S01]  /*0e20*/  SHFL.DOWN PT, R11, R8, 0x4, 0x1f ;  /* 0x08801f00080b7f89 */ /* 0x00042200000e0000 */
[----:B------:R-:W-:Y:S05]  /*0e30*/  @P3 BRA `(.L_x_214) ;  /* 0x0000000000403947 */ /* 0x000fea0003800000 */
[----:B----4-:R-:W-:Y:S01]  /*0e40*/  ISETP.GE.AND P0, PT, R2, R5, PT ;  /* 0x000000050200720c */ /* 0x010fe20003f06270 */
[----:B0-----:R-:W-:Y:S02]  /*0e50*/  IMAD.MOV.U32 R6, RZ, RZ, R9 ;  /* 0x000000ffff067224 */ /* 0x001fe400078e0009 */
        /* <DEDUP_REMOVED lines=14> */
.L_x_214:
[----:B------:R-:W-:Y:S05]  /*0f40*/  BSYNC.RECONVERGENT B1 ;  /* 0x0000000000017941 */ /* 0x000fea0003800200 */
.L_x_213:
[----:B--2---:R2:W2:Y:S01]  /*0f50*/  SHFL.DOWN PT, R8, R3, 0x8, 0x1f ;  /* 0x09001f0003087f89 */ /* 0x0044a200000e0000 */
[----:B------:R-:W-:Y:S01]  /*0f60*/  BSSY.RECONVERGENT B1, `(.L_x_215) ;  /* 0x0000017000017945 */ /* 0x000fe20003800200 */
[----:B0-----:R-:W-:Y:S02]  /*0f70*/  IMAD.MOV.U32 R4, RZ, RZ, R6 ;  /* 0x000000ffff047224 */ /* 0x001fe400078e0006 */
[----:B------:R0:W0:Y:S01]  /*0f80*/  SHFL.DOWN PT, R9, R6, 0x8, 0x1f ;  /* 0x09001f0006097f89 */ /* 0x00002200000e0000 */
[----:B----4-:R-:W-:Y:S02]  /*0f90*/  IMAD.MOV.U32 R5, RZ, RZ, R7 ;  /* 0x000000ffff057224 */ /* 0x010fe400078e0007 */
[----:B------:R-:W-:Y:S01]  /*0fa0*/  IMAD.MOV.U32 R2, RZ, RZ, R3 ;  /* 0x000000ffff027224 */ /* 0x000fe200078e0003 */
[----:B-1----:R1:W4:Y:S01]  /*0fb0*/  SHFL.DOWN PT, R10, R7, 0x8, 0x1f ;  /* 0x09001f00070a7f89 */ /* 0x00232200000e0000 */
[----:B------:R-:W-:Y:S05]  /*0fc0*/  @P5 BRA `(.L_x_216) ;  /* 0x0000000000405947 */ /* 0x000fea0003800000 */
[----:B--2---:R-:W-:Y:S01]  /*0fd0*/  ISETP.GE.AND P0, PT, R3, R8, PT ;  /* 0x000000080300720c */ /* 0x004fe20003f06270 */
[----:B0-----:R-:W-:Y:S02]  /*0fe0*/  IMAD.MOV.U32 R4, RZ, RZ, R9 ;  /* 0x000000ffff047224 */ /* 0x001fe400078e0009 */
[----:B----4-:R-:W-:Y:S02]  /*0ff0*/  IMAD.MOV.U32 R5, RZ, RZ, R10 ;  /* 0x000000ffff057224 */ /* 0x010fe400078e000a */
        /* <DEDUP_REMOVED lines=13> */
.L_x_216:
[----:B------:R-:W-:Y:S05]  /*10d0*/  BSYNC.RECONVERGENT B1 ;  /* 0x0000000000017941 */ /* 0x000fea0003800200 */
.L_x_215:
[----:B--2---:R2:W2:Y:S01]  /*10e0*/  SHFL.DOWN PT, R3, R2, 0x10, 0x1f ;  /* 0x0a001f0002037f89 */ /* 0x0044a200000e0000 */
[----:B------:R-:W-:Y:S01]  /*10f0*/  BSSY.RECONVERGENT B1, `(.L_x_217) ;  /* 0x0000017000017945 */ /* 0x000fe20003800200 */
[----:B-1----:R-:W-:Y:S02]  /*1100*/  IMAD.MOV.U32 R7, RZ, RZ, R4 ;  /* 0x000000ffff077224 */ /* 0x002fe400078e0004 */
[----:B0-----:R0:W1:Y:S01]  /*1110*/  SHFL.DOWN PT, R9, R4, 0x10, 0x1f ;  /* 0x0a001f0004097f89 */ /* 0x00106200000e0000 */
[----:B------:R-:W-:Y:S02]  /*1120*/  IMAD.MOV.U32 R6, RZ, RZ, R5 ;  /* 0x000000ffff067224 */ /* 0x000fe400078e0005 */
[----:B------:R-:W-:Y:S01]  /*1130*/  IMAD.MOV.U32 R8, RZ, RZ, R2 ;  /* 0x000000ffff087224 */ /* 0x000fe200078e0002 */
[----:B----4-:R0:W4:Y:S01]  /*1140*/  SHFL.DOWN PT, R10, R5, 0x10, 0x1f ;  /* 0x0a001f00050a7f89 */ /* 0x01012200000e0000 */
[----:B------:R-:W-:Y:S05]  /*1150*/  @P4 BRA `(.L_x_218) ;  /* 0x0000000000404947 */ /* 0x000fea0003800000 */
[----:B--2---:R-:W-:Y:S01]  /*1160*/  ISETP.GE.AND P0, PT, R2, R3, PT ;  /* 0x000000030200720c */ /* 0x004fe20003f06270 */
[----:B-1----:R-:W-:Y:S02]  /*1170*/  IMAD.MOV.U32 R7, RZ, RZ, R9 ;  /* 0x000000ffff077224 */ /* 0x002fe400078e0009 */
        /* <DEDUP_REMOVED lines=14> */
.L_x_218:
[----:B------:R-:W-:Y:S05]  /*1260*/  BSYNC.RECONVERGENT B1 ;  /* 0x0000000000017941 */ /* 0x000fea0003800200 */
.L_x_217:
[----:B------:R-:W-:Y:S04]  /*1270*/  BSSY.RECONVERGENT B1, `(.L_x_219) ;  /* 0x000000c000017945 */ /* 0x000fe80003800200 */
[----:B------:R-:W-:Y:S05]  /*1280*/  @P2 BRA `(.L_x_220) ;  /* 0x0000000000282947 */ /* 0x000fea0003800000 */
[----:B0-----:R-:W0:Y:S01]  /*1290*/  S2R R4, SR_CgaCtaId ;  /* 0x0000000000047919 */ /* 0x001e220000008800 */
[----:B--2---:R-:W-:Y:S02]  /*12a0*/  MOV R3, 0x400 ;  /* 0x0000040000037802 */ /* 0x004fe40000000f00 */
[----:B------:R-:W-:-:S04]  /*12b0*/  SHF.R.U32.HI R2, RZ, 0x1, R0 ;  /* 0x00000001ff027819 */ /* 0x000fc80000011600 */
[----:B------:R-:W-:Y:S02]  /*12c0*/  LOP3.LUT R2, R2, 0x1f0, RZ, 0xc0, !PT ;  /* 0x000001f002027812 */ /* 0x000fe400078ec0ff */
[----:B0-----:R-:W-:-:S05]  /*12d0*/  LEA R3, R4, R3, 0x18 ;  /* 0x0000000304037211 */ /* 0x001fca00078ec0ff */
[----:B------:R-:W-:Y:S02]  /*12e0*/  IMAD.IADD R5, R2, 0x1, R3 ;  /* 0x0000000102057824 */ /* 0x000fe400078e0203 */
[----:B------:R-:W-:Y:S02]  /*12f0*/  IMAD.MOV.U32 R2, RZ, RZ, R7 ;  /* 0x000000ffff027224 */ /* 0x000fe400078e0007 */
[----:B------:R-:W-:Y:S01]  /*1300*/  IMAD.MOV.U32 R3, RZ, RZ, R6 ;  /* 0x000000ffff037224 */ /* 0x000fe200078e0006 */
[----:B------:R0:W-:Y:S04]  /*1310*/  STS [R5+0x8], R8 ;  /* 0x0000080805007388 */ /* 0x0001e80000000800 */
[----:B------:R0:W-:Y:S02]  /*1320*/  STS.64 [R5+0x10], R2 ;  /* 0x0000100205007388 */ /* 0x0001e40000000a00 */
.L_x_220:
[----:B------:R-:W-:Y:S05]  /*1330*/  BSYNC.RECONVERGENT B1 ;  /* 0x0000000000017941 */ /* 0x000fea0003800200 */
.L_x_219:
[----:B------:R-:W-:Y:S01]  /*1340*/  BAR.SYNC.DEFER_BLOCKING 0x0 ;  /* 0x0000000000007b1d */ /* 0x000fe20000010000 */
[----:B------:R-:W-:-:S13]  /*1350*/  ISETP.NE.AND P1, PT, R0, RZ, PT ;  /* 0x000000ff0000720c */ /* 0x000fda0003f25270 */
[----:B------:R-:W-:Y:S05]  /*1360*/  @P1 BRA `(.L_x_221) ;  /* 0x0000004800341947 */ /* 0x000fea0003800000 */
[----:B0-2---:R-:W0:Y:S01]  /*1370*/  S2R R3, SR_CgaCtaId ;  /* 0x0000000000037919 */ /* 0x005e220000008800 */
[----:B------:R-:W-:Y:S01]  /*1380*/  MOV R0, 0x400 ;  /* 0x0000040000007802 */ /* 0x000fe20000000f00 */
[----:B------:R-:W-:Y:S03]  /*1390*/  BSSY.RECONVERGENT B1, `(.L_x_222) ;  /* 0x0000016000017945 */ /* 0x000fe60003800200 */
[----:B0-----:R-:W-:-:S05]  /*13a0*/  LEA R24, R3, R0, 0x18 ;  /* 0x0000000003187211 */ /* 0x001fca00078ec0ff */
[----:B------:R-:W0:Y:S04]  /*13b0*/  LDS R5, [R24+0x18] ;  /* 0x0000180018057984 */ /* 0x000e280000000800 */
[----:B------:R2:W1:Y:S04]  /*13c0*/  LDS.64 R2, [R24+0x20] ;  /* 0x0000200018027984 */ /* 0x0004680000000a00 */
[----:B------:R2:W1:Y:S04]  /*13d0*/  LDS R21, [R24+0x28] ;  /* 0x0000280018157984 */ /* 0x0004680000000800 */
[----:B------:R2:W1:Y:S01]  /*13e0*/  LDS R18, [R24+0x38] ;  /* 0x0000380018127984 */ /* 0x0004620000000800 */
[----:B0-----:R-:W-:Y:S01]  /*13f0*/  ISETP.GE.AND P0, PT, R8, R5, PT ;  /* 0x000000050800720c */ /* 0x001fe20003f06270 */
[----:B------:R-:W-:-:S12]  /*1400*/  IMAD.MOV.U32 R20, RZ, RZ, R5 ;  /* 0x000000ffff147224 */ /* 0x000fd800078e0005 */
[----:B-12---:R-:W-:Y:S05]  /*1410*/  @!P0 BRA `(.L_x_223) ;  /* 0x0000000000348947 */ /* 0x006fea0003800000 */
[----:B------:R-:W-:Y:S01]  /*1420*/  ISETP.GE.AND P3, PT, R5, R8, PT ;  /* 0x000000080500720c */ /* 0x000fe20003f66270 */
[----:B------:R-:W-:-:S12]  /*1430*/  IMAD.MOV.U32 R20, RZ, RZ, R8 ;  /* 0x000000ffff147224 */ /* 0x000fd800078e0008 */
[CC--:B------:R-:W-:Y:S02]  /*1440*/  @P3 ISETP.GE.U32.AND P0, PT, R7.reuse, R2.reuse, PT ;  /* 0x000000020700320c */ /* 0x0c0fe40003f06070 */
[CC--:B------:R-:W-:Y:S02]  /*1450*/  @P3 ISETP.LT.U32.AND P2, PT, R7.reuse, R2.reuse, PT ;  /* 0x000000020700320c */ /* 0x0c0fe40003f41070 */
[CC--:B------:R-:W-:Y:S02]  /*1460*/  @P3 ISETP.GE.AND.EX P0, PT, R6.reuse, R3.reuse, PT, P0 ;  /* 0x000000030600320c */ /* 0x0c0fe40003f06300 */
[----:B------:R-:W-:Y:S02]  /*1470*/  @P3 ISETP.LT.AND.EX P2, PT, R6, R3, PT, P2 ;  /* 0x000000030600320c */ /* 0x000fe40003f41320 */
[----:B------:R-:W-:Y:S02]  /*1480*/  @P3 SEL R20, R8, R5, !P0 ;  /* 0x0000000508143207 */ /* 0x000fe40004000000 */
[----:B------:R-:W-:Y:S01]  /*1490*/  @P3 SEL R0, R7, R2, P2 ;  /* 0x0000000207003207 */ /* 0x000fe20001000000 */
[----:B------:R-:W-:Y:S01]  /*14a0*/  IMAD.MOV.U32 R2, RZ, RZ, R7 ;  /* 0x000000ffff027224 */ /* 0x000fe200078e0007 */
[----:B------:R-:W-:Y:S01]  /*14b0*/  @P3 SEL R5, R6, R3, P2 ;  /* 0x0000000306053207 */ /* 0x000fe20001000000 */
[----:B------:R-:W-:-:S02]  /*14c0*/  IMAD.MOV.U32 R3, RZ, RZ, R6 ;  /* 0x000000ffff037224 */ /* 0x000fc400078e0006 */
[----:B------:R-:W-:Y:S02]  /*14d0*/  @P3 IMAD.MOV.U32 R2, RZ, RZ, R0 ;  /* 0x000000ffff023224 */ /* 0x000fe400078e0000 */
[----:B------:R-:W-:-:S07]  /*14e0*/  @P3 IMAD.MOV.U32 R3, RZ, RZ, R5 ;  /* 0x000000ffff033224 */ /* 0x000fce00078e0005 */
.L_x_223:
[----:B------:R-:W-:Y:S05]  /*14f0*/  BSYNC.RECONVERGENT B1 ;  /* 0x0000000000017941 */ /* 0x000fea0003800200 */
.L_x_222:
[----:B------:R-:W0:Y:S01]  /*1500*/  LDS.64 R14, [R24+0x30] ;  /* 0x00003000180e7984 */ /* 0x000e220000000a00 */
[----:B------:R-:W-:Y:S01]  /*1510*/  ISETP.GE.AND P0, PT, R20, R21, PT ;  /* 0x000000151400720c */ /* 0x000fe20003f06270 */
[----:B------:R-:W-:Y:S01]  /*1520*/  BSSY.RECONVERGENT B1, `(.L_x_224) ;  /* 0x0000019000017945 */ /* 0x000fe20003800200 */
[----:B------:R-:W-:Y:S01]  /*1530*/  IMAD.MOV.U32 R23, RZ, RZ, R21 ;  /* 0x000000ffff177224 */ /* 0x000fe200078e0015 */
[----:B------:R1:W2:Y:S04]  /*1540*/  LDS R19, [R24+0x48] ;  /* 0x0000480018137984 */ /* 0x0002a80000000800 */
[----:B------:R1:W1:Y:S04]  /*1550*/  LDS R17, [R24+0x58] ;  /* 0x0000580018117984 */ /* 0x0002680000000800 */
[----:B------:R0:W1:Y:S04]  /*1560*/  LDS R16, [R24+0x68] ;  /* 0x0000680018107984 */ /* 0x0000680000000800 */
[----:B------:R0:W1:Y:S04]  /*1570*/  LDS R0, [R24+0x78] ;  /* 0x0000780018007984 */ /* 0x0000680000000800 */
[----:B---3--:R3:W1:Y:S04]  /*1580*/  LDS.64 R12, [R24+0x40] ;  /* 0x00004000180c7984 */ /* 0x0086680000000a00 */
[----:B----4-:R3:W4:Y:S04]  /*1590*/  LDS.64 R10, [R24+0x50] ;  /* 0x00005000180a7984 */ /* 0x0107280000000a00 */
[----:B------:R3:W1:Y:S04]  /*15a0*/  LDS.64 R8, [R24+0x60] ;  /* 0x0000600018087984 */ /* 0x0006680000000a00 */
[----:B------:R3:W1:Y:S04]  /*15b0*/  LDS.64 R6, [R24+0x70] ;  /* 0x0000700018067984 */ /* 0x0006680000000a00 */
[----:B------:R3:W1:Y:S01]  /*15c0*/  LDS.64 R4, [R24+0x80] ;  /* 0x0000800018047984 */ /* 0x0006620000000a00 */
[----:B0-----:R-:W-:-:S02]  /*15d0*/  IMAD.MOV.U32 R25, RZ, RZ, R14 ;  /* 0x000000ffff197224 */ /* 0x001fc400078e000e */
[----:B------:R-:W-:Y:S01]  /*15e0*/  IMAD.MOV.U32 R22, RZ, RZ, R15 ;  /* 0x000000ffff167224 */ /* 0x000fe200078e000f */
[----:B------:R-:W-:Y:S06]  /*15f0*/  @!P0 BRA `(.L_x_225) ;  /* 0x00000000002c8947 */ /* 0x000fec0003800000 */
        /* <DEDUP_REMOVED lines=11> */
.L_x_225:
[----:B------:R-:W-:Y:S05]  /*16b0*/  BSYNC.RECONVERGENT B1 ;  /* 0x0000000000017941 */ /* 0x000fea0003800200 */
.L_x_224:
[----:B------:R-:W-:Y:S01]  /*16c0*/  ISETP.GE.AND P0, PT, R23, R18, PT ;  /* 0x000000121700720c */ /* 0x000fe20003f06270 */
[----:B------:R-:W-:Y:S01]  /*16d0*/  BSSY.RECONVERGENT B1, `(.L_x_226) ;  /* 0x0000010000017945 */ /* 0x000fe20003800200 */
[----:B------:R-:W-:Y:S02]  /*16e0*/  IMAD.MOV.U32 R2, RZ, RZ, R18 ;  /* 0x000000ffff027224 */ /* 0x000fe400078e0012 */
[----:B-1----:R-:W-:Y:S02]  /*16f0*/  IMAD.MOV.U32 R3, RZ, RZ, R12 ;  /* 0x000000ffff037224 */ /* 0x002fe400078e000c */
        /* <DEDUP_REMOVED lines=13> */
.L_x_227:
[----:B------:R-:W-:Y:S05]  /*17d0*/  BSYNC.RECONVERGENT B1 ;  /* 0x0000000000017941 */ /* 0x000fea0003800200 */
.L_x_226:
[----:B--2---:R-:W-:Y:S01]  /*17e0*/  ISETP.GE.AND P0, PT, R2, R19, PT ;  /* 0x000000130200720c */ /* 0x004fe20003f06270 */
[----:B------:R-:W-:Y:S01]  /*17f0*/  BSSY.RECONVERGENT B1, `(.L_x_228) ;  /* 0x0000010000017945 */ /* 0x000fe20003800200 */
[----:B------:R-:W-:Y:S02]  /*1800*/  IMAD.MOV.U32 R12, RZ, RZ, R19 ;  /* 0x000000ffff0c7224 */ /* 0x000fe400078e0013 */
[----:B----4-:R-:W-:Y:S02]  /*1810*/  IMAD.MOV.U32 R15, RZ, RZ, R10 ;  /* 0x000000ffff0f7224 */ /* 0x010fe400078e000a */
[----:B------:R-:W-:-:S07]  /*1820*/  IMAD.MOV.U32 R14, RZ, RZ, R11 ;  /* 0x000000ffff0e7224 */ /* 0x000fce00078e000b */
        /* <DEDUP_REMOVED lines=12> */
.L_x_229:
[----:B------:R-:W-:Y:S05]  /*18f0*/  BSYNC.RECONVERGENT B1 ;  /* 0x0000000000017941 */ /* 0x000fea0003800200 */
.L_x_228:
        /* <DEDUP_REMOVED lines=17> */
.L_x_231:
[----:B------:R-:W-:Y:S05]  /*1a10*/  BSYNC.RECONVERGENT B1 ;  /* 0x0000000000017941 */ /* 0x000fea0003800200 */
.L_x_230:
        /* <DEDUP_REMOVED lines=17> */
.L_x_233:
[----:B------:R-:W-:Y:S05]  /*1b30*/  BSYNC.RECONVERGENT B1 ;  /* 0x0000000000017941 */ /* 0x000fea0003800200 */
.L_x_232:
        /* <DEDUP_REMOVED lines=9> */
[----:B------:R-:W-:Y:S05]  /*1bd0*/  @!P0 BRA `(.L_x_221) ;  /* 0x0000004000188947 */ /* 0x000fea0003800000 */
[CC--:B------:R-:W-:Y:S02]  /*1be0*/  ISETP.GE.U32.AND P0, PT, R11.reuse, R4.reuse, PT ;  /* 0x000000040b00720c */ /* 0x0c0fe40003f06070 */
[----:B------:R-:W-:Y:S02]  /*1bf0*/  ISETP.LT.U32.AND P2, PT, R11, R4, PT ;  /* 0x000000040b00720c */ /* 0x000fe40003f41070 */
[CC--:B------:R-:W-:Y:S02]  /*1c00*/  ISETP.GE.AND.EX P0, PT, R2.reuse, R5.reuse, PT, P0 ;  /* 0x000000050200720c */ /* 0x0c0fe40003f06300 */
[----:B------:R-:W-:Y:S02]  /*1c10*/  ISETP.LT.AND.EX P2, PT, R2, R5, PT, P2 ;  /* 0x000000050200720c */ /* 0x000fe40003f41320 */
[----:B------:R-:W-:Y:S02]  /*1c20*/  SEL R8, R9, R0, !P0 ;  /* 0x0000000009087207 */ /* 0x000fe40004000000 */
[----:B------:R-:W-:-:S02]  /*1c30*/  SEL R7, R11, R4, P2 ;  /* 0x000000040b077207 */ /* 0x000fc40001000000 */
[----:B------:R-:W-:Y:S01]  /*1c40*/  SEL R6, R2, R5, P2 ;  /* 0x0000000502067207 */ /* 0x000fe20001000000 */
[----:B------:R-:W-:Y:S06]  /*1c50*/  BRA `(.L_x_221) ;  /* 0x0000003c00f87947 */ /* 0x000fec0003800000 */
.L_x_208:
[----:B------:R-:W2:Y:S01]  /*1c60*/  S2R R12, SR_LANEID ;  /* 0x00000000000c7919 */ /* 0x000ea20000000000 */
[----:B------:R-:W-:Y:S01]  /*1c70*/  LOP3.LUT R5, R0, 0x3e0, RZ, 0xc0, !PT ;  /* 0x000003e000057812 */ /* 0x000fe200078ec0ff */
[----:B------:R-:W-:Y:S01]  /*1c80*/  BSSY.RECONVERGENT B1, `(.L_x_234) ;  /* 0x0000026000017945 */ /* 0x000fe20003800200 */
[----:B-----5:R-:W-:Y:S02]  /*1c90*/  IMAD.MOV.U32 R14, RZ, RZ, R2 ;  /* 0x000000ffff0e7224 */ /* 0x020fe400078e0002 */
[----:B------:R-:W-:Y:S02]  /*1ca0*/  IMAD.MOV.U32 R16, RZ, RZ, R3 ;  /* 0x000000ffff107224 */ /* 0x000fe400078e0003 */
[----:B-1----:R-:W-:Y:S01]  /*1cb0*/  VIADD R6, R5, 0x20 ;  /* 0x0000002005067836 */ /* 0x002fe20000000000 */
[----:B------:R-:W-:-:S04]  /*1cc0*/  LOP3.LUT R5, RZ, R5, RZ, 0x33, !PT ;  /* 0x00000005ff057212 */ /* 0x000fc800078e33ff */
[----:B------:R-:W-:Y:S01]  /*1cd0*/  ISETP.GT.AND P0, PT, R6, UR6, PT ;  /* 0x0000000606007c0c */ /* 0x000fe2000bf04270 */
[----:B------:R-:W-:-:S05]  /*1ce0*/  VIADD R5, R5, UR6 ;  /* 0x0000000605057c36 */ /* 0x000fca0008000000 */
[----:B------:R-:W-:-:S05]  /*1cf0*/  SEL R5, R5, 0x1f, P0 ;  /* 0x0000001f05057807 */ /* 0x000fca0000000000 */
[----:B------:R1:W3:Y:S04]  /*1d00*/  SHFL.DOWN PT, R7, R4, 0x1, R5 ;  /* 0x0820000004077989 */ /* 0x0002e800000e0005 */
[----:B0-----:R1:W0:Y:S04]  /*1d10*/  SHFL.DOWN PT, R9, R2, 0x1, R5 ;  /* 0x0820000002097989 */ /* 0x00122800000e0005 */
[----:B------:R1:W4:Y:S01]  /*1d20*/  SHFL.DOWN PT, R11, R3, 0x1, R5 ;  /* 0x08200000030b7989 */ /* 0x00032200000e0005 */
[C---:B--2---:R-:W-:Y:S01]  /*1d30*/  ISETP.GE.AND P0, PT, R12.reuse, R5, PT ;  /* 0x000000050c00720c */ /* 0x044fe20003f06270 */
[C---:B------:R-:W-:Y:S01]  /*1d40*/  VIADD R6, R12.reuse, 0x2 ;  /* 0x000000020c067836 */ /* 0x040fe20000000000 */
[C---:B------:R-:W-:Y:S01]  /*1d50*/  ISETP.NE.AND P3, PT, R12.reuse, RZ, PT ;  /* 0x000000ff0c00720c */ /* 0x040fe20003f65270 */
[----:B------:R-:W-:-:S02]  /*1d60*/  VIADD R8, R12, 0x4 ;  /* 0x000000040c087836 */ /* 0x000fc40000000000 */
[----:B------:R-:W-:Y:S01]  /*1d70*/  VIADD R10, R12, 0x8 ;  /* 0x000000080c0a7836 */ /* 0x000fe20000000000 */
[-C--:B------:R-:W-:Y:S01]  /*1d80*/  ISETP.GT.AND P6, PT, R6, R5.reuse, PT ;  /* 0x000000050600720c */ /* 0x080fe20003fc4270 */
[----:B------:R-:W-:Y:S01]  /*1d90*/  IMAD.MOV.U32 R6, RZ, RZ, R4 ;  /* 0x000000ffff067224 */ /* 0x000fe200078e0004 */
[-C--:B------:R-:W-:Y:S01]  /*1da0*/  ISETP.GT.AND P4, PT, R8, R5.reuse, PT ;  /* 0x000000050800720c */ /* 0x080fe20003f84270 */
[----:B------:R-:W-:Y:S01]  /*1db0*/  VIADD R8, R12, 0x10 ;  /* 0x000000100c087836 */ /* 0x000fe20000000000 */
[----:B------:R-:W-:-:S03]  /*1dc0*/  ISETP.GT.AND P2, PT, R10, R5, PT ;  /* 0x000000050a00720c */ /* 0x000fc60003f44270 */
[----:B-1----:R-:W-:Y:S10]  /*1dd0*/  @P0 BRA `(.L_x_235) ;  /* 0x0000000000400947 */ /* 0x002ff40003800000 */
[----:B---3--:R-:W-:Y:S01]  /*1de0*/  ISETP.GE.AND P0, PT, R4, R7, PT ;  /* 0x000000070400720c */ /* 0x008fe20003f06270 */
        /* <DEDUP_REMOVED lines=15> */
.L_x_235:
[----:B------:R-:W-:Y:S05]  /*1ee0*/  BSYNC.RECONVERGENT B1 ;  /* 0x0000000000017941 */ /* 0x000fea0003800200 */
.L_x_234:
[----:B------:R1:W2:Y:S01]  /*1ef0*/  SHFL.DOWN PT, R3, R6, 0x2, R5 ;  /* 0x0840000006037989 */ /* 0x0002a200000e0005 */
[----:B------:R-:W-:Y:S01]  /*1f00*/  BSSY.RECONVERGENT B1, `(.L_x_236) ;  /* 0x0000018000017945 */ /* 0x000fe20003800200 */
[----:B------:R-:W-:Y:S01]  /*1f10*/  ISETP.GT.AND P5, PT, R8, R5, PT ;  /* 0x000000050800720c */ /* 0x000fe20003fa4270 */
[----:B------:R-:W-:Y:S01]  /*1f20*/  IMAD.MOV.U32 R10, RZ, RZ, R14 ;  /* 0x000000ffff0a7224 */ /* 0x000fe200078e000e */
[----:B---3--:R1:W3:Y:S01]  /*1f30*/  SHFL.DOWN PT, R7, R14, 0x2, R5 ;  /* 0x084000000e077989 */ /* 0x0082e200000e0005 */
[----:B------:R-:W-:Y:S02]  /*1f40*/  IMAD.MOV.U32 R12, RZ, RZ, R16 ;  /* 0x000000ffff0c7224 */ /* 0x000fe400078e0010 */
[----:B------:R-:W-:Y:S01]  /*1f50*/  IMAD.MOV.U32 R2, RZ, RZ, R6 ;  /* 0x000000ffff027224 */ /* 0x000fe200078e0006 */
[----:B0-----:R1:W0:Y:S01]  /*1f60*/  SHFL.DOWN PT, R9, R16, 0x2, R5 ;  /* 0x0840000010097989 */ /* 0x00122200000e0005 */
[----:B------:R-:W-:Y:S06]  /*1f70*/  @P6 BRA `(.L_x_237) ;  /* 0x0000000000406947 */ /* 0x000fec0003800000 */
[----:B--2---:R-:W-:Y:S01]  /*1f80*/  ISETP.GE.AND P0, PT, R6, R3, PT ;  /* 0x000000030600720c */ /* 0x004fe20003f06270 */
[----:B---3--:R-:W-:Y:S02]  /*1f90*/  IMAD.MOV.U32 R10, RZ, RZ, R7 ;  /* 0x000000ffff0a7224 */ /* 0x008fe400078e0007 */
[----:B0-----:R-:W-:Y:S02]  /*1fa0*/  IMAD.MOV.U32 R12, RZ, RZ, R9 ;  /* 0x000000ffff0c7224 */ /* 0x001fe400078e0009 */
        /* <DEDUP_REMOVED lines=13> */
.L_x_237:
[----:B------:R-:W-:Y:S05]  /*2080*/  BSYNC.RECONVERGENT B1 ;  /* 0x0000000000017941 */ /* 0x000fea0003800200 */
.L_x_236:
[----:B--2---:R2:W2:Y:S01]  /*2090*/  SHFL.DOWN PT, R3, R2, 0x4, R5 ;  /* 0x0880000002037989 */ /* 0x0044a200000e0005 */
[----:B------:R-:W-:Y:S01]  /*20a0*/  BSSY.RECONVERGENT B1, `(.L_x_238) ;  /* 0x0000017000017945 */ /* 0x000fe20003800200 */
[----:B------:R-:W-:Y:S02]  /*20b0*/  IMAD.MOV.U32 R4, RZ, RZ, R2 ;  /* 0x000000ffff047224 */ /* 0x000fe400078e0002 */
[----:B---3--:R3:W2:Y:S01]  /*20c0*/  SHFL.DOWN PT, R7, R10, 0x4, R5 ;  /* 0x088000000a077989 */ /* 0x0086a200000e0005 */
[----:B-1----:R-:W-:Y:S02]  /*20d0*/  IMAD.MOV.U32 R6, RZ, RZ, R10 ;  /* 0x000000ffff067224 */ /* 0x002fe400078e000a */
[----:B------:R-:W-:Y:S01]  /*20e0*/  IMAD.MOV.U32 R8, RZ, RZ, R12 ;  /* 0x000000ffff087224 */ /* 0x000fe200078e000c */
[----:B0-----:R3:W0:Y:S01]  /*20f0*/  SHFL.DOWN PT, R9, R12, 0x4, R5 ;  /* 0x088000000c097989 */ /* 0x00162200000e0005 */
[----:B------:R-:W-:Y:S05]  /*2100*/  @P4 BRA `(.L_x_239) ;  /* 0x0000000000404947 */ /* 0x000fea0003800000 */
[----:B--2---:R-:W-:Y:S01]  /*2110*/  ISETP.GE.AND P0, PT, R2, R3, PT ;  /* 0x000000030200720c */ /* 0x004fe20003f06270 */
[----:B------:R-:W-:Y:S02]  /*2120*/  IMAD.MOV.U32 R4, RZ, RZ, R3 ;  /* 0x000000ffff047224 */ /* 0x000fe400078e0003 */
[----:B------:R-:W-:Y:S02]  /*2130*/  IMAD.MOV.U32 R6, RZ, RZ, R7 ;  /* 0x000000ffff067224 */ /* 0x000fe400078e0007 */
[----:B0-----:R-:W-:-:S08]  /*2140*/  IMAD.MOV.U32 R8, RZ, RZ, R9 ;  /* 0x000000ffff087224 */ /* 0x001fd000078e0009 */
        /* <DEDUP_REMOVED lines=12> */
.L_x_239:
[----:B------:R-:W-:Y:S05]  /*2210*/  BSYNC.RECONVERGENT B1 ;  /* 0x0000000000017941 */ /* 0x000fea0003800200 */
.L_x_238:
[----:B--2---:R1:W2:Y:S01]  /*2220*/  SHFL.DOWN PT, R3, R4, 0x8, R5 ;  /* 0x0900000004037989 */ /* 0x0042a200000e0005 */
[----:B------:R-:W-:Y:S01]  /*2230*/  BSSY.RECONVERGENT B1, `(.L_x_240) ;  /* 0x0000017000017945 */ /* 0x000fe20003800200 */
[----:B------:R-:W-:Y:S02]  /*2240*/  IMAD.MOV.U32 R2, RZ, RZ, R4 ;  /* 0x000000ffff027224 */ /* 0x000fe400078e0004 */
[----:B------:R1:W1:Y:S01]  /*2250*/  SHFL.DOWN PT, R7, R6, 0x8, R5 ;  /* 0x0900000006077989 */ /* 0x00026200000e0005 */
[----:B---3--:R-:W-:Y:S02]  /*2260*/  IMAD.MOV.U32 R10, RZ, RZ, R6 ;  /* 0x000000ffff0a7224 */ /* 0x008fe400078e0006 */
[----:B------:R-:W-:Y:S01]  /*2270*/  IMAD.MOV.U32 R12, RZ, RZ, R8 ;  /* 0x000000ffff0c7224 */ /* 0x000fe200078e0008 */
[----:B0-----:R0:W3:Y:S01]  /*2280*/  SHFL.DOWN PT, R9, R8, 0x8, R5 ;  /* 0x0900000008097989 */ /* 0x0010e200000e0005 */
[----:B------:R-:W-:Y:S05]  /*2290*/  @P2 BRA `(.L_x_241) ;  /* 0x0000000000402947 */ /* 0x000fea0003800000 */
[----:B--2---:R-:W-:Y:S01]  /*22a0*/  ISETP.GE.AND P0, PT, R4, R3, PT ;  /* 0x000000030400720c */ /* 0x004fe20003f06270 */
[----:B------:R-:W-:Y:S02]  /*22b0*/  IMAD.MOV.U32 R2, RZ, RZ, R3 ;  /* 0x000000ffff027224 */ /* 0x000fe400078e0003 */
[----:B-1----:R-:W-:Y:S02]  /*22c0*/  IMAD.MOV.U32 R10, RZ, RZ, R7 ;  /* 0x000000ffff0a7224 */ /* 0x002fe400078e0007 */
[----:B---3--:R-:W-:-:S08]  /*22d0*/  IMAD.MOV.U32 R12, RZ, RZ, R9 ;  /* 0x000000ffff0c7224 */ /* 0x008fd000078e0009 */
        /* <DEDUP_REMOVED lines=12> */
.L_x_241:
[----:B------:R-:W-:Y:S05]  /*23a0*/  BSYNC.RECONVERGENT B1 ;  /* 0x0000000000017941 */ /* 0x000fea0003800200 */
.L_x_240:
[----:B--2---:R2:W2:Y:S01]  /*23b0*/  SHFL.DOWN PT, R3, R2, 0x10, R5 ;  /* 0x0a00000002037989 */ /* 0x0044a200000e0005 */
[----:B------:R-:W-:Y:S01]  /*23c0*/  BSSY.RECONVERGENT B1, `(.L_x_242) ;  /* 0x0000017000017945 */ /* 0x000fe20003800200 */
[----:B0-----:R-:W-:Y:S02]  /*23d0*/  IMAD.MOV.U32 R8, RZ, RZ, R2 ;  /* 0x000000ffff087224 */ /* 0x001fe400078e0002 */
[----:B---3--:R0:W3:Y:S01]  /*23e0*/  SHFL.DOWN PT, R9, R10, 0x10, R5 ;  /* 0x0a0000000a097989 */ /* 0x0080e200000e0005 */
[----:B-1----:R-:W-:Y:S02]  /*23f0*/  IMAD.MOV.U32 R7, RZ, RZ, R10 ;  /* 0x000000ffff077224 */ /* 0x002fe400078e000a */
[----:B------:R-:W-:Y:S01]  /*2400*/  IMAD.MOV.U32 R6, RZ, RZ, R12 ;  /* 0x000000ffff067224 */ /* 0x000fe200078e000c */
[----:B----4-:R0:W1:Y:S01]  /*2410*/  SHFL.DOWN PT, R11, R12, 0x10, R5 ;  /* 0x0a0000000c0b7989 */ /* 0x01006200000e0005 */
[----:B------:R-:W-:Y:S05]  /*2420*/  @P5 BRA `(.L_x_243) ;  /* 0x0000000000405947 */ /* 0x000fea0003800000 */
[----:B--2---:R-:W-:Y:S01]  /*2430*/  ISETP.GE.AND P0, PT, R2, R3, PT ;  /* 0x000000030200720c */ /* 0x004fe20003f06270 */
[----:B------:R-:W-:Y:S02]  /*2440*/  IMAD.MOV.U32 R8, RZ, RZ, R3 ;  /* 0x000000ffff087224 */ /* 0x000fe400078e0003 */
[----:B---3--:R-:W-:Y:S02]  /*2450*/  IMAD.MOV.U32 R7, RZ, RZ, R9 ;  /* 0x000000ffff077224 */ /* 0x008fe400078e0009 */
[----:B-1----:R-:W-:-:S08]  /*2460*/  IMAD.MOV.U32 R6, RZ, RZ, R11 ;  /* 0x000000ffff067224 */ /* 0x002fd000078e000b */
        /* <DEDUP_REMOVED lines=12> */
.L_x_243:
[----:B------:R-:W-:Y:S05]  /*2530*/  BSYNC.RECONVERGENT B1 ;  /* 0x0000000000017941 */ /* 0x000fea0003800200 */
.L_x_242:
[----:B------:R-:W-:Y:S04]  /*2540*/  BSSY.RECONVERGENT B1, `(.L_x_244) ;  /* 0x000000c000017945 */ /* 0x000fe80003800200 */
[----:B------:R-:W-:Y:S05]  /*2550*/  @P3 BRA `(.L_x_245) ;  /* 0x0000000000283947 */ /* 0x000fea0003800000 */
[----:B------:R-:W4:Y:S01]  /*2560*/  S2R R4, SR_CgaCtaId ;  /* 0x0000000000047919 */ /* 0x000f220000008800 */
[----:B--2---:R-:W-:Y:S02]  /*2570*/  MOV R3, 0x400 ;  /* 0x0000040000037802 */ /* 0x004fe40000000f00 */
[----:B------:R-:W-:-:S04]  /*2580*/  SHF.R.U32.HI R2, RZ, 0x1, R0 ;  /* 0x00000001ff027819 */ /* 0x000fc80000011600 */
[----:B------:R-:W-:Y:S02]  /*2590*/  LOP3.LUT R2, R2, 0x1f0, RZ, 0xc0, !PT ;  /* 0x000001f002027812 */ /* 0x000fe400078ec0ff */
[----:B----4-:R-:W-:-:S05]  /*25a0*/  LEA R3, R4, R3, 0x18 ;  /* 0x0000000304037211 */ /* 0x010fca00078ec0ff */
[----:B0-----:R-:W-:Y:S02]  /*25b0*/  IMAD.IADD R5, R2, 0x1, R3 ;  /* 0x0000000102057824 */ /* 0x001fe400078e0203 */
[----:B------:R-:W-:Y:S02]  /*25c0*/  IMAD.MOV.U32 R2, RZ, RZ, R7 ;  /* 0x000000ffff027224 */ /* 0x000fe400078e0007 */
[----:B------:R-:W-:Y:S01]  /*25d0*/  IMAD.MOV.U32 R3, RZ, RZ, R6 ;  /* 0x000000ffff037224 */ /* 0x000fe200078e0006 */
[----:B------:R4:W-:Y:S04]  /*25e0*/  STS [R5+0x8], R8 ;  /* 0x0000080805007388 */ /* 0x0009e80000000800 */
[----:B------:R4:W-:Y:S02]  /*25f0*/  STS.64 [R5+0x10], R2 ;  /* 0x0000100205007388 */ /* 0x0009e40000000a00 */
.L_x_245:
[----:B------:R-:W-:Y:S05]  /*2600*/  BSYNC.RECONVERGENT B1 ;  /* 0x0000000000017941 */ /* 0x000fea0003800200 */
.L_x_244:
[----:B------:R-:W-:Y:S01]  /*2610*/  BAR.SYNC.DEFER_BLOCKING 0x0 ;  /* 0x0000000000007b1d */ /* 0x000fe20000010000 */
[----:B------:R-:W-:-:S13]  /*2620*/  ISETP.NE.AND P1, PT, R0, RZ, PT ;  /* 0x000000ff0000720c */ /* 0x000fda0003f25270 */
[----:B------:R-:W-:Y:S05]  /*2630*/  @P1 BRA `(.L_x_221) ;  /* 0x0000003400801947 */ /* 0x000fea0003800000 */
[----:B------:R-:W-:Y:S01]  /*2640*/  UISETP.GE.AND UP0, UPT, UR6, 0x21, UPT ;  /* 0x000000210600788c */ /* 0x000fe2000bf06270 */
[----:B------:R-:W-:Y:S02]  /*2650*/  IMAD.MOV.U32 R0, RZ, RZ, R8 ;  /* 0x000000ffff007224 */ /* 0x000fe400078e0008 */
[----:B---3--:R-:W-:Y:S02]  /*2660*/  IMAD.MOV.U32 R9, RZ, RZ, R7 ;  /* 0x000000ffff097224 */ /* 0x008fe400078e0007 */
[----:B0-----:R-:W-:-:S04]  /*2670*/  IMAD.MOV.U32 R10, RZ, RZ, R6 ;  /* 0x000000ffff0a7224 */ /* 0x001fc800078e0006 */
[----:B------:R-:W-:Y:S05]  /*2680*/  BRA.U !UP0, `(.L_x_246) ;  /* 0x00000001085c7547 */ /* 0x000fea000b800000 */
[----:B------:R-:W0:Y:S01]  /*2690*/  S2UR UR5, SR_CgaCtaId ;  /* 0x00000000000579c3 */ /* 0x000e220000008800 */
[----:B------:R-:W-:Y:S01]  /*26a0*/  UMOV UR4, 0x400 ;  /* 0x0000040000047882 */ /* 0x000fe20000000000 */
[----:B------:R-:W-:Y:S01]  /*26b0*/  BSSY.RECONVERGENT B1, `(.L_x_246) ;  /* 0x0000014000017945 */ /* 0x000fe20003800200 */
[----:B0-----:R-:W-:-:S09]  /*26c0*/  ULEA UR4, UR5, UR4, 0x18 ;  /* 0x0000000405047291 */ /* 0x001fd2000f8ec0ff */
[----:B--2-4-:R-:W0:Y:S04]  /*26d0*/  LDS R3, [UR4+0x18] ;  /* 0x00001804ff037984 */ /* 0x014e280008000800 */
[----:B------:R-:W2:Y:S01]  /*26e0*/  LDS.64 R4, [UR4+0x20] ;  /* 0x00002004ff047984 */ /* 0x000ea20008000a00 */
[----:B0-----:R-:W-:Y:S01]  /*26f0*/  ISETP.GE.AND P0, PT, R8, R3, PT ;  /* 0x000000030800720c */ /* 0x001fe20003f06270 */
[----:B------:R-:W-:Y:S02]  /*2700*/  IMAD.MOV.U32 R0, RZ, RZ, R3 ;  /* 0x000000ffff007224 */ /* 0x000fe400078e0003 */
[----:B--2---:R-:W-:Y:S02]  /*2710*/  IMAD.MOV.U32 R9, RZ, RZ, R4 ;  /* 0x000000ffff097224 */ /* 0x004fe400078e0004 */
        /* <DEDUP_REMOVED lines=13> */
.L_x_247:
[----:B------:R-:W-:Y:S05]  /*27f0*/  BSYNC.RECONVERGENT B1 ;  /* 0x0000000000017941 */ /* 0x000fea0003800200 */
.L_x_246:
[----:B------:R-:W-:Y:S01]  /*2800*/  UISETP.GE.AND UP0, UPT, UR6, 0x41, UPT ;  /* 0x000000410600788c */ /* 0x000fe2000bf06270 */
[----:B--2-4-:R-:W-:Y:S02]  /*2810*/  IMAD.MOV.U32 R2, RZ, RZ, R0 ;  /* 0x000000ffff027224 */ /* 0x014fe400078e0000 */
[----:B------:R-:W-:Y:S02]  /*2820*/  IMAD.MOV.U32 R5, RZ, RZ, R9 ;  /* 0x000000ffff057224 */ /* 0x000fe400078e0009 */
[----:B------:R-:W-:-:S04]  /*2830*/  IMAD.MOV.U32 R4, RZ, RZ, R10 ;  /* 0x000000ffff047224 */ /* 0x000fc800078e000a */
[----:B------:R-:W-:Y:S05]  /*2840*/  BRA.U !UP0, `(.L_x_248) ;  /* 0x00000001085c7547 */ /* 0x000fea000b800000 */
[----:B------:R-:W0:Y:S01]  /*2850*/  S2UR UR5, SR_CgaCtaId ;  /* 0x00000000000579c3 */ /* 0x000e220000008800 */
[----:B------:R-:W-:Y:S01]  /*2860*/  UMOV UR4, 0x400 ;  /* 0x0000040000047882 */ /* 0x000fe20000000000 */
[----:B------:R-:W-:Y:S01]  /*2870*/  BSSY.RECONVERGENT B1, `(.L_x_248) ;  /* 0x0000014000017945 */ /* 0x000fe20003800200 */
[----:B0-----:R-:W-:-:S09]  /*2880*/  ULEA UR4, UR5, UR4, 0x18 ;  /* 0x0000000405047291 */ /* 0x001fd2000f8ec0ff */
[----:B------:R-:W0:Y:S04]  /*2890*/  LDS R3, [UR4+0x28] ;  /* 0x00002804ff037984 */ /* 0x000e280008000800 */
        /* <DEDUP_REMOVED lines=17> */
.L_x_249:
[----:B------:R-:W-:Y:S05]  /*29b0*/  BSYNC.RECONVERGENT B1 ;  /* 0x0000000000017941 */ /* 0x000fea0003800200 */
.L_x_248:
[----:B------:R-:W-:Y:S01]  /*29c0*/  UISETP.GE.AND UP0, UPT, UR6, 0x61, UPT ;  /* 0x000000610600788c */ /* 0x000fe2000bf06270 */
[----:B------:R-:W-:Y:S02]  /*29d0*/  IMAD.MOV.U32 R0, RZ, RZ, R2 ;  /* 0x000000ffff007224 */ /* 0x000fe400078e0002 */
        /* <DEDUP_REMOVED lines=25> */
.L_x_251:
[----:B------:R-:W-:Y:S05]  /*2b70*/  BSYNC.RECONVERGENT B1 ;  /* 0x0000000000017941 */ /* 0x000fea0003800200 */
.L_x_250:
        /* <DEDUP_REMOVED lines=27> */
.L_x_253:
[----:B------:R-:W-:Y:S05]  /*2d30*/  BSYNC.RECONVERGENT B1 ;  /* 0x0000000000017941 */ /* 0x000fea0003800200 */
.L_x_252:
        /* <DEDUP_REMOVED lines=27> */
.L_x_255:
[----:B------:R-:W-:Y:S05]  /*2ef0*/  BSYNC.RECONVERGENT B1 ;  /* 0x0000000000017941 */ /* 0x000fea0003800200 */
.L_x_254:
        /* <DEDUP_REMOVED lines=27> */
.L_x_257:
[----:B------:R-:W-:Y:S05]  /*30b0*/  BSYNC.RECONVERGENT B1 ;  /* 0x0000000000017941 */ /* 0x000fea0003800200 */
.L_x_256:
[----:B------:R-:W-:Y:S01]  /*30c0*/  UISETP.GE.AND UP0, UPT, UR6, 0xe1, UPT ;  /* 0x000000e10600788c */ /* 0x000fe2000bf06270 */
[----:B------:R-:W-:Y:S02]  /*30d0*/  IMAD.MOV.U32 R8, RZ, RZ, R2 ;  /* 0x000000ffff087224 */ /* 0x000fe400078e0002 */
[----:B------:R-:W-:Y:S02]  /*30e0*/  IMAD.MOV.U32 R7, RZ, RZ, R5 ;  /* 0x000000ffff077224 */ /* 0x000fe400078e0005 */
[----:B------:R-:W-:-:S04]  /*30f0*/  IMAD.MOV.U32 R6, RZ, RZ, R4 ;  /* 0x000000ffff067224 */ /* 0x000fc800078e0004 */
[----:B------:R-:W-:Y:S05]  /*3100*/  BRA.U !UP0, `(.L_x_221) ;  /* 0x0000002908cc7547 */ /* 0x000fea000b800000 */
[----:B------:R-:W0:Y:S01]  /*3110*/  S2UR UR5, SR_CgaCtaId ;  /* 0x00000000000579c3 */ /* 0x000e220000008800 */
[----:B------:R-:W-:Y:S02]  /*3120*/  UMOV UR4, 0x400 ;  /* 0x0000040000047882 */ /* 0x000fe40000000000 */
[----:B0-----:R-:W-:-:S09]  /*3130*/  ULEA UR4, UR5, UR4, 0x18 ;  /* 0x0000000405047291 */ /* 0x001fd2000f8ec0ff */
[----:B------:R-:W0:Y:S04]  /*3140*/  LDS R3, [UR4+0x78] ;  /* 0x00007804ff037984 */ /* 0x000e280008000800 */
[----:B-1----:R-:W1:Y:S01]  /*3150*/  LDS.64 R10, [UR4+0x80] ;  /* 0x00008004ff0a7984 */ /* 0x002e620008000a00 */
[----:B0-----:R-:W-:Y:S01]  /*3160*/  ISETP.GE.AND P0, PT, R2, R3, PT ;  /* 0x000000030200720c */ /* 0x001fe20003f06270 */
[----:B------:R-:W-:Y:S02]  /*3170*/  IMAD.MOV.U32 R8, RZ, RZ, R3 ;  /* 0x000000ffff087224 */ /* 0x000fe400078e0003 */
[----:B-1----:R-:W-:Y:S02]  /*3180*/  IMAD.MOV.U32 R7, RZ, RZ, R10 ;  /* 0x000000ffff077224 */ /* 0x002fe400078e000a */
        /* <DEDUP_REMOVED lines=8> */
[CC--:B------:R-:W-:Y:S02]  /*3210*/  ISETP.LT.U32.AND P2, PT, R5.reuse, R10.reuse, PT ;  /* 0x0000000a0500720c */ /* 0x0c0fe40003f41070 */
[CC--:B------:R-:W-:Y:S02]  /*3220*/  ISETP.GE.AND.EX P0, PT, R4.reuse, R11.reuse, PT, P0 ;  /* 0x0000000b0400720c */ /* 0x0c0fe40003f06300 */
[----:B------:R-:W-:Y:S02]  /*3230*/  ISETP.LT.AND.EX P2, PT, R4, R11, PT, P2 ;  /* 0x0000000b0400720c */ /* 0x000fe40003f41320 */
[----:B------:R-:W-:Y:S02]  /*3240*/  SEL R8, R2, R3, !P0 ;  /* 0x0000000302087207 */ /* 0x000fe40004000000 */
[----:B------:R-:W-:-:S02]  /*3250*/  SEL R7, R5, R10, P2 ;  /* 0x0000000a05077207 */ /* 0x000fc40001000000 */
[----:B------:R-:W-:Y:S01]  /*3260*/  SEL R6, R4, R11, P2 ;  /* 0x0000000b04067207 */ /* 0x000fe20001000000 */
[----:B------:R-:W-:Y:S06]  /*3270*/  BRA `(.L_x_221) ;  /* 0x0000002800707947 */ /* 0x000fec0003800000 */
.L_x_189:
[----:B------:R-:W1:Y:S01]  /*3280*/  S2R R0, SR_TID.X ;  /* 0x0000000000007919 */ /* 0x000e620000002100 */
[----:B------:R-:W1:Y:S02]  /*3290*/  LDC.64 R2, c[0x0][0x380] ;  /* 0x0000e000ff027b82 */ /* 0x000e640000000a00 */
[----:B-1----:R-:W-:-:S05]  /*32a0*/  IMAD.WIDE.U32 R2, R0, 0x10, R2 ;  /* 0x0000001000027825 */ /* 0x002fca00078e0002 */
[----:B0-----:R-:W2:Y:S04]  /*32b0*/  LDG.E.CONSTANT R11, desc[UR10][R2.64] ;  /* 0x0000000a020b7981 */ /* 0x001ea8000c1e9900 */
[----:B------:R-:W2:Y:S04]  /*32c0*/  LDG.E.CONSTANT R6, desc[UR10][R2.64+0x1000] ;  /* 0x0010000a02067981 */ /* 0x000ea8000c1e9900 */
[----:B------:R-:W3:Y:S04]  /*32d0*/  LDG.E.64.CONSTANT R4, desc[UR10][R2.64+0x8] ;  /* 0x0000080a02047981 */ /* 0x000ee8000c1e9b00 */
[----:B------:R-:W3:Y:S04]  /*32e0*/  LDG.E.64.CONSTANT R16, desc[UR10][R2.64+0x1008] ;  /* 0x0010080a02107981 */ /* 0x000ee8000c1e9b00 */
[----:B------:R-:W4:Y:S04]  /*32f0*/  LDG.E.CONSTANT R7, desc[UR10][R2.64+0x2000] ;  /* 0x0020000a02077981 */ /* 0x000f28000c1e9900 */
[----:B------:R-:W5:Y:S04]  /*3300*/  LDG.E.64.CONSTANT R14, desc[UR10][R2.64+0x2008] ;  /* 0x0020080a020e7981 */ /* 0x000f68000c1e9b00 */
[----:B------:R-:W5:Y:S04]  /*3310*/  LDG.E.CONSTANT R10, desc[UR10][R2.64+0x3000] ;  /* 0x0030000a020a7981 */ /* 0x000f68000c1e9900 */
[----:B------:R-:W5:Y:S04]  /*3320*/  LDG.E.64.CONSTANT R12, desc[UR10][R2.64+0x3008] ;  /* 0x0030080a020c7981 */ /* 0x000f68000c1e9b00 */
[----:B------:R-:W5:Y:S04]  /*3330*/  LDG.E.CONSTANT R26, desc[UR10][R2.64+0x4000] ;  /* 0x0040000a021a7981 */ /* 0x000f68000c1e9900 */
[----:B------:R0:W5:Y:S01]  /*3340*/  LDG.E.64.CONSTANT R8, desc[UR10][R2.64+0x4008] ;  /* 0x0040080a02087981 */ /* 0x000162000c1e9b00 */
[----:B------:R-:W-:Y:S01]  /*3350*/  UISETP.GE.U32.AND UP0, UPT, UR8, 0xa00, UPT ;  /* 0x00000a000800788c */ /* 0x000fe2000bf06070 */
[----:B0-----:R-:W-:-:S02]  /*3360*/  IMAD.MOV.U32 R3, RZ, RZ, 0x500 ;  /* 0x00000500ff037424 */ /* 0x001fc400078e00ff */
[----:B------:R-:W-:Y:S01]  /*3370*/  IMAD.MOV.U32 R2, RZ, RZ, RZ ;  /* 0x000000ffff027224 */ /* 0x000fe200078e00ff */
[----:B--2---:R-:W-:-:S13]  /*3380*/  ISETP.GE.AND P1, PT, R11, R6, PT ;  /* 0x000000060b00720c */ /* 0x004fda0003f26270 */
[----:B---3--:R-:W-:-:S04]  /*3390*/  @P1 ISETP.GE.U32.AND P0, PT, R4, R16, PT ;  /* 0x000000100400120c */ /* 0x008fc80003f06070 */
[----:B------:R-:W-:-:S04]  /*33a0*/  @P1 ISETP.GE.AND.EX P0, PT, R5, R17, PT, P0 ;  /* 0x000000110500120c */ /* 0x000fc80003f06300 */
[----:B------:R-:W-:-:S04]  /*33b0*/  @P1 ISETP.LT.OR P0, PT, R6, R11, !P0 ;  /* 0x0000000b0600120c */ /* 0x000fc80004701670 */
[----:B------:R-:W-:Y:S02]  /*33c0*/  @P1 SEL R6, R11, R6, P0 ;  /* 0x000000060b061207 */ /* 0x000fe40000000000 */
[----:B------:R-:W-:Y:S02]  /*33d0*/  @P1 SEL R16, R4, R16, P0 ;  /* 0x0000001004101207 */ /* 0x000fe40000000000 */
[----:B----4-:R-:W-:Y:S02]  /*33e0*/  ISETP.GE.AND P2, PT, R6, R7, PT ;  /* 0x000000070600720c */ /* 0x010fe40003f46270 */
[----:B------:R-:W-:-:S11]  /*33f0*/  @P1 SEL R17, R5, R17, P0 ;  /* 0x0000001105111207 */ /* 0x000fd60000000000 */
[----:B-----5:R-:W-:-:S04]  /*3400*/  @P2 ISETP.GE.U32.AND P0, PT, R16, R14, PT ;  /* 0x0000000e1000220c */ /* 0x020fc80003f06070 */
[----:B------:R-:W-:-:S04]  /*3410*/  @P2 ISETP.GE.AND.EX P0, PT, R17, R15, PT, P0 ;  /* 0x0000000f1100220c */ /* 0x000fc80003f06300 */
[----:B------:R-:W-:-:S04]  /*3420*/  @P2 ISETP.LT.OR P0, PT, R7, R6, !P0 ;  /* 0x000000060700220c */ /* 0x000fc80004701670 */
[----:B------:R-:W-:Y:S02]  /*3430*/  @P2 SEL R7, R6, R7, P0 ;  /* 0x0000000706072207 */ /* 0x000fe40000000000 */
[----:B------:R-:W-:Y:S02]  /*3440*/  @P2 SEL R14, R16, R14, P0 ;  /* 0x0000000e100e2207 */ /* 0x000fe40000000000 */
[----:B------:R-:W-:Y:S02]  /*3450*/  ISETP.GE.AND P1, PT, R7, R10, PT ;  /* 0x0000000a0700720c */ /* 0x000fe40003f26270 */
[----:B------:R-:W-:-:S11]  /*3460*/  @P2 SEL R15, R17, R15, P0 ;  /* 0x0000000f110f2207 */ /* 0x000fd60000000000 */
[----:B------:R-:W-:-:S04]  /*3470*/  @P1 ISETP.GE.U32.AND P0, PT, R14, R12, PT ;  /* 0x0000000c0e00120c */ /* 0x000fc80003f06070 */
        /* <DEDUP_REMOVED lines=11> */
[----:B------:R-:W-:Y:S01]  /*3530*/  @P2 SEL R9, R13, R9, P0 ;  /* 0x000000090d092207 */ /* 0x000fe20000000000 */
[----:B------:R-:W-:Y:S06]  /*3540*/  BRA.U !UP0, `(.L_x_258) ;  /* 0x0000000908dc7547 */ /* 0x000fec000b800000 */
[----:B------:R-:W-:Y:S01]  /*3550*/  UIADD3 UR9, UP0, UPT, UR8, -0xa00, URZ ;  /* 0xfffff60008097890 */ /* 0x000fe2000ff1e0ff */
[----:B------:R-:W-:Y:S02]  /*3560*/  IMAD.MOV.U32 R3, RZ, RZ, 0x500 ;  /* 0x00000500ff037424 */ /* 0x000fe400078e00ff */
[----:B------:R-:W-:Y:S01]  /*3570*/  IMAD.MOV.U32 R2, RZ, RZ, RZ ;  /* 0x000000ffff027224 */ /* 0x000fe200078e00ff */
[----:B------:R-:W-:Y:S02]  /*3580*/  ULEA.HI.X.SX32 UR8, UR8, 0xffffffff, 0x1, UP0 ;  /* 0xffffffff08087891 */ /* 0x000fe400080f0eff */
[----:B------:R-:W-:Y:S02]  /*3590*/  UIMAD.WIDE.U32 UR12, UR9, -0x33333333, URZ ;  /* 0xcccccccd090c78a5 */ /* 0x000fe4000f8e00ff */
[----:B------:R-:W-:Y:S02]  /*35a0*/  UIMAD.WIDE.U32 UR4, UR8, -0x33333333, URZ ;  /* 0xcccccccd080478a5 */ /* 0x000fe4000f8e00ff */
[----:B------:R-:W-:-:S02]  /*35b0*/  UISETP.GE.U32.AND UP1, UPT, UR9, 0x500, UPT ;  /* 0x000005000900788c */ /* 0x000fc4000bf26070 */
[----:B------:R-:W-:Y:S02]  /*35c0*/  UIMAD.WIDE.U32 UR4, UP0, UR9, -0x33333334, UR4 ;  /* 0xcccccccc090478a5 */ /* 0x000fe4000f800004 */
[----:B------:R-:W-:Y:S02]  /*35d0*/  UISETP.GE.U32.AND.EX UP1, UPT, UR8, URZ, UPT, UP1 ;  /* 0x000000ff0800728c */ /* 0x000fe4000bf26110 */
[----:B------:R-:W-:Y:S02]  /*35e0*/  UIADD3.X UR7, UPT, UPT, URZ, URZ, URZ, UP0, !UPT ;  /* 0x000000ffff077290 */ /* 0x000fe400087fe4ff */
[----:B------:R-:W-:Y:S01]  /*35f0*/  UIADD3 URZ, UP0, UPT, UR13, UR4, URZ ;  /* 0x000000040dff7290 */ /* 0x000fe2000ff1e0ff */
[----:B------:R-:W-:-:S03]  /*3600*/  UMOV UR6, UR5 ;  /* 0x0000000500067c82 */ /* 0x000fc60008000000 */
[----:B------:R-:W-:-:S04]  /*3610*/  UIMAD.WIDE.U32.X UR4, UR8, -0x33333334, UR6, UP0 ;  /* 0xcccccccc080478a5 */ /* 0x000fc800080e0406 */
[----:B------:R-:W-:-:S04]  /*3620*/  USHF.R.U64 UR6, UR4, 0xa, UR5 ;  /* 0x0000000a04067899 */ /* 0x000fc80008001205 */
[----:B------:R-:W-:-:S04]  /*3630*/  ULOP3.LUT UR7, UR6, 0x1, URZ, 0xc0, !UPT ;  /* 0x0000000106077892 */ /* 0x000fc8000f8ec0ff */
[----:B------:R-:W-:-:S04]  /*3640*/  UISETP.NE.U32.AND UP0, UPT, UR7, 0x1, UPT ;  /* 0x000000010700788c */ /* 0x000fc8000bf05070 */
[----:B------:R-:W-:Y:S01]  /*3650*/  UISETP.NE.U32.AND.EX UP0, UPT, URZ, URZ, UPT, UP0 ;  /* 0x000000ffff00728c */ /* 0x000fe2000bf05100 */
[----:B------:R-:W-:Y:S10]  /*3660*/  BRA.U !UP1, `(.L_x_259) ;  /* 0x0000000509b87547 */ /* 0x000ff4000b800000 */
[----:B------:R-:W0:Y:S01]  /*3670*/  LDCU.64 UR8, c[0x0][0x380] ;  /* 0x00007000ff0877ac */ /* 0x000e220008000a00 */
[----:B------:R-:W-:Y:S02]  /*3680*/  IMAD.MOV.U32 R3, RZ, RZ, 0x500 ;  /* 0x00000500ff037424 */ /* 0x000fe400078e00ff */
[----:B------:R-:W-:Y:S01]  /*3690*/  IMAD.MOV.U32 R2, RZ, RZ, RZ ;  /* 0x000000ffff027224 */ /* 0x000fe200078e00ff */
[----:B------:R-:W-:-:S04]  /*36a0*/  UIADD3 UR4, UP1, UPT, UR6, 0x1, URZ ;  /* 0x0000000106047890 */ /* 0x000fc8000ff3e0ff */
[----:B------:R-:W-:Y:S02]  /*36b0*/  ULEA.HI.X UR5, UR5, URZ, URZ, 0x16, UP1 ;  /* 0x000000ff05057291 */ /* 0x000fe400088fb4ff */
[----:B------:R-:W-:Y:S02]  /*36c0*/  ULOP3.LUT UR4, UR4, 0xfffffffe, URZ, 0xc0, !UPT ;  /* 0xfffffffe04047892 */ /* 0x000fe4000f8ec0ff */
[----:B------:R-:W-:Y:S01]  /*36d0*/  ULOP3.LUT UR5, UR5, 0x7fffff, URZ, 0xc0, !UPT ;  /* 0x007fffff05057892 */ /* 0x000fe2000f8ec0ff */
[----:B0-----:R-:W-:-:S04]  /*36e0*/  LEA R28, P0, R0, UR8, 0x4 ;  /* 0x00000008001c7c11 */ /* 0x001fc8000f8020ff */
[----:B------:R-:W-:Y:S02]  /*36f0*/  IADD3 R28, P1, PT, R28, 0xe008, RZ ;  /* 0x0000e0081c1c7810 */ /* 0x000fe40007f3e0ff */
[----:B------:R-:W-:-:S05]  /*3700*/  LEA.HI.X R29, R0, UR9, RZ, 0x4, P0 ;  /* 0x00000009001d7c11 */ /* 0x000fca00080f24ff */
[----:B------:R-:W-:-:S07]  /*3710*/  IMAD.X R29, RZ, RZ, R29, P1 ;  /* 0x000000ffff1d7224 */ /* 0x000fce00008e061d */
.L_x_260:
[----:B------:R-:W2:Y:S04]  /*3720*/  LDG.E.CONSTANT R25, desc[UR10][R28.64+-0x9008] ;  /* 0xff6ff80a1c197981 */ /* 0x000ea8000c1e9900 */
[----:B------:R-:W3:Y:S04]  /*3730*/  LDG.E.64.CONSTANT R22, desc[UR10][R28.64+-0x9000] ;  /* 0xff70000a1c167981 */ /* 0x000ee8000c1e9b00 */
[----:B------:R-:W4:Y:S04]  /*3740*/  LDG.E.CONSTANT R27, desc[UR10][R28.64+-0x8008] ;  /* 0xff7ff80a1c1b7981 */ /* 0x000f28000c1e9900 */
[----:B------:R-:W5:Y:S04]  /*3750*/  LDG.E.64.CONSTANT R10, desc[UR10][R28.64+-0x8000] ;  /* 0xff80000a1c0a7981 */ /* 0x000f68000c1e9b00 */
[----:B------:R-:W5:Y:S04]  /*3760*/  LDG.E.CONSTANT R4, desc[UR10][R28.64+-0x7008] ;  /* 0xff8ff80a1c047981 */ /* 0x000f68000c1e9900 */
        /* <DEDUP_REMOVED lines=8> */
[----:B------:R-:W5:Y:S01]  /*37f0*/  LDG.E.64.CONSTANT R20, desc[UR10][R28.64+-0x3000] ;  /* 0xffd0000a1c147981 */ /* 0x000f62000c1e9b00 */
[----:B--2---:R-:W-:-:S13]  /*3800*/  ISETP.GE.AND P1, PT, R26, R25, PT ;  /* 0x000000191a00720c */ /* 0x004fda0003f26270 */
[----:B---3--:R-:W-:-:S04]  /*3810*/  @P1 ISETP.GE.U32.AND P0, PT, R8, R22, PT ;  /* 0x000000160800120c */ /* 0x008fc80003f06070 */
[----:B------:R-:W-:-:S04]  /*3820*/  @P1 ISETP.GE.AND.EX P0, PT, R9, R23, PT, P0 ;  /* 0x000000170900120c */ /* 0x000fc80003f06300 */
[----:B------:R-:W-:-:S04]  /*3830*/  @P1 ISETP.LT.OR P0, PT, R25, R26, !P0 ;  /* 0x0000001a1900120c */ /* 0x000fc80004701670 */
[----:B------:R-:W-:Y:S02]  /*3840*/  @P1 SEL R25, R26, R25, P0 ;  /* 0x000000191a191207 */ /* 0x000fe40000000000 */
[----:B------:R-:W-:Y:S01]  /*3850*/  @P1 SEL R22, R8, R22, P0 ;  /* 0x0000001608161207 */ /* 0x000fe20000000000 */
[----:B------:R-:W2:Y:S01]  /*3860*/  LDG.E.CONSTANT R26, desc[UR10][R28.64+-0x8] ;  /* 0xfffff80a1c1a7981 */ /* 0x000ea2000c1e9900 */
[----:B----4-:R-:W-:Y:S02]  /*3870*/  ISETP.GE.AND P2, PT, R25, R27, PT ;  /* 0x0000001b1900720c */ /* 0x010fe40003f46270 */
[----:B------:R-:W-:Y:S02]  /*3880*/  @P1 SEL R23, R9, R23, P0 ;  /* 0x0000001709171207 */ /* 0x000fe40000000000 */
[----:B------:R0:W3:Y:S09]  /*3890*/  LDG.E.64.CONSTANT R8, desc[UR10][R28.64] ;  /* 0x0000000a1c087981 */ /* 0x0000f2000c1e9b00 */
[----:B-----5:R-:W-:-:S04]  /*38a0*/  @P2 ISETP.GE.U32.AND P0, PT, R22, R10, PT ;  /* 0x0000000a1600220c */ /* 0x020fc80003f06070 */
[----:B------:R-:W-:-:S04]  /*38b0*/  @P2 ISETP.GE.AND.EX P0, PT, R23, R11, PT, P0 ;  /* 0x0000000b1700220c */ /* 0x000fc80003f06300 */
[----:B------:R-:W-:-:S04]  /*38c0*/  @P2 ISETP.LT.OR P0, PT, R27, R25, !P0 ;  /* 0x000000191b00220c */ /* 0x000fc80004701670 */
[----:B------:R-:W-:Y:S02]  /*38d0*/  @P2 SEL R27, R25, R27, P0 ;  /* 0x0000001b191b2207 */ /* 0x000fe40000000000 */
[----:B------:R-:W4:Y:S02]  /*38e0*/  LDG.E.CONSTANT R25, desc[UR10][R28.64+-0x2008] ;  /* 0xffdff80a1c197981 */ /* 0x000f24000c1e9900 */
[----:B------:R-:W-:Y:S02]  /*38f0*/  ISETP.GE.AND P1, PT, R27, R4, PT ;  /* 0x000000041b00720c */ /* 0x000fe40003f26270 */
[----:B------:R-:W-:Y:S02]  /*3900*/  @P2 SEL R10, R22, R10, P0 ;  /* 0x0000000a160a2207 */ /* 0x000fe40000000000 */
[----:B------:R-:W-:Y:S02]  /*3910*/  @P2 SEL R11, R23, R11, P0 ;  /* 0x0000000b170b2207 */ /* 0x000fe40000000000 */
[----:B------:R-:W5:Y:S07]  /*3920*/  LDG.E.64.CONSTANT R22, desc[UR10][R28.64+-0x2000] ;  /* 0xffe0000a1c167981 */ /* 0x000f6e000c1e9b00 */
[----:B------:R-:W-:-:S04]  /*3930*/  @P1 ISETP.GE.U32.AND P0, PT, R10, R12, PT ;  /* 0x0000000c0a00120c */ /* 0x000fc80003f06070 */
[----:B------:R-:W-:-:S04]  /*3940*/  @P1 ISETP.GE.AND.EX P0, PT, R11, R13, PT, P0 ;  /* 0x0000000d0b00120c */ /* 0x000fc80003f06300 */
[----:B------:R-:W-:-:S04]  /*3950*/  @P1 ISETP.LT.OR P0, PT, R4, R27, !P0 ;  /* 0x0000001b0400120c */ /* 0x000fc80004701670 */
[----:B------:R-:W-:Y:S02]  /*3960*/  @P1 SEL R4, R27, R4, P0 ;  /* 0x000000041b041207 */ /* 0x000fe40000000000 */
[----:B------:R-:W2:Y:S01]  /*3970*/  LDG.E.CONSTANT R27, desc[UR10][R28.64+-0x1008] ;  /* 0xffeff80a1c1b7981 */ /* 0x000ea2000c1e9900 */
[----:B------:R-:W-:Y:S02]  /*3980*/  @P1 SEL R12, R10, R12, P0 ;  /* 0x0000000c0a0c1207 */ /* 0x000fe40000000000 */
[----:B------:R-:W-:Y:S02]  /*3990*/  @P1 SEL R13, R11, R13, P0 ;  /* 0x0000000d0b0d1207 */ /* 0x000fe40000000000 */
[----:B------:R-:W3:Y:S01]  /*39a0*/  LDG.E.64.CONSTANT R10, desc[UR10][R28.64+-0x1000] ;  /* 0xfff0000a1c0a7981 */ /* 0x000ee2000c1e9b00 */
[----:B------:R-:W-:-:S13]  /*39b0*/  ISETP.GE.AND P2, PT, R4, R5, PT ;  /* 0x000000050400720c */ /* 0x000fda0003f46270 */
[----:B------:R-:W-:-:S04]  /*39c0*/  @P2 ISETP.GE.U32.AND P0, PT, R12, R14, PT ;  /* 0x0000000e0c00220c */ /* 0x000fc80003f06070 */
[----:B------:R-:W-:-:S04]  /*39d0*/  @P2 ISETP.GE.AND.EX P0, PT, R13, R15, PT, P0 ;  /* 0x0000000f0d00220c */ /* 0x000fc80003f06300 */
[----:B------:R-:W-:-:S04]  /*39e0*/  @P2 ISETP.LT.OR P0, PT, R5, R4, !P0 ;  /* 0x000000040500220c */ /* 0x000fc80004701670 */
[----:B------:R-:W-:-:S04]  /*39f0*/  @P2 SEL R5, R4, R5, P0 ;  /* 0x0000000504052207 */ /* 0x000fc80000000000 */
[----:B------:R-:W-:Y:S02]  /*3a00*/  ISETP.GE.AND P1, PT, R5, R6, PT ;  /* 0x000000060500720c */ /* 0x000fe40003f26270 */
[----:B------:R-:W-:Y:S02]  /*3a10*/  @P2 SEL R14, R12, R14, P0 ;  /* 0x0000000e0c0e2207 */ /* 0x000fe40000000000 */
[----:B------:R-:W-:-:S09]  /*3a20*/  @P2 SEL R15, R13, R15, P0 ;  /* 0x0000000f0d0f2207 */ /* 0x000fd20000000000 */
        /* <DEDUP_REMOVED lines=17> */
[----:B------:R-:W-:Y:S02]  /*3b40*/  @P1 SEL R24, R7, R24, P0 ;  /* 0x0000001807181207 */ /* 0x000fe40000000000 */
[----:B------:R-:W-:Y:S02]  /*3b50*/  @P1 SEL R20, R18, R20, P0 ;  /* 0x0000001412141207 */ /* 0x000fe40000000000 */
[----:B------:R-:W-:Y:S01]  /*3b60*/  @P1 SEL R21, R19, R21, P0 ;  /* 0x0000001513151207 */ /* 0x000fe20000000000 */
[----:B------:R-:W-:-:S04]  /*3b70*/  UIADD3 UR4, UP1, UPT, UR4, -0x2, URZ ;  /* 0xfffffffe04047890 */ /* 0x000fc8000ff3e0ff */
[----:B------:R-:W-:Y:S02]  /*3b80*/  UIADD3.X UR5, UPT, UPT, UR5, -0x1, URZ, UP1, !UPT ;  /* 0xffffffff05057890 */ /* 0x000fe40008ffe4ff */
[----:B------:R-:W-:-:S04]  /*3b90*/  UISETP.NE.U32.AND UP1, UPT, UR4, URZ, UPT ;  /* 0x000000ff0400728c */ /* 0x000fc8000bf25070 */
[----:B------:R-:W-:Y:S01]  /*3ba0*/  UISETP.NE.AND.EX UP1, UPT, UR5, URZ, UPT, UP1 ;  /* 0x000000ff0500728c */ /* 0x000fe2000bf25310 */
[----:B----4-:R-:W-:-:S13]  /*3bb0*/  ISETP.GE.AND P2, PT, R24, R25, PT ;  /* 0x000000191800720c */ /* 0x010fda0003f46270 */
[----:B-----5:R-:W-:-:S04]  /*3bc0*/  @P2 ISETP.GE.U32.AND P0, PT, R20, R22, PT ;  /* 0x000000161400220c */ /* 0x020fc80003f06070 */
[----:B------:R-:W-:-:S04]  /*3bd0*/  @P2 ISETP.GE.AND.EX P0, PT, R21, R23, PT, P0 ;  /* 0x000000171500220c */ /* 0x000fc80003f06300 */
[----:B------:R-:W-:-:S04]  /*3be0*/  @P2 ISETP.LT.OR P0, PT, R25, R24, !P0 ;  /* 0x000000181900220c */ /* 0x000fc80004701670 */
[----:B------:R-:W-:-:S04]  /*3bf0*/  @P2 SEL R25, R24, R25, P0 ;  /* 0x0000001918192207 */ /* 0x000fc80000000000 */
[----:B--2---:R-:W-:Y:S02]  /*3c00*/  ISETP.GE.AND P3, PT, R25, R27, PT ;  /* 0x0000001b1900720c */ /* 0x004fe40003f66270 */
[----:B------:R-:W-:Y:S02]  /*3c10*/  @P2 SEL R22, R20, R22, P0 ;  /* 0x0000001614162207 */ /* 0x000fe40000000000 */
[----:B------:R-:W-:-:S09]  /*3c20*/  @P2 SEL R23, R21, R23, P0 ;  /* 0x0000001715172207 */ /* 0x000fd20000000000 */
[----:B---3--:R-:W-:-:S04]  /*3c30*/  @P3 ISETP.GE.U32.AND P0, PT, R22, R10, PT ;  /* 0x0000000a1600320c */ /* 0x008fc80003f06070 */
[----:B------:R-:W-:-:S04]  /*3c40*/  @P3 ISETP.GE.AND.EX P0, PT, R23, R11, PT, P0 ;  /* 0x0000000b1700320c */ /* 0x000fc80003f06300 */
[----:B------:R-:W-:-:S04]  /*3c50*/  @P3 ISETP.LT.OR P0, PT, R27, R25, !P0 ;  /* 0x000000191b00320c */ /* 0x000fc80004701670 */
[----:B------:R-:W-:-:S04]  /*3c60*/  @P3 SEL R27, R25, R27, P0 ;  /* 0x0000001b191b3207 */ /* 0x000fc80000000000 */
[----:B------:R-:W-:Y:S02]  /*3c70*/  ISETP.GE.AND P1, PT, R27, R26, PT ;  /* 0x0000001a1b00720c */ /* 0x000fe40003f26270 */
[----:B------:R-:W-:Y:S02]  /*3c80*/  @P3 SEL R10, R22, R10, P0 ;  /* 0x0000000a160a3207 */ /* 0x000fe40000000000 */
[----:B------:R-:W-:Y:S02]  /*3c90*/  @P3 SEL R11, R23, R11, P0 ;  /* 0x0000000b170b3207 */ /* 0x000fe40000000000 */
[----:B0-----:R-:W-:-:S07]  /*3ca0*/  IADD3 R28, P3, PT, R28, 0xa000, RZ ;  /* 0x0000a0001c1c7810 */ /* 0x001fce0007f7e0ff */
[----:B------:R-:W-:-:S04]  /*3cb0*/  @P1 ISETP.GE.U32.AND P0, PT, R10, R8, PT ;  /* 0x000000080a00120c */ /* 0x000fc80003f06070 */
[----:B------:R-:W-:Y:S02]  /*3cc0*/  @P1 ISETP.GE.AND.EX P0, PT, R11, R9, PT, P0 ;  /* 0x000000090b00120c */ /* 0x000fe40003f06300 */
[----:B------:R-:W-:Y:S02]  /*3cd0*/  IADD3 R3, P2, PT, R3, 0xa00, RZ ;  /* 0x00000a0003037810 */ /* 0x000fe40007f5e0ff */
[----:B------:R-:W-:Y:S01]  /*3ce0*/  @P1 ISETP.LT.OR P0, PT, R26, R27, !P0 ;  /* 0x0000001b1a00120c */ /* 0x000fe20004701670 */
[----:B------:R-:W-:Y:S02]  /*3cf0*/  IMAD.X R29, RZ, RZ, R29, P3 ;  /* 0x000000ffff1d7224 */ /* 0x000fe400018e061d */
[----:B------:R-:W-:Y:S01]  /*3d00*/  IMAD.X R2, RZ, RZ, R2, P2 ;  /* 0x000000ffff027224 */ /* 0x000fe200010e0602 */
[----:B------:R-:W-:Y:S02]  /*3d10*/  @P1 SEL R26, R27, R26, P0 ;  /* 0x0000001a1b1a1207 */ /* 0x000fe40000000000 */
[----:B------:R-:W-:-:S02]  /*3d20*/  @P1 SEL R8, R10, R8, P0 ;  /* 0x000000080a081207 */ /* 0x000fc40000000000 */
[----:B------:R-:W-:Y:S01]  /*3d30*/  @P1 SEL R9, R11, R9, P0 ;  /* 0x000000090b091207 */ /* 0x000fe20000000000 */
[----:B------:R-:W-:Y:S06]  /*3d40*/  BRA.U UP1, `(.L_x_260) ;  /* 0xfffffff901747547 */ /* 0x000fec000b83ffff */
.L_x_259:
[----:B------:R-:W-:Y:S05]  /*3d50*/  BRA.U !UP0, `(.L_x_258) ;  /* 0x0000000108d87547 */ /* 0x000fea000b800000 */
[----:B------:R-:W0:Y:S02]  /*3d60*/  LDC.64 R4, c[0x0][0x380] ;  /* 0x0000e000ff047b82 */ /* 0x000e240000000a00 */
[----:B0-----:R-:W-:-:S03]  /*3d70*/  IMAD.WIDE.U32 R4, R0, 0x10, R4 ;  /* 0x0000001000047825 */ /* 0x001fc600078e0004 */
[----:B------:R-:W-:-:S04]  /*3d80*/  LEA R14, P0, R3, R4, 0x4 ;  /* 0x00000004030e7211 */ /* 0x000fc800078020ff */
[----:B------:R-:W-:-:S05]  /*3d90*/  LEA.HI.X R15, R3, R5, R2, 0x4, P0 ;  /* 0x00000005030f7211 */ /* 0x000fca00000f2402 */
        /* <DEDUP_REMOVED lines=38> */
[----:B------:R-:W-:Y:S02]  /*4000*/  @P2 SEL R13, R5, R13, P0 ;  /* 0x0000000d050d2207 */ /* 0x000fe40000000000 */
[----:B------:R-:W-:-:S05]  /*4010*/  IADD3 R3, P2, PT, R3, 0x500, RZ ;  /* 0x0000050003037810 */ /* 0x000fca0007f5e0ff */
[----:B------:R-:W-:-:S04]  /*4020*/  IMAD.X R2, RZ, RZ, R2, P2 ;  /* 0x000000ffff027224 */ /* 0x000fc800010e0602 */
[----:B------:R-:W-:-:S04]  /*4030*/  @P1 ISETP.GE.U32.AND P0, PT, R12, R16, PT ;  /* 0x000000100c00120c */ /* 0x000fc80003f06070 */
[----:B------:R-:W-:-:S04]  /*4040*/  @P1 ISETP.GE.AND.EX P0, PT, R13, R17, PT, P0 ;  /* 0x000000110d00120c */ /* 0x000fc80003f06300 */
[----:B------:R-:W-:-:S04]  /*4050*/  @P1 ISETP.LT.OR P0, PT, R23, R20, !P0 ;  /* 0x000000141700120c */ /* 0x000fc80004701670 */
[----:B------:R-:W-:Y:S02]  /*4060*/  @P1 SEL R16, R12, R16, P0 ;  /* 0x000000100c101207 */ /* 0x000fe40000000000 */
[----:B------:R-:W-:Y:S02]  /*4070*/  @P1 SEL R17, R13, R17, P0 ;  /* 0x000000110d111207 */ /* 0x000fe40000000000 */
[----:B------:R-:W-:Y:S01]  /*4080*/  @P1 SEL R23, R20, R23, P0 ;  /* 0x0000001714171207 */ /* 0x000fe20000000000 */
[----:B------:R-:W-:Y:S02]  /*4090*/  IMAD.MOV.U32 R8, RZ, RZ, R16 ;  /* 0x000000ffff087224 */ /* 0x000fe400078e0010 */
[----:B------:R-:W-:Y:S02]  /*40a0*/  IMAD.MOV.U32 R9, RZ, RZ, R17 ;  /* 0x000000ffff097224 */ /* 0x000fe400078e0011 */
[----:B------:R-:W-:-:S07]  /*40b0*/  IMAD.MOV.U32 R26, RZ, RZ, R23 ;  /* 0x000000ffff1a7224 */ /* 0x000fce00078e0017 */
.L_x_258:
[----:B------:R-:W0:Y:S02]  /*40c0*/  LDCU UR4, c[0x0][0x390] ;  /* 0x00007200ff0477ac */ /* 0x000e240008000800 */
[----:B0-----:R-:W-:Y:S02]  /*40d0*/  USHF.R.S32.HI UR5, URZ, 0x1f, UR4 ;  /* 0x0000001fff057899 */ /* 0x001fe40008011404 */
[----:B------:R-:W-:-:S04]  /*40e0*/  ISETP.GE.U32.AND P0, PT, R3, UR4, PT ;  /* 0x0000000403007c0c */ /* 0x000fc8000bf06070 */
[----:B------:R-:W-:-:S13]  /*40f0*/  ISETP.GE.AND.EX P0, PT, R2, UR5, PT, P0 ;  /* 0x0000000502007c0c */ /* 0x000fda000bf06300 */
[----:B------:R-:W-:Y:S05]  /*4100*/  @P0 BRA `(.L_x_261) ;  /* 0x0000000800480947 */ /* 0x000fea0003800000 */
[----:B------:R-:W-:Y:S01]  /*4110*/  IADD3 R5, PT, PT, -R3, UR4, RZ ;  /* 0x0000000403057c10 */ /* 0x000fe2000fffe1ff */
[----:B------:R-:W-:Y:S03]  /*4120*/  BSSY.RECONVERGENT B1, `(.L_x_261) ;  /* 0x0000090000017945 */ /* 0x000fe60003800200 */
[----:B------:R-:W-:-:S13]  /*4130*/  ISETP.GE.AND P0, PT, R0, R5, PT ;  /* 0x000000050000720c */ /* 0x000fda0003f06270 */
[----:B------:R-:W-:Y:S05]  /*4140*/  @P0 BRA `(.L_x_262) ;  /* 0x0000000800340947 */ /* 0x000fea0003800000 */
[----:B------:R-:W-:Y:S01]  /*4150*/  LOP3.LUT R4, RZ, R0, RZ, 0x33, !PT ;  /* 0x00000000ff047212 */ /* 0x000fe200078e33ff */
[----:B------:R-:W-:Y:S03]  /*4160*/  BSSY.RECONVERGENT B2, `(.L_x_263) ;  /* 0x000002d000027945 */ /* 0x000fe60003800200 */
[----:B------:R-:W-:-:S04]  /*4170*/  IADD3 R14, PT, PT, -R3, UR4, R4 ;  /* 0x00000004030e7c10 */ /* 0x000fc8000fffe104 */
[----:B------:R-:W-:-:S04]  /*4180*/  LOP3.LUT R4, R14, 0x300, RZ, 0xc0, !PT ;  /* 0x000003000e047812 */ /* 0x000fc800078ec0ff */
[----:B------:R-:W-:Y:S01]  /*4190*/  ISETP.NE.AND P0, PT, R4, 0x300, PT ;  /* 0x000003000400780c */ /* 0x000fe20003f05270 */
[----:B------:R-:W-:-:S12]  /*41a0*/  IMAD.MOV.U32 R4, RZ, RZ, R0 ;  /* 0x000000ffff047224 */ /* 0x000fd800078e0000 */
[----:B------:R-:W-:Y:S05]  /*41b0*/  @!P0 BRA `(.L_x_264) ;  /* 0x00000000009c8947 */ /* 0x000fea0003800000 */
[----:B------:R-:W0:Y:S01]  /*41c0*/  LDCU.64 UR6, c[0x0][0x380] ;  /* 0x00007000ff0677ac */ /* 0x000e220008000a00 */
[----:B------:R-:W-:Y:S02]  /*41d0*/  IADD3 R11, P0, PT, R0, R3, RZ ;  /* 0x00000003000b7210 */ /* 0x000fe40007f1e0ff */
[----:B------:R-:W-:-:S03]  /*41e0*/  LEA.HI R4, R14, 0x1, RZ, 0x18 ;  /* 0x000000010e047811 */ /* 0x000fc600078fc0ff */
[----:B------:R-:W-:Y:S01]  /*41f0*/  IMAD.X R10, RZ, RZ, R2, P0 ;  /* 0x000000ffff0a7224 */ /* 0x000fe200000e0602 */
[----:B------:R-:W-:Y:S01]  /*4200*/  LOP3.LUT R6, R4, 0x3, RZ, 0xc0, !PT ;  /* 0x0000000304067812 */ /* 0x000fe200078ec0ff */
[----:B------:R-:W-:-:S04]  /*4210*/  IMAD.MOV.U32 R4, RZ, RZ, R0 ;  /* 0x000000ffff047224 */ /* 0x000fc800078e0000 */
[----:B------:R-:W-:Y:S01]  /*4220*/  IMAD.MOV R12, RZ, RZ, -R6 ;  /* 0x000000ffff0c7224 */ /* 0x000fe200078e0a06 */
[----:B0-----:R-:W-:-:S04]  /*4230*/  LEA R13, P1, R11, UR6, 0x4 ;  /* 0x000000060b0d7c11 */ /* 0x001fc8000f8220ff */
[----:B------:R-:W-:-:S09]  /*4240*/  LEA.HI.X R11, R11, UR7, R10, 0x4, P1 ;  /* 0x000000070b0b7c11 */ /* 0x000fd200088f240a */
.L_x_267:
[----:B------:R-:W-:-:S05]  /*4250*/  IMAD.MOV.U32 R10, RZ, RZ, R13 ;  /* 0x000000ffff0a7224 */ /* 0x000fca00078e000d */
[----:B------:R-:W2:Y:S04]  /*4260*/  LDG.E.CONSTANT R19, desc[UR10][R10.64] ;  /* 0x0000000a0a137981 */ /* 0x000ea8000c1e9900 */
[----:B------:R-:W3:Y:S01]  /*4270*/  LDG.E.64.CONSTANT R6, desc[UR10][R10.64+0x8] ;  /* 0x0000080a0a067981 */ /* 0x000ee2000c1e9b00 */
[----:B------:R-:W-:Y:S01]  /*4280*/  VIADD R12, R12, 0x1 ;  /* 0x000000010c0c7836 */ /* 0x000fe20000000000 */
[----:B------:R-:W-:Y:S01]  /*4290*/  BSSY.RECONVERGENT B3, `(.L_x_265) ;  /* 0x0000016000037945 */ /* 0x000fe20003800200 */
[----:B------:R-:W-:Y:S01]  /*42a0*/  IMAD.MOV.U32 R15, RZ, RZ, R8 ;  /* 0x000000ffff0f7224 */ /* 0x000fe200078e0008 */
        /* <DEDUP_REMOVED lines=20> */
.L_x_266:
[----:B------:R-:W-:Y:S05]  /*43f0*/  BSYNC.RECONVERGENT B3 ;  /* 0x0000000000037941 */ /* 0x000fea0003800200 */
.L_x_265:
[----:B------:R-:W-:Y:S02]  /*4400*/  IMAD.X R11, RZ, RZ, R11, P3 ;  /* 0x000000ffff0b7224 */ /* 0x000fe400018e060b */
[----:B------:R-:W-:Y:S01]  /*4410*/  VIADD R4, R4, 0x100 ;  /* 0x0000010004047836 */ /* 0x000fe20000000000 */
[----:B------:R-:W-:Y:S06]  /*4420*/  @P2 BRA `(.L_x_267) ;  /* 0xfffffffc00882947 */ /* 0x000fec000383ffff */
.L_x_264:
[----:B------:R-:W-:Y:S05]  /*4430*/  BSYNC.RECONVERGENT B2 ;  /* 0x0000000000027941 */ /* 0x000fea0003800200 */
.L_x_263:
[----:B------:R-:W-:-:S13]  /*4440*/  ISETP.GE.U32.AND P0, PT, R14, 0x300, PT ;  /* 0x000003000e00780c */ /* 0x000fda0003f06070 */
[----:B------:R-:W-:Y:S05]  /*4450*/  @!P0 BRA `(.L_x_262) ;  /* 0x0000000400708947 */ /* 0x000fea0003800000 */
[----:B------:R-:W0:Y:S01]  /*4460*/  LDCU.64 UR6, c[0x0][0x380] ;  /* 0x00007000ff0677ac */ /* 0x000e220008000a00 */
[----:B------:R-:W-:-:S05]  /*4470*/  IADD3 R3, P0, PT, R4, R3, RZ ;  /* 0x0000000304037210 */ /* 0x000fca0007f1e0ff */
[----:B------:R-:W-:Y:S01]  /*4480*/  IMAD.X R2, RZ, RZ, R2, P0 ;  /* 0x000000ffff027224 */ /* 0x000fe200000e0602 */
[----:B0-----:R-:W-:-:S04]  /*4490*/  LEA R10, P1, R3, UR6, 0x4 ;  /* 0x00000006030a7c11 */ /* 0x001fc8000f8220ff */
[----:B------:R-:W-:Y:S02]  /*44a0*/  IADD3 R10, P0, PT, R10, 0x3008, RZ ;  /* 0x000030080a0a7810 */ /* 0x000fe40007f1e0ff */
[----:B------:R-:W-:-:S05]  /*44b0*/  LEA.HI.X R11, R3, UR7, R2, 0x4, P1 ;  /* 0x00000007030b7c11 */ /* 0x000fca00088f2402 */
[----:B------:R-:W-:-:S07]  /*44c0*/  IMAD.X R11, RZ, RZ, R11, P0 ;  /* 0x000000ffff0b7224 */ /* 0x000fce00000e060b */
.L_x_276:
[----:B------:R-:W2:Y:S04]  /*44d0*/  LDG.E.CONSTANT R17, desc[UR10][R10.64+-0x3008] ;  /* 0xffcff80a0a117981 */ /* 0x000ea8000c1e9900 */
[----:B------:R-:W3:Y:S04]  /*44e0*/  LDG.E.64.CONSTANT R14, desc[UR10][R10.64+-0x3000] ;  /* 0xffd0000a0a0e7981 */ /* 0x000ee8000c1e9b00 */
[----:B------:R0:W5:Y:S04]  /*44f0*/  LDG.E.CONSTANT R23, desc[UR10][R10.64+-0x2008] ;  /* 0xffdff80a0a177981 */ /* 0x000168000c1e9900 */
        /* <DEDUP_REMOVED lines=22> */
.L_x_269:
[----:B------:R-:W-:Y:S05]  /*4660*/  BSYNC.RECONVERGENT B2 ;  /* 0x0000000000027941 */ /* 0x000fea0003800200 */
.L_x_268:
        /* <DEDUP_REMOVED lines=17> */
.L_x_271:
[----:B------:R-:W-:Y:S05]  /*4780*/  BSYNC.RECONVERGENT B2 ;  /* 0x0000000000027941 */ /* 0x000fea0003800200 */
.L_x_270:
        /* <DEDUP_REMOVED lines=17> */
.L_x_273:
[----:B------:R-:W-:Y:S05]  /*48a0*/  BSYNC.RECONVERGENT B2 ;  /* 0x0000000000027941 */ /* 0x000fea0003800200 */
.L_x_272:
        /* <DEDUP_REMOVED lines=17> */
.L_x_275:
[----:B------:R-:W-:Y:S05]  /*49c0*/  BSYNC.RECONVERGENT B2 ;  /* 0x0000000000027941 */ /* 0x000fea0003800200 */
.L_x_274:
[----:B------:R-:W-:Y:S01]  /*49d0*/  VIADD R4, R4, 0x400 ;  /* 0x0000040004047836 */ /* 0x000fe20000000000 */
[----:B------:R-:W-:-:S04]  /*49e0*/  IADD3 R10, P1, PT, R10, 0x4000, RZ ;  /* 0x000040000a0a7810 */ /* 0x000fc80007f3e0ff */
[----:B------:R-:W-:Y:S01]  /*49f0*/  ISETP.GE.AND P0, PT, R4, R5, PT ;  /* 0x000000050400720c */ /* 0x000fe20003f06270 */
[----:B------:R-:W-:-:S12]  /*4a00*/  IMAD.X R11, RZ, RZ, R11, P1 ;  /* 0x000000ffff0b7224 */ /* 0x000fd800008e060b */
[----:B------:R-:W-:Y:S05]  /*4a10*/  @!P0 BRA `(.L_x_276) ;  /* 0xfffffff800ac8947 */ /* 0x000fea000383ffff */
.L_x_262:
[----:B------:R-:W-:Y:S05]  /*4a20*/  BSYNC.RECONVERGENT B1 ;  /* 0x0000000000017941 */ /* 0x000fea0003800200 */
.L_x_261:
[----:B------:R-:W0:Y:S01]  /*4a30*/  S2R R2, SR_LANEID ;  /* 0x0000000000027919 */ /* 0x000e220000000000 */
[----:B------:R-:W-:Y:S01]  /*4a40*/  BSSY.RECONVERGENT B1, `(.L_x_277) ;  /* 0x000001e000017945 */ /* 0x000fe20003800200 */
[----:B------:R-:W-:Y:S01]  /*4a50*/  IMAD.MOV.U32 R6, RZ, RZ, R8 ;  /* 0x000000ffff067224 */ /* 0x000fe200078e0008 */
[----:B------:R1:W2:Y:S01]  /*4a60*/  SHFL.DOWN PT, R3, R26, 0x1, 0x1f ;  /* 0x08201f001a037f89 */ /* 0x0002a200000e0000 */
[----:B------:R-:W-:-:S03]  /*4a70*/  IMAD.MOV.U32 R7, RZ, RZ, R9 ;  /* 0x000000ffff077224 */ /* 0x000fc600078e0009 */
[----:B------:R1:W3:Y:S04]  /*4a80*/  SHFL.DOWN PT, R5, R8, 0x1, 0x1f ;  /* 0x08201f0008057f89 */ /* 0x0002e800000e0000 */
[----:B------:R1:W4:Y:S01]  /*4a90*/  SHFL.DOWN PT, R4, R9, 0x1, 0x1f ;  /* 0x08201f0009047f89 */ /* 0x00032200000e0000 */
[C---:B0-----:R-:W-:Y:S02]  /*4aa0*/  ISETP.GT.AND P0, PT, R2.reuse, 0x1e, PT ;  /* 0x0000001e0200780c */ /* 0x041fe40003f04270 */
[C---:B------:R-:W-:Y:S02]  /*4ab0*/  ISETP.GT.AND P1, PT, R2.reuse, 0x1d, PT ;  /* 0x0000001d0200780c */ /* 0x040fe40003f24270 */
[C---:B------:R-:W-:Y:S02]  /*4ac0*/  ISETP.GT.AND P5, PT, R2.reuse, 0x1b, PT ;  /* 0x0000001b0200780c */ /* 0x040fe40003fa4270 */
[----:B------:R-:W-:-:S02]  /*4ad0*/  ISETP.GT.AND P4, PT, R2, 0x17, PT ;  /* 0x000000170200780c */ /* 0x000fc40003f84270 */
[C---:B------:R-:W-:Y:S02]  /*4ae0*/  ISETP.GT.AND P3, PT, R2.reuse, 0xf, PT ;  /* 0x0000000f0200780c */ /* 0x040fe40003f64270 */
[----:B------:R-:W-:Y:S01]  /*4af0*/  ISETP.NE.AND P2, PT, R2, RZ, PT ;  /* 0x000000ff0200720c */ /* 0x000fe20003f45270 */
[----:B------:R-:W-:Y:S02]  /*4b00*/  IMAD.MOV.U32 R2, RZ, RZ, R26 ;  /* 0x000000ffff027224 */ /* 0x000fe400078e001a */
[----:B-1234-:R-:W-:Y:S10]  /*4b10*/  @P0 BRA `(.L_x_278) ;  /* 0x0000000000400947 */ /* 0x01eff40003800000 */
        /* <DEDUP_REMOVED lines=9> */
[----:B------:R-:W-:-:S04]  /*4bb0*/  @P6 ISETP.GE.U32.AND P0, PT, R8, R5, PT ;  /* 0x000000050800620c */ /* 0x000fc80003f06070 */
[----:B------:R-:W-:-:S04]  /*4bc0*/  @P6 ISETP.GE.AND.EX P0, PT, R9, R4, PT, P0 ;  /* 0x000000040900620c */ /* 0x000fc80003f06300 */
[----:B------:R-:W-:Y:S02]  /*4bd0*/  @P6 SEL R2, R26, R3, !P0 ;  /* 0x000000031a026207 */ /* 0x000fe40004000000 */
[----:B------:R-:W-:-:S04]  /*4be0*/  @P6 ISETP.LT.U32.AND P0, PT, R8, R5, PT ;  /* 0x000000050800620c */ /* 0x000fc80003f01070 */
[----:B------:R-:W-:-:S04]  /*4bf0*/  @P6 ISETP.LT.AND.EX P0, PT, R9, R4, PT, P0 ;  /* 0x000000040900620c */ /* 0x000fc80003f01300 */
[----:B------:R-:W-:Y:S02]  /*4c00*/  @P6 SEL R6, R8, R5, P0 ;  /* 0x0000000508066207 */ /* 0x000fe40000000000 */
[----:B------:R-:W-:-:S07]  /*4c10*/  @P6 SEL R7, R9, R4, P0 ;  /* 0x0000000409076207 */ /* 0x000fce0000000000 */
.L_x_278:
[----:B------:R-:W-:Y:S05]  /*4c20*/  BSYNC.RECONVERGENT B1 ;  /* 0x0000000000017941 */ /* 0x000fea0003800200 */
.L_x_277:
[----:B------:R0:W1:Y:S01]  /*4c30*/  SHFL.DOWN PT, R9, R2, 0x2, 0x1f ;  /* 0x08401f0002097f89 */ /* 0x00006200000e0000 */
[----:B------:R-:W-:Y:S01]  /*4c40*/  BSSY.RECONVERGENT B1, `(.L_x_279) ;  /* 0x0000017000017945 */ /* 0x000fe20003800200 */
[----:B------:R-:W-:Y:S02]  /*4c50*/  IMAD.MOV.U32 R3, RZ, RZ, R2 ;  /* 0x000000ffff037224 */ /* 0x000fe400078e0002 */
[----:B------:R0:W2:Y:S01]  /*4c60*/  SHFL.DOWN PT, R11, R6, 0x2, 0x1f ;  /* 0x08401f00060b7f89 */ /* 0x0000a200000e0000 */
[----:B------:R-:W-:Y:S02]  /*4c70*/  IMAD.MOV.U32 R4, RZ, RZ, R6 ;  /* 0x000000ffff047224 */ /* 0x000fe400078e0006 */
[----:B------:R-:W-:Y:S01]  /*4c80*/  IMAD.MOV.U32 R5, RZ, RZ, R7 ;  /* 0x000000ffff057224 */ /* 0x000fe200078e0007 */
[----:B------:R0:W3:Y:S01]  /*4c90*/  SHFL.DOWN PT, R8, R7, 0x2, 0x1f ;  /* 0x08401f0007087f89 */ /* 0x0000e200000e0000 */
[----:B------:R-:W-:Y:S05]  /*4ca0*/  @P1 BRA `(.L_x_280) ;  /* 0x0000000000401947 */ /* 0x000fea0003800000 */
[----:B-1----:R-:W-:Y:S01]  /*4cb0*/  ISETP.GE.AND P0, PT, R2, R9, PT ;  /* 0x000000090200720c */ /* 0x002fe20003f06270 */
[----:B------:R-:W-:Y:S02]  /*4cc0*/  IMAD.MOV.U32 R3, RZ, RZ, R9 ;  /* 0x000000ffff037224 */ /* 0x000fe400078e0009 */
[----:B--2---:R-:W-:Y:S02]  /*4cd0*/  IMAD.MOV.U32 R4, RZ, RZ, R11 ;  /* 0x000000ffff047224 */ /* 0x004fe400078e000b */
        /* <DEDUP_REMOVED lines=13> */
.L_x_280:
[----:B------:R-:W-:Y:S05]  /*4db0*/  BSYNC.RECONVERGENT B1 ;  /* 0x0000000000017941 */ /* 0x000fea0003800200 */
.L_x_279:
[----:B---3--:R3:W4:Y:S01]  /*4dc0*/  SHFL.DOWN PT, R8, R3, 0x4, 0x1f ;  /* 0x08801f0003087f89 */ /* 0x00872200000e0000 */
[----:B------:R-:W-:Y:S01]  /*4dd0*/  BSSY.RECONVERGENT B1, `(.L_x_281) ;  /* 0x0000017000017945 */ /* 0x000fe20003800200 */
[----:B0-----:R-:W-:Y:S02]  /*4de0*/  IMAD.MOV.U32 R2, RZ, RZ, R3 ;  /* 0x000000ffff027224 */ /* 0x001fe400078e0003 */
[----:B-1----:R3:W0:Y:S01]  /*4df0*/  SHFL.DOWN PT, R9, R4, 0x4, 0x1f ;  /* 0x08801f0004097f89 */ /* 0x00262200000e0000 */
[----:B------:R-:W-:Y:S02]  /*4e00*/  IMAD.MOV.U32 R6, RZ, RZ, R4 ;  /* 0x000000ffff067224 */ /* 0x000fe400078e0004 */
[----:B------:R-:W-:Y:S01]  /*4e10*/  IMAD.MOV.U32 R7, RZ, RZ, R5 ;  /* 0x000000ffff077224 */ /* 0x000fe200078e0005 */
[----:B------:R3:W1:Y:S01]  /*4e20*/  SHFL.DOWN PT, R10, R5, 0x4, 0x1f ;  /* 0x08801f00050a7f89 */ /* 0x00066200000e0000 */
[----:B------:R-:W-:Y:S05]  /*4e30*/  @P5 BRA `(.L_x_282) ;  /* 0x0000000000405947 */ /* 0x000fea0003800000 */
[----:B----4-:R-:W-:Y:S01]  /*4e40*/  ISETP.GE.AND P0, PT, R3, R8, PT ;  /* 0x000000080300720c */ /* 0x010fe20003f06270 */
[----:B------:R-:W-:Y:S02]  /*4e50*/  IMAD.MOV.U32 R2, RZ, RZ, R8 ;  /* 0x000000ffff027224 */ /* 0x000fe400078e0008 */
[----:B0-----:R-:W-:Y:S02]  /*4e60*/  IMAD.MOV.U32 R6, RZ, RZ, R9 ;  /* 0x000000ffff067224 */ /* 0x001fe400078e0009 */
[----:B-1----:R-:W-:-:S08]  /*4e70*/  IMAD.MOV.U32 R7, RZ, RZ, R10 ;  /* 0x000000ffff077224 */ /* 0x002fd000078e000a */
        /* <DEDUP_REMOVED lines=12> */
.L_x_282:
[----:B------:R-:W-:Y:S05]  /*4f40*/  BSYNC.RECONVERGENT B1 ;  /* 0x0000000000017941 */ /* 0x000fea0003800200 */
.L_x_281:
[----:B0-----:R0:W0:Y:S01]  /*4f50*/  SHFL.DOWN PT, R9, R2, 0x8, 0x1f ;  /* 0x09001f0002097f89 */ /* 0x00102200000e0000 */
[----:B------:R-:W-:Y:S01]  /*4f60*/  BSSY.RECONVERGENT B1, `(.L_x_283) ;  /* 0x0000017000017945 */ /* 0x000fe20003800200 */
[----:B---3--:R-:W-:Y:S02]  /*4f70*/  IMAD.MOV.U32 R3, RZ, RZ, R2 ;  /* 0x000000ffff037224 */ /* 0x008fe400078e0002 */
[----:B--2---:R2:W3:Y:S01]  /*4f80*/  SHFL.DOWN PT, R11, R6, 0x8, 0x1f ;  /* 0x09001f00060b7f89 */ /* 0x0044e200000e0000 */
[----:B------:R-:W-:Y:S02]  /*4f90*/  IMAD.MOV.U32 R4, RZ, RZ, R6 ;  /* 0x000000ffff047224 */ /* 0x000fe400078e0006 */
[----:B------:R-:W-:Y:S01]  /*4fa0*/  IMAD.MOV.U32 R5, RZ, RZ, R7 ;  /* 0x000000ffff057224 */ /* 0x000fe200078e0007 */
[----:B----4-:R2:W4:Y:S01]  /*4fb0*/  SHFL.DOWN PT, R8, R7, 0x8, 0x1f ;  /* 0x09001f0007087f89 */ /* 0x01052200000e0000 */
[----:B------:R-:W-:Y:S05]  /*4fc0*/  @P4 BRA `(.L_x_284) ;  /* 0x0000000000404947 */ /* 0x000fea0003800000 */
[----:B0-----:R-:W-:Y:S01]  /*4fd0*/  ISETP.GE.AND P0, PT, R2, R9, PT ;  /* 0x000000090200720c */ /* 0x001fe20003f06270 */
[----:B------:R-:W-:Y:S02]  /*4fe0*/  IMAD.MOV.U32 R3, RZ, RZ, R9 ;  /* 0x000000ffff037224 */ /* 0x000fe400078e0009 */
[----:B---3--:R-:W-:Y:S02]  /*4ff0*/  IMAD.MOV.U32 R4, RZ, RZ, R11 ;  /* 0x000000ffff047224 */ /* 0x008fe400078e000b */
[----:B----4-:R-:W-:-:S08]  /*5000*/  IMAD.MOV.U32 R5, RZ, RZ, R8 ;  /* 0x000000ffff057224 */ /* 0x010fd000078e0008 */
        /* <DEDUP_REMOVED lines=12> */
.L_x_284:
[----:B------:R-:W-:Y:S05]  /*50d0*/  BSYNC.RECONVERGENT B1 ;  /* 0x0000000000017941 */ /* 0x000fea0003800200 */
.L_x_283:
[----:B0-----:R0:W0:Y:S01]  /*50e0*/  SHFL.DOWN PT, R2, R3, 0x10, 0x1f ;  /* 0x0a001f0003027f89 */ /* 0x00102200000e0000 */
[----:B------:R-:W-:Y:S01]  /*50f0*/  BSSY.RECONVERGENT B1, `(.L_x_285) ;  /* 0x0000017000017945 */ /* 0x000fe20003800200 */
[----:B----4-:R-:W-:Y:S02]  /*5100*/  IMAD.MOV.U32 R8, RZ, RZ, R3 ;  /* 0x000000ffff087224 */ /* 0x010fe400078e0003 */
[----:B------:R4:W0:Y:S01]  /*5110*/  SHFL.DOWN PT, R9, R4, 0x10, 0x1f ;  /* 0x0a001f0004097f89 */ /* 0x00082200000e0000 */
[----:B--2---:R-:W-:Y:S02]  /*5120*/  IMAD.MOV.U32 R7, RZ, RZ, R4 ;  /* 0x000000ffff077224 */ /* 0x004fe400078e0004 */
[----:B------:R-:W-:Y:S01]  /*5130*/  IMAD.MOV.U32 R6, RZ, RZ, R5 ;  /* 0x000000ffff067224 */ /* 0x000fe200078e0005 */
[----:B-1----:R4:W1:Y:S01]  /*5140*/  SHFL.DOWN PT, R10, R5, 0x10, 0x1f ;  /* 0x0a001f00050a7f89 */ /* 0x00286200000e0000 */
[----:B------:R-:W-:Y:S05]  /*5150*/  @P3 BRA `(.L_x_286) ;  /* 0x0000000000403947 */ /* 0x000fea0003800000 */
[----:B0-----:R-:W-:Y:S01]  /*5160*/  ISETP.GE.AND P0, PT, R3, R2, PT ;  /* 0x000000020300720c */ /* 0x001fe20003f06270 */
[----:B------:R-:W-:Y:S02]  /*5170*/  IMAD.MOV.U32 R8, RZ, RZ, R2 ;  /* 0x000000ffff087224 */ /* 0x000fe400078e0002 */
[----:B------:R-:W-:Y:S02]  /*5180*/  IMAD.MOV.U32 R7, RZ, RZ, R9 ;  /* 0x000000ffff077224 */ /* 0x000fe400078e0009 */
        /* <DEDUP_REMOVED lines=13> */
.L_x_286:
[----:B------:R-:W-:Y:S05]  /*5260*/  BSYNC.RECONVERGENT B1 ;  /* 0x0000000000017941 */ /* 0x000fea0003800200 */
.L_x_285:
[----:B------:R-:W-:Y:S04]  /*5270*/  BSSY.RECONVERGENT B1, `(.L_x_287) ;  /* 0x000000c000017945 */ /* 0x000fe80003800200 */
[----:B------:R-:W-:Y:S05]  /*5280*/  @P2 BRA `(.L_x_288) ;  /* 0x0000000000282947 */ /* 0x000fea0003800000 */
[----:B----4-:R-:W2:Y:S01]  /*5290*/  S2R R4, SR_CgaCtaId ;  /* 0x0000000000047919 */ /* 0x010ea20000008800 */
[----:B0-----:R-:W-:Y:S02]  /*52a0*/  MOV R3, 0x400 ;  /* 0x0000040000037802 */ /* 0x001fe40000000f00 */
[----:B------:R-:W-:-:S04]  /*52b0*/  SHF.R.U32.HI R2, RZ, 0x1, R0 ;  /* 0x00000001ff027819 */ /* 0x000fc80000011600 */
[----:B------:R-:W-:Y:S02]  /*52c0*/  LOP3.LUT R2, R2, 0x1f0, RZ, 0xc0, !PT ;  /* 0x000001f002027812 */ /* 0x000fe400078ec0ff */
[----:B--2---:R-:W-:-:S05]  /*52d0*/  LEA R3, R4, R3, 0x18 ;  /* 0x0000000304037211 */ /* 0x004fca00078ec0ff */
[----:B------:R-:W-:Y:S02]  /*52e0*/  IMAD.IADD R5, R2, 0x1, R3 ;  /* 0x0000000102057824 */ /* 0x000fe400078e0203 */
[----:B------:R-:W-:Y:S02]  /*52f0*/  IMAD.MOV.U32 R2, RZ, RZ, R7 ;  /* 0x000000ffff027224 */ /* 0x000fe400078e0007 */
[----:B------:R-:W-:Y:S01]  /*5300*/  IMAD.MOV.U32 R3, RZ, RZ, R6 ;  /* 0x000000ffff037224 */ /* 0x000fe200078e0006 */
[----:B------:R2:W-:Y:S04]  /*5310*/  STS [R5+0x8], R8 ;  /* 0x0000080805007388 */ /* 0x0005e80000000800 */
[----:B------:R2:W-:Y:S02]  /*5320*/  STS.64 [R5+0x10], R2 ;  /* 0x0000100205007388 */ /* 0x0005e40000000a00 */
.L_x_288:
[----:B------:R-:W-:Y:S05]  /*5330*/  BSYNC.RECONVERGENT B1 ;  /* 0x0000000000017941 */ /* 0x000fea0003800200 */
.L_x_287:
        /* <DEDUP_REMOVED lines=8> */
[----:B----4-:R-:W2:Y:S04]  /*53c0*/  LDS.64 R4, [R24+0x20] ;  /* 0x0000200018047984 */ /* 0x010ea80000000a00 */
[----:B------:R4:W1:Y:S04]  /*53d0*/  LDS R18, [R24+0x28] ;  /* 0x0000280018127984 */ /* 0x0008680000000800 */
[----:B------:R4:W1:Y:S01]  /*53e0*/  LDS R16, [R24+0x38] ;  /* 0x0000380018107984 */ /* 0x0008620000000800 */
[----:B0-----:R-:W-:Y:S01]  /*53f0*/  ISETP.GE.AND P0, PT, R8, R3, PT ;  /* 0x000000030800720c */ /* 0x001fe20003f06270 */
[----:B------:R-:W-:-:S02]  /*5400*/  IMAD.MOV.U32 R19, RZ, RZ, R3 ;  /* 0x000000ffff137224 */ /* 0x000fc400078e0003 */
[----:B--2---:R-:W-:Y:S02]  /*5410*/  IMAD.MOV.U32 R21, RZ, RZ, R4 ;  /* 0x000000ffff157224 */ /* 0x004fe400078e0004 */
[----:B------:R-:W-:-:S08]  /*5420*/  IMAD.MOV.U32 R20, RZ, RZ, R5 ;  /* 0x000000ffff147224 */ /* 0x000fd000078e0005 */
[----:B-1--4-:R-:W-:Y:S05]  /*5430*/  @!P0 BRA `(.L_x_290) ;  /* 0x00000000002c8947 */ /* 0x012fea0003800000 */
        /* <DEDUP_REMOVED lines=11> */
.L_x_290:
[----:B------:R-:W-:Y:S05]  /*54f0*/  BSYNC.RECONVERGENT B1 ;  /* 0x0000000000017941 */ /* 0x000fea0003800200 */
.L_x_289:
[----:B------:R-:W0:Y:S01]  /*5500*/  LDS.64 R4, [R24+0x30] ;  /* 0x0000300018047984 */ /* 0x000e220000000a00 */
[----:B------:R-:W-:Y:S01]  /*5510*/  ISETP.GE.AND P0, PT, R19, R18, PT ;  /* 0x000000121300720c */ /* 0x000fe20003f06270 */
[----:B------:R-:W-:Y:S01]  /*5520*/  BSSY.RECONVERGENT B1, `(.L_x_291) ;  /* 0x0000019000017945 */ /* 0x000fe20003800200 */
[----:B------:R-:W-:Y:S01]  /*5530*/  IMAD.MOV.U32 R23, RZ, RZ, R18 ;  /* 0x000000ffff177224 */ /* 0x000fe200078e0012 */
[----:B------:R1:W2:Y:S04]  /*5540*/  LDS R17, [R24+0x48] ;  /* 0x0000480018117984 */ /* 0x0002a80000000800 */
[----:B------:R1:W4:Y:S04]  /*5550*/  LDS R15, [R24+0x58] ;  /* 0x00005800180f7984 */ /* 0x0003280000000800 */
[----:B------:R1:W1:Y:S04]  /*5560*/  LDS R14, [R24+0x68] ;  /* 0x00006800180e7984 */ /* 0x0002680000000800 */
[----:B------:R0:W1:Y:S04]  /*5570*/  LDS R0, [R24+0x78] ;  /* 0x0000780018007984 */ /* 0x0000680000000800 */
[----:B------:R0:W1:Y:S04]  /*5580*/  LDS.64 R6, [R24+0x40] ;  /* 0x0000400018067984 */ /* 0x0000680000000a00 */
[----:B------:R0:W1:Y:S04]  /*5590*/  LDS.64 R8, [R24+0x50] ;  /* 0x0000500018087984 */ /* 0x0000680000000a00 */
[----:B---3--:R3:W1:Y:S04]  /*55a0*/  LDS.64 R10, [R24+0x60] ;  /* 0x00006000180a7984 */ /* 0x0086680000000a00 */
        /* <DEDUP_REMOVED lines=16> */
.L_x_292:
[----:B------:R-:W-:Y:S05]  /*56b0*/  BSYNC.RECONVERGENT B1 ;  /* 0x0000000000017941 */ /* 0x000fea0003800200 */
.L_x_291:
        /* <DEDUP_REMOVED lines=17> */
.L_x_294:
[----:B------:R-:W-:Y:S05]  /*57d0*/  BSYNC.RECONVERGENT B1 ;  /* 0x0000000000017941 */ /* 0x000fea0003800200 */
.L_x_293:
[----:B--2---:R-:W-:Y:S01]  /*57e0*/  ISETP.GE.AND P0, PT, R4, R17, PT ;  /* 0x000000110400720c */ /* 0x004fe20003f06270 */
        /* <DEDUP_REMOVED lines=16> */
.L_x_296:
[----:B------:R-:W-:Y:S05]  /*58f0*/  BSYNC.RECONVERGENT B1 ;  /* 0x0000000000017941 */ /* 0x000fea0003800200 */
.L_x_295:
[----:B----4-:R-:W-:Y:S01]  /*5900*/  ISETP.GE.AND P0, PT, R6, R15, PT ;  /* 0x0000000f0600720c */ /* 0x010fe20003f06270 */
        /* <DEDUP_REMOVED lines=16> */
.L_x_298:
[----:B------:R-:W-:Y:S05]  /*5a10*/  BSYNC.RECONVERGENT B1 ;  /* 0x0000000000017941 */ /* 0x000fea0003800200 */
.L_x_297:
        /* <DEDUP_REMOVED lines=17> */
.L_x_300:
[----:B------:R-:W-:Y:S05]  /*5b30*/  BSYNC.RECONVERGENT B1 ;  /* 0x0000000000017941 */ /* 0x000fea0003800200 */
.L_x_299:
        /* <DEDUP_REMOVED lines=16> */
.L_x_221:
[----:B------:R-:W-:Y:S05]  /*5c40*/  BSYNC.RECONVERGENT B0 ;  /* 0x0000000000007941 */ /* 0x000fea0003800200 */
.L_x_188:
[----:B------:R-:W-:Y:S05]  /*5c50*/  @P1 EXIT ;  /* 0x000000000000194d */ /* 0x000fea0003800000 */
[----:B0-2-4-:R-:W0:Y:S01]  /*5c60*/  LDC.64 R2, c[0x0][0x388] ;  /* 0x0000e200ff027b82 */ /* 0x015e220000000a00 */
[----:B------:R-:W-:-:S04]  /*5c70*/  LOP3.LUT R7, R7, R6, RZ, 0x3c, !PT ;  /* 0x0000000607077212 */ /* 0x000fc800078e3cff */
[----:B------:R-:W-:-:S04]  /*5c80*/  LOP3.LUT R6, R7, R6, RZ, 0x3c, !PT ;  /* 0x0000000607067212 */ /* 0x000fc800078e3cff */
[----:B------:R-:W-:-:S05]  /*5c90*/  LOP3.LUT R7, R7, R6, RZ, 0x3c, !PT ;  /* 0x0000000607077212 */ /* 0x000fca00078e3cff */
[----:B0-----:R-:W-:Y:S04]  /*5ca0*/  STG.E.64 desc[UR10][R2.64+0x8], R6 ;  /* 0x0000080602007986 */ /* 0x001fe8000c101b0a */
[----:B------:R-:W-:Y:S01]  /*5cb0*/  STG.E desc[UR10][R2.64], R8 ;  /* 0x0000000802007986 */ /* 0x000fe2000c10190a */
[----:B------:R-:W-:Y:S05]  /*5cc0*/  EXIT ;  /* 0x000000000000794d */ /* 0x000fea0003800000 */
.L_x_301:
        /* <DEDUP_REMOVED lines=11> */
.L_x_908:


//--------------------- .text._ZN6thrust24THRUST_300001_SM_1000_NS8cuda_cub4core6detail13_kernel_agentINS1_8__reduce10DrainAgentIlEEJN3cub18CUB_300001_SM_10009GridQueueIyEElEEEvDpT0_ --------------------------
	.section	.text._ZN6thrust24THRUST_300001_SM_1000_NS8cuda_cub4core6detail13_kernel_agentINS1_8__reduce10DrainAgentIlEEJN3cub18CUB_300001_SM_10009GridQueueIyEElEEEvDpT0_,"ax",@progbits
	.align	128
        .global         _ZN6thrust24THRUST_300001_SM_1000_NS8cuda_cub4core6detail13_kernel_agentINS1_8__reduce10DrainAgentIlEEJN3cub18CUB_300001_SM_10009GridQueueIyEElEEEvDpT0_
        .type           _ZN6thrust24THRUST_300001_SM_1000_NS8cuda_cub4core6detail13_kernel_agentINS1_8__reduce10DrainAgentIlEEJN3cub18CUB_300001_SM_10009GridQueueIyEElEEEvDpT0_,@function
        .size           _ZN6thrust24THRUST_300001_SM_1000_NS8cuda_cub4core6detail13_kernel_agentINS1_8__reduce10DrainAgentIlEEJN3cub18CUB_300001_SM_10009GridQueueIyEElEEEvDpT0_,(.L_x_909 - _ZN6thrust24THRUST_300001_SM_1000_NS8cuda_cub4core6detail13_kernel_agentINS1_8__reduce10DrainAgentIlEEJN3cub18CUB_300001_SM_10009GridQueueIyEElEEEvDpT0_)
        .other          _ZN6thrust24THRUST_300001_SM_1000_NS8cuda_cub4core6detail13_kernel_agentINS1_8__reduce10DrainAgentIlEEJN3cub18CUB_300001_SM_10009GridQueueIyEElEEEvDpT0_,@"STO_CUDA_ENTRY STV_DEFAULT"
_ZN6thrust24THRUST_300001_SM_1000_NS8cuda_cub4core6detail13_kernel_agentINS1_8__reduce10DrainAgentIlEEJN3cub18CUB_300001_SM_10009GridQueueIyEElEEEvDpT0_:
.text._ZN6thrust24THRUST_300001_SM_1000_NS8cuda_cub4core6detail13_kernel_agentINS1_8__reduce10DrainAgentIlEEJN3cub18CUB_300001_SM_10009GridQueueIyEElEEEvDpT0_:
[----:B------:R-:W-:Y:S08]  /*0000*/  LDC R1, c[0x0][0x37c] ;  /* 0x0000df00ff017b82 */ /* 0x000ff00000000800 */
[----:B------:R-:W0:Y:S01]  /*0010*/  LDC.64 R2, c[0x0][0x380] ;  /* 0x0000e000ff027b82 */ /* 0x000e220000000a00 */
[----:B------:R-:W0:Y:S07]  /*0020*/  LDCU.64 UR4, c[0x0][0x358] ;  /* 0x00006b00ff0477ac */ /* 0x000e2e0008000a00 */
[----:B------:R-:W1:Y:S01]  /*0030*/  LDC.64 R4, c[0x0][0x388] ;  /* 0x0000e200ff047b82 */ /* 0x000e620000000a00 */
[----:B0-----:R-:W-:Y:S04]  /*0040*/  STG.E.64 desc[UR4][R2.64+0x8], RZ ;  /* 0x000008ff02007986 */ /* 0x001fe8000c101b04 */
[----:B-1----:R-:W-:Y:S01]  /*0050*/  STG.E.64 desc[UR4][R2.64], R4 ;  /* 0x0000000402007986 */ /* 0x002fe2000c101b04 */
[----:B------:R-:W-:Y:S05]  /*0060*/  EXIT ;  /* 0x000000000000794d */ /* 0x000fea0003800000 */
.L_x_302:
        /* <DEDUP_REMOVED lines=9> */
.L_x_909:


//--------------------- .text._ZN6thrust24THRUST_300001_SM_1000_NS8cuda_cub4core6detail13_kernel_agentINS1_8__reduce11ReduceAgentINS0_12zip_iteratorIN4cuda3std3__45tupleIJNS0_10device_ptrIiEENS0_17counting_iteratorIlNS0_11use_defaultESF_SF_EEEEEEEPNSB_IJilEEESJ_lNS1_9__extrema9arg_max_fIilNSA_4lessIiEEEEEEJSI_SK_lN3cub18CUB_300001_SM_100013GridEvenShareIlEENSS_9GridQueueIyEESP_EEEvDpT0_ --------------------------
	.section	.text._ZN6thrust24THRUST_300001_SM_1000_NS8cuda_cub4core6detail13_kernel_agentINS1_8__reduce11ReduceAgentINS0_12zip_iteratorIN4cuda3std3__45tupleIJNS0_10device_ptrIiEENS0_17counting_iteratorIlNS0_11use_defaultESF_SF_EEEEEEEPNSB_IJilEEESJ_lNS1_9__extrema9arg_max_fIilNSA_4lessIiEEEEEEJSI_SK_lN3cub18CUB_300001_SM_100013GridEvenShareIlEENSS_9GridQueueIyEESP_EEEvDpT0_,"ax",@progbits
	.align	128
        .global         _ZN6thrust24THRUST_300001_SM_1000_NS8cuda_cub4core6detail13_kernel_agentINS1_8__reduce11ReduceAgentINS0_12zip_iteratorIN4cuda3std3__45tupleIJNS0_10device_ptrIiEENS0_17counting_iteratorIlNS0_11use_defaultESF_SF_EEEEEEEPNSB_IJilEEESJ_lNS1_9__extrema9arg_max_fIilNSA_4lessIiEEEEEEJSI_SK_lN3cub18CUB_300001_SM_100013GridEvenShareIlEENSS_9GridQueueIyEESP_EEEvDpT0_
        .type           _ZN6thrust24THRUST_300001_SM_1000_NS8cuda_cub4core6detail13_kernel_agentINS1_8__reduce11ReduceAgentINS0_12zip_iteratorIN4cuda3std3__45tupleIJNS0_10device_ptrIiEENS0_17counting_iteratorIlNS0_11use_defaultESF_SF_EEEEEEEPNSB_IJilEEESJ_lNS1_9__extrema9arg_max_fIilNSA_4lessIiEEEEEEJSI_SK_lN3cub18CUB_300001_SM_100013GridEvenShareIlEENSS_9GridQueueIyEESP_EEEvDpT0_,@function
        .size           _ZN6thrust24THRUST_300001_SM_1000_NS8cuda_cub4core6detail13_kernel_agentINS1_8__reduce11ReduceAgentINS0_12zip_iteratorIN4cuda3std3__45tupleIJNS0_10device_ptrIiEENS0_17counting_iteratorIlNS0_11use_defaultESF_SF_EEEEEEEPNSB_IJilEEESJ_lNS1_9__extrema9arg_max_fIilNSA_4lessIiEEEEEEJSI_SK_lN3cub18CUB_300001_SM_100013GridEvenShareIlEENSS_9GridQueueIyEESP_EEEvDpT0_,(.L_x_910 - _ZN6thrust24THRUST_300001_SM_1000_NS8cuda_cub4core6detail13_kernel_agentINS1_8__reduce11ReduceAgentINS0_12zip_iteratorIN4cuda3std3__45tupleIJNS0_10device_ptrIiEENS0_17counting_iteratorIlNS0_11use_defaultESF_SF_EEEEEEEPNSB_IJilEEESJ_lNS1_9__extrema9arg_max_fIilNSA_4lessIiEEEEEEJSI_SK_lN3cub18CUB_300001_SM_100013GridEvenShareIlEENSS_9GridQueueIyEESP_EEEvDpT0_)
        .other          _ZN6thrust24THRUST_300001_SM_1000_NS8cuda_cub4core6detail13_kernel_agentINS1_8__reduce11ReduceAgentINS0_12zip_iteratorIN4cuda3std3__45tupleIJNS0_10device_ptrIiEENS0_17counting_iteratorIlNS0_11use_defaultESF_SF_EEEEEEEPNSB_IJilEEESJ_lNS1_9__extrema9arg_max_fIilNSA_4lessIiEEEEEEJSI_SK_lN3cub18CUB_300001_SM_100013GridEvenShareIlEENSS_9GridQueueIyEESP_EEEvDpT0_,@"STO_CUDA_ENTRY STV_DEFAULT"
_ZN6thrust24THRUST_300001_SM_1000_NS8cuda_cub4core6detail13_kernel_agentINS1_8__reduce11ReduceAgentINS0_12zip_iteratorIN4cuda3std3__45tupleIJNS0_10device_ptrIiEENS0_17counting_iteratorIlNS0_11use_defaultESF_SF_EEEEEEEPNSB_IJilEEESJ_lNS1_9__extrema9arg_max_fIilNSA_4lessIiEEEEEEJSI_SK_lN3cub18CUB_300001_SM_100013GridEvenShareIlEENSS_9GridQueueIyEESP_EEEvDpT0_:
.text._ZN6thrust24THRUST_300001_SM_1000_NS8cuda_cub4core6detail13_kernel_agentINS1_8__reduce11ReduceAgentINS0_12zip_iteratorIN4cuda3std3__45tupleIJNS0_10device_ptrIiEENS0_17counting_iteratorIlNS0_11use_defaultESF_SF_EEEEEEEPNSB_IJilEEESJ_lNS1_9__extrema9arg_max_fIilNSA_4lessIiEEEEEEJSI_SK_lN3cub18CUB_300001_SM_100013GridEvenShareIlEENSS_9GridQueueIyEESP_EEEvDpT0_:
[----:B------:R-:W-:Y:S01]  /*0000*/  LDC R1, c[0x0][0x37c] ;  /* 0x0000df00ff017b82 */ /* 0x000fe20000000800 */
[----:B------:R-:W0:Y:S01]  /*0010*/  S2R R0, SR_CTAID.X ;  /* 0x0000000000007919 */ /* 0x000e220000002500 */
[----:B------:R-:W1:Y:S01]  /*0020*/  LDCU.64 UR4, c[0x0][0x398] ;  /* 0x00007300ff0477ac */ /* 0x000e620008000a00 */
[----:B------:R-:W-:Y:S01]  /*0030*/  BSSY.RECONVERGENT B0, `(.L_x_303) ;  /* 0x00005a5000007945 */ /* 0x000fe20003800200 */
[----:B------:R-:W2:Y:S01]  /*0040*/  LDCU UR6, c[0x0][0x370] ;  /* 0x00006e00ff0677ac */ /* 0x000ea20008000800 */
[----:B------:R-:W3:Y:S01]  /*0050*/  LDCU.64 UR10, c[0x0][0x358] ;  /* 0x00006b00ff0a77ac */ /* 0x000ee20008000a00 */
[----:B-1----:R-:W-:Y:S02]  /*0060*/  IMAD.U32 R7, RZ, RZ, UR4 ;  /* 0x00000004ff077e24 */ /* 0x002fe4000f8e00ff */
[----:B------:R-:W-:Y:S01]  /*0070*/  IMAD.U32 R18, RZ, RZ, UR5 ;  /* 0x00000005ff127e24 */ /* 0x000fe2000f8e00ff */
[----:B--2---:R-:W-:Y:S01]  /*0080*/  UIMAD UR6, UR6, 0x500, URZ ;  /* 0x00000500060678a4 */ /* 0x004fe2000f8e02ff */
[----:B0-----:R-:W-:-:S05]  /*0090*/  IMAD R6, R0, 0x500, RZ ;  /* 0x0000050000067824 */ /* 0x001fca00078e02ff */
[----:B------:R-:W-:-:S04]  /*00a0*/  IADD3 R2, P1, PT, R6, 0x500, RZ ;  /* 0x0000050006027810 */ /* 0x000fc80007f3e0ff */
[----:B------:R-:W-:Y:S01]  /*00b0*/  ISETP.GT.U32.AND P0, PT, R2, R7, PT ;  /* 0x000000070200720c */ /* 0x000fe20003f04070 */
[----:B------:R-:W-:-:S05]  /*00c0*/  IMAD.X R3, RZ, RZ, RZ, P1 ;  /* 0x000000ffff037224 */ /* 0x000fca00008e06ff */
[----:B------:R-:W-:-:S13]  /*00d0*/  ISETP.GT.AND.EX P0, PT, R3, R18, PT, P0 ;  /* 0x000000120300720c */ /* 0x000fda0003f04300 */
[----:B---3--:R-:W-:Y:S05]  /*00e0*/  @!P0 BRA `(.L_x_304) ;  /* 0x0000003000d48947 */ /* 0x008fea0003800000 */
[----:B------:R-:W0:Y:S01]  /*00f0*/  S2R R9, SR_TID.X ;  /* 0x0000000000097919 */ /* 0x000e220000002100 */
[----:B------:R-:W-:Y:S01]  /*0100*/  IMAD.IADD R10, R7, 0x1, -R6 ;  /* 0x00000001070a7824 */ /* 0x000fe200078e0a06 */
[----:B------:R-:W-:Y:S01]  /*0110*/  BSSY.RECONVERGENT B1, `(.L_x_305) ;  /* 0x0000010000017945 */ /* 0x000fe20003800200 */
[----:B------:R-:W-:Y:S02]  /*0120*/  IMAD.MOV.U32 R12, RZ, RZ, RZ ;  /* 0x000000ffff0c7224 */ /* 0x000fe400078e00ff */
[----:B------:R-:W-:Y:S02]  /*0130*/  IMAD.MOV.U32 R11, RZ, RZ, RZ ;  /* 0x000000ffff0b7224 */ /* 0x000fe400078e00ff */
[----:B------:R-:W-:Y:S01]  /*0140*/  IMAD.MOV.U32 R8, RZ, RZ, RZ ;  /* 0x000000ffff087224 */ /* 0x000fe200078e00ff */
[----:B0-----:R-:W-:Y:S01]  /*0150*/  ISETP.GE.AND P0, PT, R9, R10, PT ;  /* 0x0000000a0900720c */ /* 0x001fe20003f06270 */
[----:B------:R-:W-:-:S12]  /*0160*/  IMAD.MOV.U32 R13, RZ, RZ, R9 ;  /* 0x000000ffff0d7224 */ /* 0x000fd800078e0009 */
[----:B------:R-:W-:Y:S05]  /*0170*/  @P0 BRA `(.L_x_306) ;  /* 0x0000000000240947 */ /* 0x000fea0003800000 */
[----:B------:R-:W0:Y:S01]  /*0180*/  LDCU.128 UR4, c[0x0][0x380] ;  /* 0x00007000ff0477ac */ /* 0x000e220008000c00 */
[----:B------:R-:W-:-:S05]  /*0190*/  IADD3 R11, P0, PT, R6, R9, RZ ;  /* 0x00000009060b7210 */ /* 0x000fca0007f1e0ff */
[----:B------:R-:W-:Y:S01]  /*01a0*/  IMAD.X R8, RZ, RZ, RZ, P0 ;  /* 0x000000ffff087224 */ /* 0x000fe200000e06ff */
[----:B0-----:R-:W-:-:S04]  /*01b0*/  LEA R2, P1, R11, UR4, 0x2 ;  /* 0x000000040b027c11 */ /* 0x001fc8000f8210ff */
[----:B------:R-:W-:-:S05]  /*01c0*/  LEA.HI.X R3, R11, UR5, R8, 0x2, P1 ;  /* 0x000000050b037c11 */ /* 0x000fca00088f1408 */
[----:B------:R0:W5:Y:S01]  /*01d0*/  LDG.E R12, desc[UR10][R2.64] ;  /* 0x0000000a020c7981 */ /* 0x000162000c1e1900 */
[----:B------:R-:W-:Y:S01]  /*01e0*/  IADD3 R11, P0, PT, R11, UR6, RZ ;  /* 0x000000060b0b7c10 */ /* 0x000fe2000ff1e0ff */
[----:B------:R-:W-:-:S03]  /*01f0*/  VIADD R13, R9, 0x100 ;  /* 0x00000100090d7836 */ /* 0x000fc60000000000 */
[----:B------:R-:W-:-:S09]  /*0200*/  IADD3.X R8, PT, PT, R8, UR7, RZ, P0, !PT ;  /* 0x0000000708087c10 */ /* 0x000fd200087fe4ff */
.L_x_306:
[----:B------:R-:W-:Y:S05]  /*0210*/  BSYNC.RECONVERGENT B1 ;  /* 0x0000000000017941 */ /* 0x000fea0003800200 */
.L_x_305:
[----:B------:R-:W-:Y:S01]  /*0220*/  ISETP.GE.AND P0, PT, R13, R10, PT ;  /* 0x0000000a0d00720c */ /* 0x000fe20003f06270 */
[----:B------:R-:W-:-:S12]  /*0230*/  BSSY.RECONVERGENT B1, `(.L_x_307) ;  /* 0x0000099000017945 */ /* 0x000fd80003800200 */
[----:B------:R-:W-:Y:S05]  /*0240*/  @P0 BRA `(.L_x_308) ;  /* 0x00000008005c0947 */ /* 0x000fea0003800000 */
[----:B0-----:R-:W-:Y:S01]  /*0250*/  LOP3.LUT R2, RZ, R13, RZ, 0x33, !PT ;  /* 0x0000000dff027212 */ /* 0x001fe200078e33ff */
[----:B------:R-:W-:Y:S03]  /*0260*/  BSSY.RECONVERGENT B2, `(.L_x_309) ;  /* 0x000002e000027945 */ /* 0x000fe60003800200 */
[----:B------:R-:W-:-:S04]  /*0270*/  IADD3 R15, PT, PT, -R6, R7, R2 ;  /* 0x00000007060f7210 */ /* 0x000fc80007ffe102 */
[----:B------:R-:W-:-:S04]  /*0280*/  LOP3.LUT R2, R15, 0x300, RZ, 0xc0, !PT ;  /* 0x000003000f027812 */ /* 0x000fc800078ec0ff */
[----:B------:R-:W-:-:S13]  /*0290*/  ISETP.NE.AND P0, PT, R2, 0x300, PT ;  /* 0x000003000200780c */ /* 0x000fda0003f05270 */
[----:B------:R-:W-:Y:S05]  /*02a0*/  @!P0 BRA `(.L_x_310) ;  /* 0x0000000000a48947 */ /* 0x000fea0003800000 */
[----:B------:R-:W0:Y:S01]  /*02b0*/  LDCU.128 UR4, c[0x0][0x380] ;  /* 0x00007000ff0477ac */ /* 0x000e220008000c00 */
[----:B------:R-:W-:Y:S02]  /*02c0*/  IADD3 R3, P0, PT, R6, R13, RZ ;  /* 0x0000000d06037210 */ /* 0x000fe40007f1e0ff */
[----:B------:R-:W-:-:S03]  /*02d0*/  LEA.HI R2, R15, 0x1, RZ, 0x18 ;  /* 0x000000010f027811 */ /* 0x000fc600078fc0ff */
[----:B------:R-:W-:Y:S01]  /*02e0*/  IMAD.X R14, RZ, RZ, RZ, P0 ;  /* 0x000000ffff0e7224 */ /* 0x000fe200000e06ff */
[----:B------:R-:W-:-:S05]  /*02f0*/  LOP3.LUT R2, R2, 0x3, RZ, 0xc0, !PT ;  /* 0x0000000302027812 */ /* 0x000fca00078ec0ff */
[----:B------:R-:W-:Y:S01]  /*0300*/  IMAD.MOV R4, RZ, RZ, -R2 ;  /* 0x000000ffff047224 */ /* 0x000fe200078e0a02 */
[C---:B0-----:R-:W-:Y:S02]  /*0310*/  LEA R5, P2, R3.reuse, UR4, 0x2 ;  /* 0x0000000403057c11 */ /* 0x041fe4000f8410ff */
[C---:B------:R-:W-:Y:S02]  /*0320*/  IADD3 R7, P1, PT, R3.reuse, UR6, RZ ;  /* 0x0000000603077c10 */ /* 0x040fe4000ff3e0ff */
[----:B------:R-:W-:Y:S02]  /*0330*/  LEA.HI.X R3, R3, UR5, R14, 0x2, P2 ;  /* 0x0000000503037c11 */ /* 0x000fe400090f140e */
[----:B------:R-:W-:-:S09]  /*0340*/  IADD3.X R14, PT, PT, R14, UR7, RZ, P1, !PT ;  /* 0x000000070e0e7c10 */ /* 0x000fd20008ffe4ff */
.L_x_313:
[----:B------:R-:W-:-:S05]  /*0350*/  IMAD.MOV.U32 R2, RZ, RZ, R5 ;  /* 0x000000ffff027224 */ /* 0x000fca00078e0005 */
[----:B------:R-:W2:Y:S01]  /*0360*/  LDG.E R19, desc[UR10][R2.64] ;  /* 0x0000000a02137981 */ /* 0x000ea2000c1e1900 */
[----:B------:R-:W-:Y:S01]  /*0370*/  VIADD R4, R4, 0x1 ;  /* 0x0000000104047836 */ /* 0x000fe20000000000 */
[----:B------:R-:W-:Y:S01]  /*0380*/  BSSY.RECONVERGENT B3, `(.L_x_311) ;  /* 0x0000016000037945 */ /* 0x000fe20003800200 */
[----:B------:R-:W-:Y:S01]  /*0390*/  IMAD.MOV.U32 R18, RZ, RZ, R11 ;  /* 0x000000ffff127224 */ /* 0x000fe200078e000b */
[----:B------:R-:W-:Y:S01]  /*03a0*/  IADD3 R5, P3, PT, R5, 0x400, RZ ;  /* 0x0000040005057810 */ /* 0x000fe20007f7e0ff */
[----:B------:R-:W-:Y:S01]  /*03b0*/  IMAD.MOV.U32 R17, RZ, RZ, R8 ;  /* 0x000000ffff117224 */ /* 0x000fe200078e0008 */
[----:B------:R-:W-:Y:S01]  /*03c0*/  ISETP.NE.AND P2, PT, R4, RZ, PT ;  /* 0x000000ff0400720c */ /* 0x000fe20003f45270 */
[----:B-----5:R-:W-:Y:S02]  /*03d0*/  IMAD.MOV.U32 R16, RZ, RZ, R12 ;  /* 0x000000ffff107224 */ /* 0x020fe400078e000c */
[----:B------:R-:W-:Y:S02]  /*03e0*/  IMAD.MOV.U32 R11, RZ, RZ, R7 ;  /* 0x000000ffff0b7224 */ /* 0x000fe400078e0007 */
[----:B------:R-:W-:Y:S01]  /*03f0*/  IMAD.MOV.U32 R8, RZ, RZ, R14 ;  /* 0x000000ffff087224 */ /* 0x000fe200078e000e */
[----:B--2---:R-:W-:Y:S01]  /*0400*/  ISETP.GE.AND P0, PT, R12, R19, PT ;  /* 0x000000130c00720c */ /* 0x004fe20003f06270 */
[----:B------:R-:W-:-:S12]  /*0410*/  IMAD.MOV.U32 R12, RZ, RZ, R19 ;  /* 0x000000ffff0c7224 */ /* 0x000fd800078e0013 */
        /* <DEDUP_REMOVED lines=12> */
.L_x_312:
[----:B------:R-:W-:Y:S05]  /*04e0*/  BSYNC.RECONVERGENT B3 ;  /* 0x0000000000037941 */ /* 0x000fea0003800200 */
.L_x_311:
[----:B------:R-:W-:Y:S01]  /*04f0*/  IADD3 R7, P0, PT, R7, 0x100, RZ ;  /* 0x0000010007077810 */ /* 0x000fe20007f1e0ff */
[----:B------:R-:W-:Y:S02]  /*0500*/  VIADD R13, R13, 0x100 ;  /* 0x000001000d0d7836 */ /* 0x000fe40000000000 */
[----:B------:R-:W-:Y:S02]  /*0510*/  IMAD.X R3, RZ, RZ, R3, P3 ;  /* 0x000000ffff037224 */ /* 0x000fe400018e0603 */
[----:B------:R-:W-:Y:S01]  /*0520*/  IMAD.X R14, RZ, RZ, R14, P0 ;  /* 0x000000ffff0e7224 */ /* 0x000fe200000e060e */
[----:B------:R-:W-:Y:S07]  /*0530*/  @P2 BRA `(.L_x_313) ;  /* 0xfffffffc00842947 */ /* 0x000fee000383ffff */
.L_x_310:
[----:B------:R-:W-:Y:S05]  /*0540*/  BSYNC.RECONVERGENT B2 ;  /* 0x0000000000027941 */ /* 0x000fea0003800200 */
.L_x_309:
[----:B------:R-:W-:-:S13]  /*0550*/  ISETP.GE.U32.AND P0, PT, R15, 0x300, PT ;  /* 0x000003000f00780c */ /* 0x000fda0003f06070 */
[----:B------:R-:W-:Y:S05]  /*0560*/  @!P0 BRA `(.L_x_308) ;  /* 0x0000000400948947 */ /* 0x000fea0003800000 */
[----:B------:R-:W0:Y:S01]  /*0570*/  LDC.64 R4, c[0x0][0x380] ;  /* 0x0000e000ff047b82 */ /* 0x000e220000000a00 */
[----:B------:R-:W-:-:S07]  /*0580*/  VIADD R7, R13, 0x200 ;  /* 0x000002000d077836 */ /* 0x000fce0000000000 */
[----:B------:R-:W1:Y:S02]  /*0590*/  LDC.64 R2, c[0x0][0x388] ;  /* 0x0000e200ff027b82 */ /* 0x000e640000000a00 */
.L_x_322:
[----:B------:R-:W-:-:S05]  /*05a0*/  VIADD R13, R7, 0xfffffe00 ;  /* 0xfffffe00070d7836 */ /* 0x000fca0000000000 */
[----:B------:R-:W-:-:S04]  /*05b0*/  IADD3 R19, P0, PT, R6, R13, RZ ;  /* 0x0000000d06137210 */ /* 0x000fc80007f1e0ff */
[----:B------:R-:W-:Y:S02]  /*05c0*/  LEA.HI.X.SX32 R18, R13, RZ, 0x1, P0 ;  /* 0x000000ff0d127211 */ /* 0x000fe400000f0eff */
[----:B0-----:R-:W-:-:S04]  /*05d0*/  LEA R16, P0, R19, R4, 0x2 ;  /* 0x0000000413107211 */ /* 0x001fc800078010ff */
[----:B------:R-:W-:-:S05]  /*05e0*/  LEA.HI.X R17, R19, R5, R18, 0x2, P0 ;  /* 0x0000000513117211 */ /* 0x000fca00000f1412 */
[----:B------:R-:W2:Y:S04]  /*05f0*/  LDG.E R25, desc[UR10][R16.64] ;  /* 0x0000000a10197981 */ /* 0x000ea8000c1e1900 */
[----:B-----5:R0:W5:Y:S04]  /*0600*/  LDG.E R15, desc[UR10][R16.64+0x400] ;  /* 0x0004000a100f7981 */ /* 0x020168000c1e1900 */
[----:B------:R0:W5:Y:S04]  /*0610*/  LDG.E R13, desc[UR10][R16.64+0x800] ;  /* 0x0008000a100d7981 */ /* 0x000168000c1e1900 */
[----:B------:R0:W5:Y:S01]  /*0620*/  LDG.E R14, desc[UR10][R16.64+0xc00] ;  /* 0x000c000a100e7981 */ /* 0x000162000c1e1900 */
[----:B-1----:R-:W-:Y:S01]  /*0630*/  IADD3 R20, P1, PT, R19, R2, RZ ;  /* 0x0000000213147210 */ /* 0x002fe20007f3e0ff */
[----:B------:R-:W-:Y:S01]  /*0640*/  BSSY.RECONVERGENT B2, `(.L_x_314) ;  /* 0x0000013000027945 */ /* 0x000fe20003800200 */
[----:B------:R-:W-:-:S03]  /*0650*/  VIADD R19, R7, 0xffffff00 ;  /* 0xffffff0007137836 */ /* 0x000fc60000000000 */
[----:B------:R-:W-:Y:S02]  /*0660*/  IMAD.X R23, R18, 0x1, R3, P1 ;  /* 0x0000000112177824 */ /* 0x000fe400008e0603 */
[----:B------:R-:W-:Y:S02]  /*0670*/  IMAD.MOV.U32 R21, RZ, RZ, R20 ;  /* 0x000000ffff157224 */ /* 0x000fe400078e0014 */
[----:B------:R-:W-:Y:S01]  /*0680*/  IMAD.MOV.U32 R22, RZ, RZ, R23 ;  /* 0x000000ffff167224 */ /* 0x000fe200078e0017 */
[----:B--2---:R-:W-:Y:S01]  /*0690*/  ISETP.GE.AND P0, PT, R12, R25, PT ;  /* 0x000000190c00720c */ /* 0x004fe20003f06270 */
[----:B------:R-:W-:-:S12]  /*06a0*/  IMAD.MOV.U32 R18, RZ, RZ, R25 ;  /* 0x000000ffff127224 */ /* 0x000fd800078e0019 */
[----:B0-----:R-:W-:Y:S05]  /*06b0*/  @!P0 BRA `(.L_x_315) ;  /* 0x00000000002c8947 */ /* 0x001fea0003800000 */
        /* <DEDUP_REMOVED lines=11> */
.L_x_315:
[----:B------:R-:W-:Y:S05]  /*0770*/  BSYNC.RECONVERGENT B2 ;  /* 0x0000000000027941 */ /* 0x000fea0003800200 */
.L_x_314:
[----:B-----5:R-:W-:Y:S01]  /*0780*/  ISETP.GE.AND P0, PT, R18, R15, PT ;  /* 0x0000000f1200720c */ /* 0x020fe20003f06270 */
[----:B------:R-:W-:Y:S01]  /*0790*/  BSSY.RECONVERGENT B2, `(.L_x_316) ;  /* 0x0000013000027945 */ /* 0x000fe20003800200 */
[----:B------:R-:W-:Y:S02]  /*07a0*/  SHF.R.S32.HI R8, RZ, 0x1f, R19 ;  /* 0x0000001fff087819 */ /* 0x000fe40000011413 */
[----:B------:R-:W-:-:S04]  /*07b0*/  IADD3 R12, P1, P2, R19, R2, R6 ;  /* 0x00000002130c7210 */ /* 0x000fc80007a3e006 */
[----:B------:R-:W-:Y:S01]  /*07c0*/  IADD3.X R11, PT, PT, R8, R3, RZ, P1, P2 ;  /* 0x00000003080b7210 */ /* 0x000fe20000fe44ff */
[----:B------:R-:W-:Y:S02]  /*07d0*/  IMAD.MOV.U32 R19, RZ, RZ, R12 ;  /* 0x000000ffff137224 */ /* 0x000fe400078e000c */
[----:B------:R-:W-:Y:S02]  /*07e0*/  IMAD.MOV.U32 R8, RZ, RZ, R15 ;  /* 0x000000ffff087224 */ /* 0x000fe400078e000f */
[----:B------:R-:W-:Y:S01]  /*07f0*/  IMAD.MOV.U32 R20, RZ, RZ, R11 ;  /* 0x000000ffff147224 */ /* 0x000fe200078e000b */
[----:B------:R-:W-:Y:S06]  /*0800*/  @!P0 BRA `(.L_x_317) ;  /* 0x00000000002c8947 */ /* 0x000fec0003800000 */
        /* <DEDUP_REMOVED lines=11> */
.L_x_317:
[----:B------:R-:W-:Y:S05]  /*08c0*/  BSYNC.RECONVERGENT B2 ;  /* 0x0000000000027941 */ /* 0x000fea0003800200 */
.L_x_316:
[----:B------:R-:W-:Y:S01]  /*08d0*/  ISETP.GE.AND P0, PT, R8, R13, PT ;  /* 0x0000000d0800720c */ /* 0x000fe20003f06270 */
[C---:B------:R-:W-:Y:S01]  /*08e0*/  VIADD R11, R7.reuse, 0x100 ;  /* 0x00000100070b7836 */ /* 0x040fe20000000000 */
[----:B------:R-:W-:Y:S01]  /*08f0*/  SHF.R.S32.HI R12, RZ, 0x1f, R7 ;  /* 0x0000001fff0c7819 */ /* 0x000fe20000011407 */
[----:B------:R-:W-:Y:S01]  /*0900*/  BSSY.RECONVERGENT B2, `(.L_x_318) ;  /* 0x0000014000027945 */ /* 0x000fe20003800200 */
[-CC-:B------:R-:W-:Y:S01]  /*0910*/  IADD3 R18, P1, P4, R7, R2.reuse, R6.reuse ;  /* 0x0000000207127210 */ /* 0x180fe20007c3e006 */
[----:B------:R-:W-:Y:S01]  /*0920*/  IMAD.MOV.U32 R15, RZ, RZ, R13 ;  /* 0x000000ffff0f7224 */ /* 0x000fe200078e000d */
[----:B------:R-:W-:Y:S02]  /*0930*/  IADD3 R23, P2, P3, R11, R2, R6 ;  /* 0x000000020b177210 */ /* 0x000fe40007b5e006 */
[----:B------:R-:W-:Y:S01]  /*0940*/  IADD3.X R21, PT, PT, R12, R3, RZ, P1, P4 ;  /* 0x000000030c157210 */ /* 0x000fe20000fe84ff */
[----:B------:R-:W-:Y:S01]  /*0950*/  IMAD.MOV.U32 R16, RZ, RZ, R18 ;  /* 0x000000ffff107224 */ /* 0x000fe200078e0012 */
[----:B------:R-:W-:-:S03]  /*0960*/  SHF.R.S32.HI R12, RZ, 0x1f, R11 ;  /* 0x0000001fff0c7819 */ /* 0x000fc6000001140b */
        /* <DEDUP_REMOVED lines=13> */
.L_x_319:
[----:B------:R-:W-:Y:S05]  /*0a40*/  BSYNC.RECONVERGENT B2 ;  /* 0x0000000000027941 */ /* 0x000fea0003800200 */
.L_x_318:
[----:B------:R-:W-:Y:S01]  /*0a50*/  ISETP.GE.AND P0, PT, R15, R14, PT ;  /* 0x0000000e0f00720c */ /* 0x000fe20003f06270 */
[----:B------:R-:W-:Y:S01]  /*0a60*/  BSSY.RECONVERGENT B2, `(.L_x_320) ;  /* 0x0000011000027945 */ /* 0x000fe20003800200 */
[----:B------:R-:W-:Y:S01]  /*0a70*/  IADD3.X R18, PT, PT, R12, R3, RZ, P2, P3 ;  /* 0x000000030c127210 */ /* 0x000fe200017e64ff */
[----:B------:R-:W-:Y:S02]  /*0a80*/  IMAD.MOV.U32 R11, RZ, RZ, R23 ;  /* 0x000000ffff0b7224 */ /* 0x000fe400078e0017 */
[----:B------:R-:W-:Y:S02]  /*0a90*/  IMAD.MOV.U32 R12, RZ, RZ, R14 ;  /* 0x000000ffff0c7224 */ /* 0x000fe400078e000e */
[----:B------:R-:W-:-:S06]  /*0aa0*/  IMAD.MOV.U32 R8, RZ, RZ, R18 ;  /* 0x000000ffff087224 */ /* 0x000fcc00078e0012 */
        /* <DEDUP_REMOVED lines=12> */
.L_x_321:
[----:B------:R-:W-:Y:S05]  /*0b70*/  BSYNC.RECONVERGENT B2 ;  /* 0x0000000000027941 */ /* 0x000fea0003800200 */
.L_x_320:
[C---:B------:R-:W-:Y:S02]  /*0b80*/  VIADD R13, R7.reuse, 0x200 ;  /* 0x00000200070d7836 */ /* 0x040fe40000000000 */
[----:B------:R-:W-:-:S03]  /*0b90*/  VIADD R7, R7, 0x400 ;  /* 0x0000040007077836 */ /* 0x000fc60000000000 */
[----:B------:R-:W-:-:S13]  /*0ba0*/  ISETP.GE.AND P0, PT, R13, R10, PT ;  /* 0x0000000a0d00720c */ /* 0x000fda0003f06270 */
[----:B------:R-:W-:Y:S05]  /*0bb0*/  @!P0 BRA `(.L_x_322) ;  /* 0xfffffff800788947 */ /* 0x000fea000383ffff */
.L_x_308:
[----:B------:R-:W-:Y:S05]  /*0bc0*/  BSYNC.RECONVERGENT B1 ;  /* 0x0000000000017941 */ /* 0x000fea0003800200 */
.L_x_307:
[----:B------:R-:W-:-:S13]  /*0bd0*/  ISETP.GE.AND P0, PT, R10, 0x100, PT ;  /* 0x000001000a00780c */ /* 0x000fda0003f06270 */
[----:B------:R-:W-:Y:S05]  /*0be0*/  @!P0 BRA `(.L_x_323) ;  /* 0x00000010008c8947 */ /* 0x000fea0003800000 */
[----:B------:R-:W1:Y:S01]  /*0bf0*/  S2R R10, SR_LANEID ;  /* 0x00000000000a7919 */ /* 0x000e620000000000 */
[----:B------:R-:W-:Y:S01]  /*0c00*/  BSSY.RECONVERGENT B1, `(.L_x_324) ;  /* 0x000001b000017945 */ /* 0x000fe20003800200 */
[----:B------:R-:W-:Y:S01]  /*0c10*/  IMAD.MOV.U32 R6, RZ, RZ, R11 ;  /* 0x000000ffff067224 */ /* 0x000fe200078e000b */
[----:B0----5:R0:W2:Y:S01]  /*0c20*/  SHFL.DOWN PT, R3, R12, 0x1, 0x1f ;  /* 0x08201f000c037f89 */ /* 0x0210a200000e0000 */
[----:B------:R-:W-:Y:S02]  /*0c30*/  IMAD.MOV.U32 R7, RZ, RZ, R8 ;  /* 0x000000ffff077224 */ /* 0x000fe400078e0008 */
[----:B------:R-:W-:Y:S01]  /*0c40*/  IMAD.MOV.U32 R2, RZ, RZ, R12 ;  /* 0x000000ffff027224 */ /* 0x000fe200078e000c */
[----:B------:R0:W3:Y:S04]  /*0c50*/  SHFL.DOWN PT, R4, R11, 0x1, 0x1f ;  /* 0x08201f000b047f89 */ /* 0x0000e800000e0000 */
[----:B------:R0:W4:Y:S01]  /*0c60*/  SHFL.DOWN PT, R5, R8, 0x1, 0x1f ;  /* 0x08201f0008057f89 */ /* 0x00012200000e0000 */
[----:B-1----:R-:W-:-:S02]  /*0c70*/  ISETP.GT.AND P0, PT, R10, 0x1e, PT ;  /* 0x0000001e0a00780c */ /* 0x002fc40003f04270 */
[C---:B------:R-:W-:Y:S02]  /*0c80*/  ISETP.GT.AND P1, PT, R10.reuse, 0x1d, PT ;  /* 0x0000001d0a00780c */ /* 0x040fe40003f24270 */
[----:B------:R-:W-:-:S09]  /*0c90*/  ISETP.GT.AND P3, PT, R10, 0x1b, PT ;  /* 0x0000001b0a00780c */ /* 0x000fd20003f64270 */
[----:B0-234-:R-:W-:Y:S05]  /*0ca0*/  @P0 BRA `(.L_x_325) ;  /* 0x0000000000400947 */ /* 0x01dfea0003800000 */
        /* <DEDUP_REMOVED lines=16> */
.L_x_325:
[----:B------:R-:W-:Y:S05]  /*0db0*/  BSYNC.RECONVERGENT B1 ;  /* 0x0000000000017941 */ /* 0x000fea0003800200 */
.L_x_324:
        /* <DEDUP_REMOVED lines=27> */
.L_x_327:
[----:B------:R-:W-:Y:S05]  /*0f70*/  BSYNC.RECONVERGENT B1 ;  /* 0x0000000000017941 */ /* 0x000fea0003800200 */
.L_x_326:
        /* <DEDUP_REMOVED lines=9> */
[----:B0-----:R-:W-:Y:S02]  /*1010*/  IMAD.MOV.U32 R6, RZ, RZ, R11 ;  /* 0x000000ffff067224 */ /* 0x001fe400078e000b */
[----:B-1----:R-:W-:Y:S02]  /*1020*/  IMAD.MOV.U32 R7, RZ, RZ, R10 ;  /* 0x000000ffff077224 */ /* 0x002fe400078e000a */
        /* <DEDUP_REMOVED lines=13> */
.L_x_329:
[----:B------:R-:W-:Y:S05]  /*1100*/  BSYNC.RECONVERGENT B1 ;  /* 0x0000000000017941 */ /* 0x000fea0003800200 */
.L_x_328:
        /* <DEDUP_REMOVED lines=9> */
[----:B---3--:R-:W-:Y:S02]  /*11a0*/  IMAD.MOV.U32 R4, RZ, RZ, R13 ;  /* 0x000000ffff047224 */ /* 0x008fe400078e000d */
        /* <DEDUP_REMOVED lines=14> */
.L_x_331:
[----:B------:R-:W-:Y:S05]  /*1290*/  BSYNC.RECONVERGENT B1 ;  /* 0x0000000000017941 */ /* 0x000fea0003800200 */
.L_x_330:
[----:B0-----:R0:W0:Y:S01]  /*12a0*/  SHFL.DOWN PT, R2, R3, 0x10, 0x1f ;  /* 0x0a001f0003027f89 */ /* 0x00102200000e0000 */
[----:B------:R-:W-:Y:S01]  /*12b0*/  BSSY.RECONVERGENT B1, `(.L_x_332) ;  /* 0x0000017000017945 */ /* 0x000fe20003800200 */
[----:B--2---:R-:W-:Y:S02]  /*12c0*/  IMAD.MOV.U32 R7, RZ, RZ, R4 ;  /* 0x000000ffff077224 */ /* 0x004fe400078e0004 */
[----:B------:R2:W0:Y:S01]  /*12d0*/  SHFL.DOWN PT, R11, R4, 0x10, 0x1f ;  /* 0x0a001f00040b7f89 */ /* 0x00042200000e0000 */
[----:B----4-:R-:W-:Y:S02]  /*12e0*/  IMAD.MOV.U32 R8, RZ, RZ, R5 ;  /* 0x000000ffff087224 */ /* 0x010fe400078e0005 */
[----:B------:R-:W-:Y:S01]  /*12f0*/  IMAD.MOV.U32 R6, RZ, RZ, R3 ;  /* 0x000000ffff067224 */ /* 0x000fe200078e0003 */
[----:B-1----:R2:W1:Y:S01]  /*1300*/  SHFL.DOWN PT, R10, R5, 0x10, 0x1f ;  /* 0x0a001f00050a7f89 */ /* 0x00246200000e0000 */
[----:B------:R-:W-:Y:S05]  /*1310*/  @P4 BRA `(.L_x_333) ;  /* 0x0000000000404947 */ /* 0x000fea0003800000 */
        /* <DEDUP_REMOVED lines=16> */
.L_x_333:
[----:B------:R-:W-:Y:S05]  /*1420*/  BSYNC.RECONVERGENT B1 ;  /* 0x0000000000017941 */ /* 0x000fea0003800200 */
.L_x_332:
[----:B------:R-:W-:Y:S04]  /*1430*/  BSSY.RECONVERGENT B1, `(.L_x_334) ;  /* 0x000000c000017945 */ /* 0x000fe80003800200 */
[----:B------:R-:W-:Y:S05]  /*1440*/  @P2 BRA `(.L_x_335) ;  /* 0x0000000000282947 */ /* 0x000fea0003800000 */
[----:B--2---:R-:W2:Y:S01]  /*1450*/  S2R R4, SR_CgaCtaId ;  /* 0x0000000000047919 */ /* 0x004ea20000008800 */
        /* <DEDUP_REMOVED lines=9> */
.L_x_335:
[----:B------:R-:W-:Y:S05]  /*14f0*/  BSYNC.RECONVERGENT B1 ;  /* 0x0000000000017941 */ /* 0x000fea0003800200 */
.L_x_334:
[----:B------:R-:W-:Y:S01]  /*1500*/  BAR.SYNC.DEFER_BLOCKING 0x0 ;  /* 0x0000000000007b1d */ /* 0x000fe20000010000 */
[----:B------:R-:W-:-:S13]  /*1510*/  ISETP.NE.AND P2, PT, R9, RZ, PT ;  /* 0x000000ff0900720c */ /* 0x000fda0003f45270 */
[----:B------:R-:W-:Y:S05]  /*1520*/  @P2 BRA `(.L_x_336) ;  /* 0x0000004400542947 */ /* 0x000fea0003800000 */
[----:B0---4-:R-:W0:Y:S01]  /*1530*/  S2R R3, SR_CgaCtaId ;  /* 0x0000000000037919 */ /* 0x011e220000008800 */
[----:B------:R-:W-:Y:S01]  /*1540*/  MOV R2, 0x400 ;  /* 0x0000040000027802 */ /* 0x000fe20000000f00 */
[----:B------:R-:W-:Y:S03]  /*1550*/  BSSY.RECONVERGENT B1, `(.L_x_337) ;  /* 0x0000016000017945 */ /* 0x000fe60003800200 */
[----:B0-----:R-:W-:-:S05]  /*1560*/  LEA R26, R3, R2, 0x18 ;  /* 0x00000002031a7211 */ /* 0x001fca00078ec0ff */
[----:B--2---:R-:W0:Y:S04]  /*1570*/  LDS R5, [R26+0x18] ;  /* 0x000018001a057984 */ /* 0x004e280000000800 */
[----:B------:R2:W4:Y:S04]  /*1580*/  LDS.64 R2, [R26+0x20] ;  /* 0x000020001a027984 */ /* 0x0005280000000a00 */
[----:B------:R2:W1:Y:S04]  /*1590*/  LDS R22, [R26+0x28] ;  /* 0x000028001a167984 */ /* 0x0004680000000800 */
[----:B------:R2:W1:Y:S01]  /*15a0*/  LDS R16, [R26+0x38] ;  /* 0x000038001a107984 */ /* 0x0004620000000800 */
[----:B0-----:R-:W-:Y:S01]  /*15b0*/  ISETP.GE.AND P0, PT, R6, R5, PT ;  /* 0x000000050600720c */ /* 0x001fe20003f06270 */
[----:B------:R-:W-:-:S12]  /*15c0*/  IMAD.MOV.U32 R21, RZ, RZ, R5 ;  /* 0x000000ffff157224 */ /* 0x000fd800078e0005 */
[----:B-12-4-:R-:W-:Y:S05]  /*15d0*/  @!P0 BRA `(.L_x_338) ;  /* 0x0000000000348947 */ /* 0x016fea0003800000 */
        /* <DEDUP_REMOVED lines=13> */
.L_x_338:
[----:B------:R-:W-:Y:S05]  /*16b0*/  BSYNC.RECONVERGENT B1 ;  /* 0x0000000000017941 */ /* 0x000fea0003800200 */
.L_x_337:
        /* <DEDUP_REMOVED lines=21> */
[C---:B------:R-:W-:Y:S02]  /*1810*/  @P3 ISETP.LT.U32.AND P1, PT, R2.reuse, R6, PT ;  /* 0x000000060200320c */ /* 0x040fe40003f21070 */
[CC--:B------:R-:W-:Y:S02]  /*1820*/  @P3 ISETP.GE.AND.EX P0, PT, R3.reuse, R7.reuse, PT, P0 ;  /* 0x000000070300320c */ /* 0x0c0fe40003f06300 */
[----:B------:R-:W-:Y:S02]  /*1830*/  @P3 ISETP.LT.AND.EX P1, PT, R3, R7, PT, P1 ;  /* 0x000000070300320c */ /* 0x000fe40003f21310 */
[----:B------:R-:W-:Y:S02]  /*1840*/  @P3 SEL R23, R21, R22, !P0 ;  /* 0x0000001615173207 */ /* 0x000fe40004000000 */
[----:B------:R-:W-:-:S02]  /*1850*/  @P3 SEL R25, R2, R6, P1 ;  /* 0x0000000602193207 */ /* 0x000fc40000800000 */
[----:B------:R-:W-:-:S07]  /*1860*/  @P3 SEL R24, R3, R7, P1 ;  /* 0x0000000703183207 */ /* 0x000fce0000800000 */
.L_x_340:
[----:B------:R-:W-:Y:S05]  /*1870*/  BSYNC.RECONVERGENT B1 ;  /* 0x0000000000017941 */ /* 0x000fea0003800200 */
.L_x_339:
        /* <DEDUP_REMOVED lines=17> */
.L_x_342:
[----:B------:R-:W-:Y:S05]  /*1990*/  BSYNC.RECONVERGENT B1 ;  /* 0x0000000000017941 */ /* 0x000fea0003800200 */
.L_x_341:
        /* <DEDUP_REMOVED lines=17> */
.L_x_344:
[----:B------:R-:W-:Y:S05]  /*1ab0*/  BSYNC.RECONVERGENT B1 ;  /* 0x0000000000017941 */ /* 0x000fea0003800200 */
.L_x_343:
        /* <DEDUP_REMOVED lines=17> */
.L_x_346:
[----:B------:R-:W-:Y:S05]  /*1bd0*/  BSYNC.RECONVERGENT B1 ;  /* 0x0000000000017941 */ /* 0x000fea0003800200 */
.L_x_345:
        /* <DEDUP_REMOVED lines=17> */
.L_x_348:
[----:B------:R-:W-:Y:S05]  /*1cf0*/  BSYNC.RECONVERGENT B1 ;  /* 0x0000000000017941 */ /* 0x000fea0003800200 */
.L_x_347:
        /* <DEDUP_REMOVED lines=18> */
.L_x_323:
[----:B------:R-:W1:Y:S01]  /*1e20*/  S2R R14, SR_LANEID ;  /* 0x00000000000e7919 */ /* 0x000e620000000000 */
[----:B0-----:R-:W-:Y:S01]  /*1e30*/  LOP3.LUT R2, R9, 0x3e0, RZ, 0xc0, !PT ;  /* 0x000003e009027812 */ /* 0x001fe200078ec0ff */
[----:B------:R-:W-:Y:S01]  /*1e40*/  BSSY.RECONVERGENT B1, `(.L_x_349) ;  /* 0x0000027000017945 */ /* 0x000fe20003800200 */
[----:B------:R-:W-:Y:S02]  /*1e50*/  IMAD.MOV.U32 R16, RZ, RZ, R8 ;  /* 0x000000ffff107224 */ /* 0x000fe400078e0008 */
[----:B------:R-:W-:Y:S01]  /*1e60*/  LOP3.LUT R5, RZ, R2, RZ, 0x33, !PT ;  /* 0x00000002ff057212 */ /* 0x000fe200078e33ff */
[----:B------:R-:W-:-:S05]  /*1e70*/  VIADD R3, R2, 0x20 ;  /* 0x0000002002037836 */ /* 0x000fca0000000000 */
[----:B------:R-:W-:Y:S01]  /*1e80*/  ISETP.GT.AND P0, PT, R3, R10, PT ;  /* 0x0000000a0300720c */ /* 0x000fe20003f04270 */
[----:B------:R-:W-:-:S05]  /*1e90*/  IMAD.IADD R3, R10, 0x1, R5 ;  /* 0x000000010a037824 */ /* 0x000fca00078e0205 */
[----:B------:R-:W-:-:S05]  /*1ea0*/  SEL R3, R3, 0x1f, P0 ;  /* 0x0000001f03037807 */ /* 0x000fca0000000000 */
[----:B-----5:R0:W2:Y:S04]  /*1eb0*/  SHFL.DOWN PT, R5, R12, 0x1, R3 ;  /* 0x082000000c057989 */ /* 0x0200a800000e0003 */
[----:B------:R0:W3:Y:S01]  /*1ec0*/  SHFL.DOWN PT, R7, R8, 0x1, R3 ;  /* 0x0820000008077989 */ /* 0x0000e200000e0003 */
[CC--:B-1----:R-:W-:Y:S01]  /*1ed0*/  ISETP.GE.AND P0, PT, R14.reuse, R3.reuse, PT ;  /* 0x000000030e00720c */ /* 0x0c2fe20003f06270 */
[C---:B------:R-:W-:Y:S01]  /*1ee0*/  VIADD R4, R14.reuse, 0x4 ;  /* 0x000000040e047836 */ /* 0x040fe20000000000 */
[C---:B------:R-:W-:Y:S01]  /*1ef0*/  ISETP.NE.AND P2, PT, R14.reuse, RZ, PT ;  /* 0x000000ff0e00720c */ /* 0x040fe20003f45270 */
[C---:B------:R-:W-:Y:S02]  /*1f00*/  VIADD R2, R14.reuse, 0x2 ;  /* 0x000000020e027836 */ /* 0x040fe40000000000 */
[----:B------:R-:W-:Y:S01]  /*1f10*/  VIADD R6, R14, 0x8 ;  /* 0x000000080e067836 */ /* 0x000fe20000000000 */
[-C--:B------:R-:W-:Y:S01]  /*1f20*/  ISETP.GT.AND P5, PT, R4, R3.reuse, PT ;  /* 0x000000030400720c */ /* 0x080fe20003fa4270 */
[----:B------:R-:W-:Y:S01]  /*1f30*/  VIADD R14, R14, 0x10 ;  /* 0x000000100e0e7836 */ /* 0x000fe20000000000 */
[----:B------:R0:W1:Y:S01]  /*1f40*/  SHFL.DOWN PT, R4, R11, 0x1, R3 ;  /* 0x082000000b047989 */ /* 0x00006200000e0003 */
[-C--:B------:R-:W-:Y:S01]  /*1f50*/  ISETP.GT.AND P1, PT, R2, R3.reuse, PT ;  /* 0x000000030200720c */ /* 0x080fe20003f24270 */
[----:B------:R-:W-:Y:S01]  /*1f60*/  IMAD.MOV.U32 R2, RZ, RZ, R12 ;  /* 0x000000ffff027224 */ /* 0x000fe200078e000c */
[-C--:B------:R-:W-:Y:S01]  /*1f70*/  ISETP.GT.AND P4, PT, R6, R3.reuse, PT ;  /* 0x000000030600720c */ /* 0x080fe20003f84270 */
[----:B------:R-:W-:Y:S01]  /*1f80*/  IMAD.MOV.U32 R6, RZ, RZ, R11 ;  /* 0x000000ffff067224 */ /* 0x000fe200078e000b */
[----:B------:R-:W-:Y:S01]  /*1f90*/  ISETP.GT.AND P3, PT, R14, R3, PT ;  /* 0x000000030e00720c */ /* 0x000fe20003f64270 */
[----:B--2---:R-:W-:-:S12]  /*1fa0*/  @P0 BRA `(.L_x_350) ;  /* 0x0000000000400947 */ /* 0x004fd80003800000 */
[----:B------:R-:W-:Y:S01]  /*1fb0*/  ISETP.GE.AND P0, PT, R12, R5, PT ;  /* 0x000000050c00720c */ /* 0x000fe20003f06270 */
        /* <DEDUP_REMOVED lines=15> */
.L_x_350:
[----:B------:R-:W-:Y:S05]  /*20b0*/  BSYNC.RECONVERGENT B1 ;  /* 0x0000000000017941 */ /* 0x000fea0003800200 */
.L_x_349:
[----:B------:R2:W4:Y:S01]  /*20c0*/  SHFL.DOWN PT, R5, R2, 0x2, R3 ;  /* 0x0840000002057989 */ /* 0x00052200000e0003 */
[----:B------:R-:W-:Y:S01]  /*20d0*/  BSSY.RECONVERGENT B1, `(.L_x_351) ;  /* 0x0000017000017945 */ /* 0x000fe20003800200 */
[----:B-1----:R-:W-:Y:S02]  /*20e0*/  IMAD.MOV.U32 R4, RZ, RZ, R2 ;  /* 0x000000ffff047224 */ /* 0x002fe400078e0002 */
[----:B---3--:R2:W1:Y:S01]  /*20f0*/  SHFL.DOWN PT, R7, R6, 0x2, R3 ;  /* 0x0840000006077989 */ /* 0x00846200000e0003 */
[----:B0-----:R-:W-:Y:S02]  /*2100*/  IMAD.MOV.U32 R12, RZ, RZ, R6 ;  /* 0x000000ffff0c7224 */ /* 0x001fe400078e0006 */
[----:B------:R-:W-:Y:S01]  /*2110*/  IMAD.MOV.U32 R14, RZ, RZ, R16 ;  /* 0x000000ffff0e7224 */ /* 0x000fe200078e0010 */
[----:B------:R2:W0:Y:S01]  /*2120*/  SHFL.DOWN PT, R11, R16, 0x2, R3 ;  /* 0x08400000100b7989 */ /* 0x00042200000e0003 */
[----:B------:R-:W-:Y:S05]  /*2130*/  @P1 BRA `(.L_x_352) ;  /* 0x0000000000401947 */ /* 0x000fea0003800000 */
[----:B----4-:R-:W-:Y:S01]  /*2140*/  ISETP.GE.AND P0, PT, R2, R5, PT ;  /* 0x000000050200720c */ /* 0x010fe20003f06270 */
[----:B------:R-:W-:Y:S02]  /*2150*/  IMAD.MOV.U32 R4, RZ, RZ, R5 ;  /* 0x000000ffff047224 */ /* 0x000fe400078e0005 */
[----:B-1----:R-:W-:Y:S02]  /*2160*/  IMAD.MOV.U32 R12, RZ, RZ, R7 ;  /* 0x000000ffff0c7224 */ /* 0x002fe400078e0007 */
        /* <DEDUP_REMOVED lines=13> */
.L_x_352:
[----:B------:R-:W-:Y:S05]  /*2240*/  BSYNC.RECONVERGENT B1 ;  /* 0x0000000000017941 */ /* 0x000fea0003800200 */
.L_x_351:
[----:B----4-:R3:W4:Y:S01]  /*2250*/  SHFL.DOWN PT, R5, R4, 0x4, R3 ;  /* 0x0880000004057989 */ /* 0x01072200000e0003 */
[----:B------:R-:W-:Y:S01]  /*2260*/  BSSY.RECONVERGENT B1, `(.L_x_353) ;  /* 0x0000017000017945 */ /* 0x000fe20003800200 */
[----:B--2---:R-:W-:Y:S02]  /*2270*/  IMAD.MOV.U32 R2, RZ, RZ, R4 ;  /* 0x000000ffff027224 */ /* 0x004fe400078e0004 */
[----:B-1----:R3:W1:Y:S01]  /*2280*/  SHFL.DOWN PT, R7, R12, 0x4, R3 ;  /* 0x088000000c077989 */ /* 0x00266200000e0003 */
[----:B------:R-:W-:Y:S02]  /*2290*/  IMAD.MOV.U32 R6, RZ, RZ, R12 ;  /* 0x000000ffff067224 */ /* 0x000fe400078e000c */
[----:B------:R-:W-:Y:S01]  /*22a0*/  IMAD.MOV.U32 R8, RZ, RZ, R14 ;  /* 0x000000ffff087224 */ /* 0x000fe200078e000e */
[----:B0-----:R3:W0:Y:S01]  /*22b0*/  SHFL.DOWN PT, R11, R14, 0x4, R3 ;  /* 0x088000000e0b7989 */ /* 0x00162200000e0003 */
        /* <DEDUP_REMOVED lines=17> */
.L_x_354:
[----:B------:R-:W-:Y:S05]  /*23d0*/  BSYNC.RECONVERGENT B1 ;  /* 0x0000000000017941 */ /* 0x000fea0003800200 */
.L_x_353:
[----:B----4-:R2:W4:Y:S01]  /*23e0*/  SHFL.DOWN PT, R5, R2, 0x8, R3 ;  /* 0x0900000002057989 */ /* 0x01052200000e0003 */
[----:B------:R-:W-:Y:S01]  /*23f0*/  BSSY.RECONVERGENT B1, `(.L_x_355) ;  /* 0x0000017000017945 */ /* 0x000fe20003800200 */
[----:B---3--:R-:W-:Y:S02]  /*2400*/  IMAD.MOV.U32 R4, RZ, RZ, R2 ;  /* 0x000000ffff047224 */ /* 0x008fe400078e0002 */
        /* <DEDUP_REMOVED lines=21> */
.L_x_356:
[----:B------:R-:W-:Y:S05]  /*2560*/  BSYNC.RECONVERGENT B1 ;  /* 0x0000000000017941 */ /* 0x000fea0003800200 */
.L_x_355:
[----:B----4-:R3:W4:Y:S01]  /*2570*/  SHFL.DOWN PT, R5, R4, 0x10, R3 ;  /* 0x0a00000004057989 */ /* 0x01072200000e0003 */
[----:B------:R-:W-:Y:S01]  /*2580*/  BSSY.RECONVERGENT B1, `(.L_x_357) ;  /* 0x0000017000017945 */ /* 0x000fe20003800200 */
[----:B--2---:R-:W-:Y:S02]  /*2590*/  IMAD.MOV.U32 R6, RZ, RZ, R4 ;  /* 0x000000ffff067224 */ /* 0x004fe400078e0004 */
[----:B0-----:R3:W0:Y:S01]  /*25a0*/  SHFL.DOWN PT, R11, R12, 0x10, R3 ;  /* 0x0a0000000c0b7989 */ /* 0x00162200000e0003 */
[----:B-1----:R-:W-:Y:S02]  /*25b0*/  IMAD.MOV.U32 R7, RZ, RZ, R12 ;  /* 0x000000ffff077224 */ /* 0x002fe400078e000c */
[----:B------:R-:W-:Y:S01]  /*25c0*/  IMAD.MOV.U32 R8, RZ, RZ, R14 ;  /* 0x000000ffff087224 */ /* 0x000fe200078e000e */
[----:B------:R3:W1:Y:S01]  /*25d0*/  SHFL.DOWN PT, R13, R14, 0x10, R3 ;  /* 0x0a0000000e0d7989 */ /* 0x00066200000e0003 */
        /* <DEDUP_REMOVED lines=17> */
.L_x_358:
[----:B------:R-:W-:Y:S05]  /*26f0*/  BSYNC.RECONVERGENT B1 ;  /* 0x0000000000017941 */ /* 0x000fea0003800200 */
.L_x_357:
[----:B------:R-:W-:Y:S04]  /*2700*/  BSSY.RECONVERGENT B1, `(.L_x_359) ;  /* 0x000000c000017945 */ /* 0x000fe80003800200 */
[----:B------:R-:W-:Y:S05]  /*2710*/  @P2 BRA `(.L_x_360) ;  /* 0x0000000000282947 */ /* 0x000fea0003800000 */
[----:B---3--:R-:W2:Y:S01]  /*2720*/  S2R R4, SR_CgaCtaId ;  /* 0x0000000000047919 */ /* 0x008ea20000008800 */
[----:B------:R-:W-:Y:S02]  /*2730*/  MOV R3, 0x400 ;  /* 0x0000040000037802 */ /* 0x000fe40000000f00 */
[----:B------:R-:W-:-:S04]  /*2740*/  SHF.R.U32.HI R2, RZ, 0x1, R9 ;  /* 0x00000001ff027819 */ /* 0x000fc80000011609 */
[----:B------:R-:W-:Y:S02]  /*2750*/  LOP3.LUT R2, R2, 0x1f0, RZ, 0xc0, !PT ;  /* 0x000001f002027812 */ /* 0x000fe400078ec0ff */
[----:B--2---:R-:W-:-:S05]  /*2760*/  LEA R3, R4, R3, 0x18 ;  /* 0x0000000304037211 */ /* 0x004fca00078ec0ff */
[----:B----4-:R-:W-:Y:S02]  /*2770*/  IMAD.IADD R5, R2, 0x1, R3 ;  /* 0x0000000102057824 */ /* 0x010fe400078e0203 */
[----:B------:R-:W-:Y:S02]  /*2780*/  IMAD.MOV.U32 R2, RZ, RZ, R7 ;  /* 0x000000ffff027224 */ /* 0x000fe400078e0007 */
[----:B------:R-:W-:Y:S01]  /*2790*/  IMAD.MOV.U32 R3, RZ, RZ, R8 ;  /* 0x000000ffff037224 */ /* 0x000fe200078e0008 */
[----:B------:R2:W-:Y:S04]  /*27a0*/  STS [R5+0x8], R6 ;  /* 0x0000080605007388 */ /* 0x0005e80000000800 */
[----:B------:R2:W-:Y:S02]  /*27b0*/  STS.64 [R5+0x10], R2 ;  /* 0x0000100205007388 */ /* 0x0005e40000000a00 */
.L_x_360:
[----:B------:R-:W-:Y:S05]  /*27c0*/  BSYNC.RECONVERGENT B1 ;  /* 0x0000000000017941 */ /* 0x000fea0003800200 */
.L_x_359:
[----:B------:R-:W-:Y:S01]  /*27d0*/  BAR.SYNC.DEFER_BLOCKING 0x0 ;  /* 0x0000000000007b1d */ /* 0x000fe20000010000 */
[----:B------:R-:W-:-:S13]  /*27e0*/  ISETP.NE.AND P2, PT, R9, RZ, PT ;  /* 0x000000ff0900720c */ /* 0x000fda0003f45270 */
[----:B------:R-:W-:Y:S05]  /*27f0*/  @P2 BRA `(.L_x_336) ;  /* 0x0000003000a02947 */ /* 0x000fea0003800000 */
[C---:B------:R-:W-:Y:S01]  /*2800*/  ISETP.GE.AND P0, PT, R10.reuse, 0x21, PT ;  /* 0x000000210a00780c */ /* 0x040fe20003f06270 */
[----:B--2---:R-:W-:Y:S01]  /*2810*/  IMAD.MOV.U32 R2, RZ, RZ, R6 ;  /* 0x000000ffff027224 */ /* 0x004fe200078e0006 */
[C---:B------:R-:W-:Y:S01]  /*2820*/  ISETP.GE.AND P5, PT, R10.reuse, 0x41, PT ;  /* 0x000000410a00780c */ /* 0x040fe20003fa6270 */
[----:B0-----:R-:W-:Y:S01]  /*2830*/  IMAD.MOV.U32 R11, RZ, RZ, R7 ;  /* 0x000000ffff0b7224 */ /* 0x001fe200078e0007 */
[C---:B------:R-:W-:Y:S01]  /*2840*/  ISETP.GE.AND P4, PT, R10.reuse, 0x61, PT ;  /* 0x000000610a00780c */ /* 0x040fe20003f86270 */
[----:B---3--:R-:W-:Y:S01]  /*2850*/  IMAD.MOV.U32 R4, RZ, RZ, R8 ;  /* 0x000000ffff047224 */ /* 0x008fe200078e0008 */
[----:B------:R-:W-:-:S07]  /*2860*/  ISETP.GE.AND P3, PT, R10, 0x81, PT ;  /* 0x000000810a00780c */ /* 0x000fce0003f66270 */
[----:B------:R-:W-:Y:S06]  /*2870*/  @!P0 BRA `(.L_x_361) ;  /* 0x00000000005c8947 */ /* 0x000fec0003800000 */
[----:B------:R-:W0:Y:S01]  /*2880*/  S2UR UR5, SR_CgaCtaId ;  /* 0x00000000000579c3 */ /* 0x000e220000008800 */
[----:B------:R-:W-:Y:S01]  /*2890*/  UMOV UR4, 0x400 ;  /* 0x0000040000047882 */ /* 0x000fe20000000000 */
[----:B------:R-:W-:Y:S01]  /*28a0*/  BSSY.RECONVERGENT B1, `(.L_x_361) ;  /* 0x0000014000017945 */ /* 0x000fe20003800200 */
        /* <DEDUP_REMOVED lines=19> */
.L_x_362:
[----:B------:R-:W-:Y:S05]  /*29e0*/  BSYNC.RECONVERGENT B1 ;  /* 0x0000000000017941 */ /* 0x000fea0003800200 */
.L_x_361:
[----:B------:R-:W-:Y:S02]  /*29f0*/  IMAD.MOV.U32 R3, RZ, RZ, R2 ;  /* 0x000000ffff037224 */ /* 0x000fe400078e0002 */
[----:B------:R-:W-:Y:S02]  /*2a00*/  IMAD.MOV.U32 R9, RZ, RZ, R11 ;  /* 0x000000ffff097224 */ /* 0x000fe400078e000b */
[----:B------:R-:W-:Y:S01]  /*2a10*/  IMAD.MOV.U32 R8, RZ, RZ, R4 ;  /* 0x000000ffff087224 */ /* 0x000fe200078e0004 */
[----:B------:R-:W-:Y:S06]  /*2a20*/  @!P5 BRA `(.L_x_363) ;  /* 0x00000000005cd947 */ /* 0x000fec0003800000 */
[----:B------:R-:W0:Y:S01]  /*2a30*/  S2UR UR5, SR_CgaCtaId ;  /* 0x00000000000579c3 */ /* 0x000e220000008800 */
[----:B------:R-:W-:Y:S01]  /*2a40*/  UMOV UR4, 0x400 ;  /* 0x0000040000047882 */ /* 0x000fe20000000000 */
[----:B------:R-:W-:Y:S01]  /*2a50*/  BSSY.RECONVERGENT B1, `(.L_x_363) ;  /* 0x0000014000017945 */ /* 0x000fe20003800200 */
[----:B0-----:R-:W-:-:S09]  /*2a60*/  ULEA UR4, UR5, UR4, 0x18 ;  /* 0x0000000405047291 */ /* 0x001fd2000f8ec0ff */
[----:B----4-:R-:W0:Y:S04]  /*2a70*/  LDS R5, [UR4+0x28] ;  /* 0x00002804ff057984 */ /* 0x010e280008000800 */
        /* <DEDUP_REMOVED lines=17> */
.L_x_364:
[----:B------:R-:W-:Y:S05]  /*2b90*/  BSYNC.RECONVERGENT B1 ;  /* 0x0000000000017941 */ /* 0x000fea0003800200 */
.L_x_363:
[C---:B------:R-:W-:Y:S01]  /*2ba0*/  ISETP.GE.AND P1, PT, R10.reuse, 0xa1, PT ;  /* 0x000000a10a00780c */ /* 0x040fe20003f26270 */
[----:B------:R-:W-:Y:S01]  /*2bb0*/  IMAD.MOV.U32 R2, RZ, RZ, R3 ;  /* 0x000000ffff027224 */ /* 0x000fe200078e0003 */
[C---:B------:R-:W-:Y:S01]  /*2bc0*/  ISETP.GE.AND P5, PT, R10.reuse, 0xc1, PT ;  /* 0x000000c10a00780c */ /* 0x040fe20003fa6270 */
[----:B------:R-:W-:Y:S01]  /*2bd0*/  IMAD.MOV.U32 R7, RZ, RZ, R9 ;  /* 0x000000ffff077224 */ /* 0x000fe200078e0009 */
[----:B------:R-:W-:Y:S01]  /*2be0*/  ISETP.GE.AND P6, PT, R10, 0xe1, PT ;  /* 0x000000e10a00780c */ /* 0x000fe20003fc6270 */
[----:B------:R-:W-:Y:S01]  /*2bf0*/  IMAD.MOV.U32 R6, RZ, RZ, R8 ;  /* 0x000000ffff067224 */ /* 0x000fe200078e0008 */
[----:B------:R-:W-:Y:S11]  /*2c00*/  @!P4 BRA `(.L_x_365) ;  /* 0x00000000005cc947 */ /* 0x000ff60003800000 */
        /* <DEDUP_REMOVED lines=22> */
.L_x_366:
[----:B------:R-:W-:Y:S05]  /*2d70*/  BSYNC.RECONVERGENT B1 ;  /* 0x0000000000017941 */ /* 0x000fea0003800200 */
.L_x_365:
        /* <DEDUP_REMOVED lines=26> */
.L_x_368:
[----:B------:R-:W-:Y:S05]  /*2f20*/  BSYNC.RECONVERGENT B1 ;  /* 0x0000000000017941 */ /* 0x000fea0003800200 */
.L_x_367:
        /* <DEDUP_REMOVED lines=26> */
.L_x_370:
[----:B------:R-:W-:Y:S05]  /*30d0*/  BSYNC.RECONVERGENT B1 ;  /* 0x0000000000017941 */ /* 0x000fea0003800200 */
.L_x_369:
        /* <DEDUP_REMOVED lines=26> */
.L_x_372:
[----:B------:R-:W-:Y:S05]  /*3280*/  BSYNC.RECONVERGENT B1 ;  /* 0x0000000000017941 */ /* 0x000fea0003800200 */
.L_x_371:
[----:B------:R-:W-:Y:S02]  /*3290*/  IMAD.MOV.U32 R6, RZ, RZ, R3 ;  /* 0x000000ffff067224 */ /* 0x000fe400078e0003 */
[----:B------:R-:W-:Y:S02]  /*32a0*/  IMAD.MOV.U32 R7, RZ, RZ, R9 ;  /* 0x000000ffff077224 */ /* 0x000fe400078e0009 */
[----:B------:R-:W-:Y:S01]  /*32b0*/  IMAD.MOV.U32 R8, RZ, RZ, R4 ;  /* 0x000000ffff087224 */ /* 0x000fe200078e0004 */
[----:B------:R-:W-:Y:S06]  /*32c0*/  @!P6 BRA `(.L_x_336) ;  /* 0x0000002400ece947 */ /* 0x000fec0003800000 */
[----:B------:R-:W0:Y:S01]  /*32d0*/  S2UR UR5, SR_CgaCtaId ;  /* 0x00000000000579c3 */ /* 0x000e220000008800 */
[----:B------:R-:W-:Y:S02]  /*32e0*/  UMOV UR4, 0x400 ;  /* 0x0000040000047882 */ /* 0x000fe40000000000 */
        /* <DEDUP_REMOVED lines=21> */
.L_x_304:
[----:B------:R-:W0:Y:S01]  /*3440*/  S2R R11, SR_TID.X ;  /* 0x00000000000b7919 */ /* 0x000e220000002100 */
[----:B------:R-:W1:Y:S02]  /*3450*/  LDCU.128 UR12, c[0x0][0x380] ;  /* 0x00007000ff0c77ac */ /* 0x000e640008000c00 */
[----:B-1----:R-:W-:Y:S02]  /*3460*/  IMAD.U32 R12, RZ, RZ, UR12 ;  /* 0x0000000cff0c7e24 */ /* 0x002fe4000f8e00ff */
[----:B------:R-:W-:Y:S01]  /*3470*/  IMAD.U32 R13, RZ, RZ, UR13 ;  /* 0x0000000dff0d7e24 */ /* 0x000fe2000f8e00ff */
[----:B0-----:R-:W-:-:S05]  /*3480*/  IADD3 R3, P0, PT, R6, R11, RZ ;  /* 0x0000000b06037210 */ /* 0x001fca0007f1e0ff */
[----:B------:R-:W-:Y:S01]  /*3490*/  IMAD.X R4, RZ, RZ, RZ, P0 ;  /* 0x000000ffff047224 */ /* 0x000fe200000e06ff */
[----:B------:R-:W-:-:S04]  /*34a0*/  LEA R2, P0, R3, R12, 0x2 ;  /* 0x0000000c03027211 */ /* 0x000fc800078010ff */
[----:B------:R-:W-:-:S05]  /*34b0*/  LEA.HI.X R3, R3, R13, R4, 0x2, P0 ;  /* 0x0000000d03037211 */ /* 0x000fca00000f1404 */
[----:B------:R-:W2:Y:S04]  /*34c0*/  LDG.E R4, desc[UR10][R2.64] ;  /* 0x0000000a02047981 */ /* 0x000ea8000c1e1900 */
[----:B------:R-:W2:Y:S04]  /*34d0*/  LDG.E R5, desc[UR10][R2.64+0x400] ;  /* 0x0004000a02057981 */ /* 0x000ea8000c1e1900 */
[----:B------:R-:W3:Y:S04]  /*34e0*/  LDG.E R8, desc[UR10][R2.64+0x800] ;  /* 0x0008000a02087981 */ /* 0x000ee8000c1e1900 */
[----:B------:R-:W4:Y:S04]  /*34f0*/  LDG.E R9, desc[UR10][R2.64+0xc00] ;  /* 0x000c000a02097981 */ /* 0x000f28000c1e1900 */
[----:B------:R-:W5:Y:S01]  /*3500*/  LDG.E R10, desc[UR10][R2.64+0x1000] ;  /* 0x0010000a020a7981 */ /* 0x000f62000c1e1900 */
[----:B--2---:R-:W-:-:S02]  /*3510*/  VIMNMX R15, PT, PT, R4, R5, !PT ;  /* 0x00000005040f7248 */ /* 0x004fc40007fe0100 */
[----:B------:R-:W-:Y:S01]  /*3520*/  ISETP.GE.AND P0, PT, R4, R5, PT ;  /* 0x000000050400720c */ /* 0x000fe20003f06270 */
[----:B------:R-:W-:Y:S01]  /*3530*/  VIADD R4, R11, 0x200 ;  /* 0x000002000b047836 */ /* 0x000fe20000000000 */
[----:B---3--:R-:W-:Y:S02]  /*3540*/  VIMNMX R14, PT, PT, R8, R15, !PT ;  /* 0x0000000f080e7248 */ /* 0x008fe40007fe0100 */
[----:B------:R-:W-:Y:S01]  /*3550*/  ISETP.GE.AND P1, PT, R15, R8, PT ;  /* 0x000000080f00720c */ /* 0x000fe20003f26270 */
[----:B------:R-:W-:Y:S01]  /*3560*/  VIADD R8, R11, 0x100 ;  /* 0x000001000b087836 */ /* 0x000fe20000000000 */
[----:B----4-:R-:W-:Y:S01]  /*3570*/  ISETP.GE.AND P3, PT, R14, R9, PT ;  /* 0x000000090e00720c */ /* 0x010fe20003f66270 */
[----:B------:R-:W-:Y:S01]  /*3580*/  IMAD.U32 R15, RZ, RZ, UR15 ;  /* 0x0000000fff0f7e24 */ /* 0x000fe2000f8e00ff */
[----:B------:R-:W-:Y:S01]  /*3590*/  VIMNMX R17, PT, PT, R9, R14, !PT ;  /* 0x0000000e09117248 */ /* 0x000fe20007fe0100 */
[----:B------:R-:W-:Y:S01]  /*35a0*/  IMAD.U32 R14, RZ, RZ, UR14 ;  /* 0x0000000eff0e7e24 */ /* 0x000fe2000f8e00ff */
[----:B------:R-:W-:-:S02]  /*35b0*/  LOP3.LUT R9, R11, 0x400, RZ, 0xfc, !PT ;  /* 0x000004000b097812 */ /* 0x000fc400078efcff */
[----:B-----5:R-:W-:Y:S02]  /*35c0*/  ISETP.GE.AND P2, PT, R17, R10, PT ;  /* 0x0000000a1100720c */ /* 0x020fe40003f46270 */
[----:B------:R-:W-:-:S03]  /*35d0*/  IADD3 R2, P4, PT, R6, R14, RZ ;  /* 0x0000000e06027210 */ /* 0x000fc60007f9e0ff */
[----:B------:R-:W-:Y:S02]  /*35e0*/  @P1 SEL R4, R8, R11, !P0 ;  /* 0x0000000b08041207 */ /* 0x000fe40004000000 */
[----:B------:R-:W-:Y:S01]  /*35f0*/  ISETP.LE.U32.AND P1, PT, R7, UR6, PT ;  /* 0x0000000607007c0c */ /* 0x000fe2000bf23070 */
[----:B------:R-:W-:Y:S02]  /*3600*/  @!P3 VIADD R4, R11, 0x300 ;  /* 0x000003000b04b836 */ /* 0x000fe40000000000 */
[----:B------:R-:W-:Y:S01]  /*3610*/  IMAD.X R3, RZ, RZ, R15, P4 ;  /* 0x000000ffff037224 */ /* 0x000fe200020e060f */
[----:B------:R-:W-:Y:S02]  /*3620*/  ISETP.GE.U32.AND.EX P1, PT, RZ, R18, PT, P1 ;  /* 0x00000012ff00720c */ /* 0x000fe40003f26110 */
[----:B------:R-:W-:Y:S02]  /*3630*/  @P2 ISETP.GE.U32.AND P0, PT, R4, R9, PT ;  /* 0x000000090400220c */ /* 0x000fe40003f06070 */
[----:B------:R-:W-:-:S02]  /*3640*/  IADD3 R9, P3, PT, R9, R2, RZ ;  /* 0x0000000209097210 */ /* 0x000fc40007f7e0ff */
[----:B------:R-:W-:Y:S02]  /*3650*/  @P2 IADD3 R2, P4, PT, R4, R2, RZ ;  /* 0x0000000204022210 */ /* 0x000fe40007f9e0ff */
[----:B------:R-:W-:Y:S01]  /*3660*/  @P2 ISETP.GE.U32.AND.EX P0, PT, RZ, RZ, PT, P0 ;  /* 0x000000ffff00220c */ /* 0x000fe20003f06100 */
[--C-:B------:R-:W-:Y:S02]  /*3670*/  IMAD.X R8, RZ, RZ, R3.reuse, P3 ;  /* 0x000000ffff087224 */ /* 0x100fe400018e0603 */
[----:B------:R-:W-:Y:S01]  /*3680*/  @P2 IMAD.X R3, RZ, RZ, R3, P4 ;  /* 0x000000ffff032224 */ /* 0x000fe200020e0603 */
[----:B------:R-:W-:-:S04]  /*3690*/  @P2 ISETP.LT.OR P0, PT, R10, R17, !P0 ;  /* 0x000000110a00220c */ /* 0x000fc80004701670 */
[----:B------:R-:W-:Y:S02]  /*36a0*/  @P2 SEL R10, R17, R10, P0 ;  /* 0x0000000a110a2207 */ /* 0x000fe40000000000 */
[----:B------:R-:W-:Y:S02]  /*36b0*/  @P2 SEL R9, R2, R9, P0 ;  /* 0x0000000902092207 */ /* 0x000fe40000000000 */
[----:B------:R-:W-:Y:S01]  /*36c0*/  @P2 SEL R8, R3, R8, P0 ;  /* 0x0000000803082207 */ /* 0x000fe20000000000 */
[----:B------:R-:W-:Y:S06]  /*36d0*/  @P1 BRA `(.L_x_373) ;  /* 0x0000001000641947 */ /* 0x000fec0003800000 */
[----:B------:R-:W0:Y:S01]  /*36e0*/  LDCU.64 UR8, c[0x0][0x3e8] ;  /* 0x00007d00ff0877ac */ /* 0x000e220008000a00 */
[----:B------:R-:W-:Y:S01]  /*36f0*/  ISETP.NE.AND P0, PT, R11, RZ, PT ;  /* 0x000000ff0b00720c */ /* 0x000fe20003f05270 */
[----:B------:R-:W-:Y:S01]  /*3700*/  BSSY.RECONVERGENT B1, `(.L_x_374) ;  /* 0x0000012000017945 */ /* 0x000fe20003800200 */
[----:B------:R-:W-:Y:S01]  /*3710*/  UMOV UR4, 0x8 ;  /* 0x0000000800047882 */ /* 0x000fe20000000000 */
[----:B------:R-:W-:Y:S02]  /*3720*/  UMOV UR5, 0x0 ;  /* 0x0000000000057882 */ /* 0x000fe40000000000 */
[----:B0-----:R-:W-:-:S04]  /*3730*/  UIMAD.WIDE.U32 UR4, UR8, 0x1, UR4 ;  /* 0x00000001080478a5 */ /* 0x001fc8000f8e0004 */
[----:B------:R-:W-:Y:S02]  /*3740*/  UIADD3 UR7, UPT, UPT, UR5, UR9, URZ ;  /* 0x0000000905077290 */ /* 0x000fe4000fffe0ff */
[----:B------:R-:W-:Y:S02]  /*3750*/  IMAD.U32 R3, RZ, RZ, UR5 ;  /* 0x00000005ff037e24 */ /* 0x000fe4000f8e00ff */
[----:B------:R-:W-:Y:S02]  /*3760*/  IMAD.U32 R2, RZ, RZ, UR4 ;  /* 0x00000004ff027e24 */ /* 0x000fe4000f8e00ff */
[----:B------:R-:W-:Y:S01]  /*3770*/  IMAD.U32 R3, RZ, RZ, UR7 ;  /* 0x00000007ff037e24 */ /* 0x000fe2000f8e00ff */
[----:B------:R-:W-:Y:S06]  /*3780*/  @P0 BRA `(.L_x_375) ;  /* 0x0000000000240947 */ /* 0x000fec0003800000 */
[----:B------:R-:W-:Y:S02]  /*3790*/  IMAD.MOV.U32 R16, RZ, RZ, 0x500 ;  /* 0x00000500ff107424 */ /* 0x000fe400078e00ff */
[----:B------:R-:W-:-:S05]  /*37a0*/  IMAD.MOV.U32 R17, RZ, RZ, 0x0 ;  /* 0x00000000ff117424 */ /* 0x000fca00078e00ff */
[----:B------:R-:W2:Y:S01]  /*37b0*/  ATOMG.E.ADD.64.STRONG.GPU PT, R4, desc[UR10][R2.64], R16 ;  /* 0x80000010020479a8 */ /* 0x000ea200081ef50a */
[----:B------:R-:W0:Y:S01]  /*37c0*/  S2UR UR5, SR_CgaCtaId ;  /* 0x00000000000579c3 */ /* 0x000e220000008800 */
[----:B------:R-:W-:Y:S02]  /*37d0*/  UMOV UR4, 0x400 ;  /* 0x0000040000047882 */ /* 0x000fe40000000000 */
[----:B0-----:R-:W-:Y:S01]  /*37e0*/  ULEA UR4, UR5, UR4, 0x18 ;  /* 0x0000000405047291 */ /* 0x001fe2000f8ec0ff */
[----:B--2---:R-:W-:-:S05]  /*37f0*/  IADD3 R4, P0, PT, R4, UR6, RZ ;  /* 0x0000000604047c10 */ /* 0x004fca000ff1e0ff */
[----:B------:R-:W-:-:S05]  /*3800*/  IMAD.X R5, RZ, RZ, R5, P0 ;  /* 0x000000ffff057224 */ /* 0x000fca00000e0605 */
[----:B------:R0:W-:Y:S03]  /*3810*/  STS.64 [UR4+0x98], R4 ;  /* 0x00009804ff007988 */ /* 0x0001e60008000a04 */
.L_x_375:
[----:B------:R-:W-:Y:S05]  /*3820*/  BSYNC.RECONVERGENT B1 ;  /* 0x0000000000017941 */ /* 0x000fea0003800200 */
.L_x_374:
[----:B------:R-:W1:Y:S08]  /*3830*/  S2UR UR5, SR_CgaCtaId ;  /* 0x00000000000579c3 */ /* 0x000e700000008800 */
[----:B------:R-:W-:Y:S06]  /*3840*/  BAR.SYNC.DEFER_BLOCKING 0x0 ;  /* 0x0000000000007b1d */ /* 0x000fec0000010000 */
[----:B------:R-:W-:-:S02]  /*3850*/  UMOV UR4, 0x400 ;  /* 0x0000040000047882 */ /* 0x000fc40000000000 */
[----:B-1----:R-:W-:-:S06]  /*3860*/  ULEA UR4, UR5, UR4, 0x18 ;  /* 0x0000000405047291 */ /* 0x002fcc000f8ec0ff */
[----:B------:R-:W-:-:S05]  /*3870*/  IMAD.U32 R23, RZ, RZ, UR4 ;  /* 0x00000004ff177e24 */ /* 0x000fca000f8e00ff */
[----:B0-----:R-:W0:Y:S02]  /*3880*/  LDS.64 R4, [R23+0x98] ;  /* 0x0000980017047984 */ /* 0x001e240000000a00 */
[----:B0-----:R-:W-:-:S04]  /*3890*/  IADD3 R6, P1, PT, R4, 0x500, RZ ;  /* 0x0000050004067810 */ /* 0x001fc80007f3e0ff */
[----:B------:R-:W-:Y:S01]  /*38a0*/  ISETP.GT.U32.AND P0, PT, R6, R7, PT ;  /* 0x000000070600720c */ /* 0x000fe20003f04070 */
[----:B------:R-:W-:-:S05]  /*38b0*/  IMAD.X R17, RZ, RZ, R5, P1 ;  /* 0x000000ffff117224 */ /* 0x000fca00008e0605 */
[----:B------:R-:W-:-:S13]  /*38c0*/  ISETP.GT.AND.EX P0, PT, R17, R18, PT, P0 ;  /* 0x000000121100720c */ /* 0x000fda0003f04300 */
[----:B------:R-:W-:Y:S05]  /*38d0*/  @P0 BRA `(.L_x_376) ;  /* 0x0000000400700947 */ /* 0x000fea0003800000 */
[----:B------:R-:W-:Y:S01]  /*38e0*/  BSSY.RECONVERGENT B1, `(.L_x_376) ;  /* 0x000005b000017945 */ /* 0x000fe20003800200 */
[----:B------:R-:W-:Y:S01]  /*38f0*/  IMAD.MOV.U32 R16, RZ, RZ, R10 ;  /* 0x000000ffff107224 */ /* 0x000fe200078e000a */
[----:B------:R-:W0:Y:S01]  /*3900*/  LDCU.64 UR8, c[0x0][0x398] ;  /* 0x00007300ff0877ac */ /* 0x000e220008000a00 */
[----:B------:R-:W-:Y:S02]  /*3910*/  IMAD.MOV.U32 R19, RZ, RZ, R9 ;  /* 0x000000ffff137224 */ /* 0x000fe400078e0009 */
[----:B------:R-:W-:Y:S01]  /*3920*/  IMAD.MOV.U32 R6, RZ, RZ, R8 ;  /* 0x000000ffff067224 */ /* 0x000fe200078e0008 */
[----:B------:R-:W1:Y:S06]  /*3930*/  LDCU.128 UR12, c[0x0][0x380] ;  /* 0x00007000ff0c77ac */ /* 0x000e6c0008000c00 */
.L_x_379:
[----:B------:R-:W-:Y:S01]  /*3940*/  IADD3 R9, P0, PT, R11, R4, RZ ;  /* 0x000000040b097210 */ /* 0x000fe20007f1e0ff */
[----:B-1----:R-:W-:Y:S02]  /*3950*/  IMAD.U32 R12, RZ, RZ, UR12 ;  /* 0x0000000cff0c7e24 */ /* 0x002fe4000f8e00ff */
[----:B------:R-:W-:Y:S02]  /*3960*/  IMAD.U32 R13, RZ, RZ, UR13 ;  /* 0x0000000dff0d7e24 */ /* 0x000fe4000f8e00ff */
[----:B------:R-:W-:Y:S01]  /*3970*/  IMAD.X R8, RZ, RZ, R5, P0 ;  /* 0x000000ffff087224 */ /* 0x000fe200000e0605 */
[----:B------:R-:W-:-:S04]  /*3980*/  LEA R4, P0, R9, R12, 0x2 ;  /* 0x0000000c09047211 */ /* 0x000fc800078010ff */
[----:B------:R-:W-:-:S05]  /*3990*/  LEA.HI.X R5, R9, R13, R8, 0x2, P0 ;  /* 0x0000000d09057211 */ /* 0x000fca00000f1408 */
[----:B------:R-:W2:Y:S04]  /*39a0*/  LDG.E R7, desc[UR10][R4.64] ;  /* 0x0000000a04077981 */ /* 0x000ea8000c1e1900 */
[----:B------:R-:W3:Y:S04]  /*39b0*/  LDG.E R24, desc[UR10][R4.64+0x400] ;  /* 0x0004000a04187981 */ /* 0x000ee8000c1e1900 */
[----:B------:R-:W4:Y:S04]  /*39c0*/  LDG.E R18, desc[UR10][R4.64+0x800] ;  /* 0x0008000a04127981 */ /* 0x000f28000c1e1900 */
[----:B------:R-:W4:Y:S01]  /*39d0*/  LDG.E R17, desc[UR10][R4.64+0xc00] ;  /* 0x000c000a04117981 */ /* 0x000f22000c1e1900 */
[----:B------:R-:W-:-:S02]  /*39e0*/  IMAD.U32 R14, RZ, RZ, UR14 ;  /* 0x0000000eff0e7e24 */ /* 0x000fc4000f8e00ff */
[----:B------:R-:W-:Y:S01]  /*39f0*/  IMAD.U32 R15, RZ, RZ, UR15 ;  /* 0x0000000fff0f7e24 */ /* 0x000fe2000f8e00ff */
[----:B------:R1:W5:Y:S01]  /*3a00*/  LDG.E R10, desc[UR10][R4.64+0x1000] ;  /* 0x0010000a040a7981 */ /* 0x000362000c1e1900 */
[----:B------:R-:W-:Y:S01]  /*3a10*/  BSSY.RECONVERGENT B2, `(.L_x_377) ;  /* 0x000002c000027945 */ /* 0x000fe20003800200 */
[----:B------:R-:W-:Y:S01]  /*3a20*/  BAR.SYNC.DEFER_BLOCKING 0x0 ;  /* 0x0000000000007b1d */ /* 0x000fe20000010000 */
[----:B------:R-:W-:-:S04]  /*3a30*/  IADD3 R26, P0, PT, R9, R14, RZ ;  /* 0x0000000e091a7210 */ /* 0x000fc80007f1e0ff */
[----:B------:R-:W-:Y:S01]  /*3a40*/  IADD3 R20, P3, PT, R26, 0x100, RZ ;  /* 0x000001001a147810 */ /* 0x000fe20007f7e0ff */
[----:B------:R-:W-:Y:S01]  /*3a50*/  IMAD.X R27, R8, 0x1, R15, P0 ;  /* 0x00000001081b7824 */ /* 0x000fe200000e060f */
[C---:B------:R-:W-:Y:S02]  /*3a60*/  IADD3 R21, P4, PT, R26.reuse, 0x200, RZ ;  /* 0x000002001a157810 */ /* 0x040fe40007f9e0ff */
[----:B------:R-:W-:Y:S01]  /*3a70*/  IADD3 R9, P6, PT, R26, 0x400, RZ ;  /* 0x000004001a097810 */ /* 0x000fe20007fde0ff */
[--C-:B------:R-:W-:Y:S01]  /*3a80*/  IMAD.X R25, RZ, RZ, R27.reuse, P3 ;  /* 0x000000ffff197224 */ /* 0x100fe200018e061b */
[----:B------:R-:W-:Y:S01]  /*3a90*/  ISETP.NE.AND P3, PT, R11, RZ, PT ;  /* 0x000000ff0b00720c */ /* 0x000fe20003f65270 */
[--C-:B------:R-:W-:Y:S02]  /*3aa0*/  IMAD.X R22, RZ, RZ, R27.reuse, P4 ;  /* 0x000000ffff167224 */ /* 0x100fe400020e061b */
[----:B------:R-:W-:Y:S01]  /*3ab0*/  IMAD.X R8, RZ, RZ, R27, P6 ;  /* 0x000000ffff087224 */ /* 0x000fe200030e061b */
[----:B--2---:R-:W-:-:S13]  /*3ac0*/  ISETP.GE.AND P2, PT, R16, R7, PT ;  /* 0x000000071000720c */ /* 0x004fda0003f46270 */
[----:B------:R-:W-:-:S04]  /*3ad0*/  @P2 ISETP.GE.U32.AND P0, PT, R19, R26, PT ;  /* 0x0000001a1300220c */ /* 0x000fc80003f06070 */
[----:B------:R-:W-:-:S04]  /*3ae0*/  @P2 ISETP.GE.AND.EX P0, PT, R6, R27, PT, P0 ;  /* 0x0000001b0600220c */ /* 0x000fc80003f06300 */
[----:B------:R-:W-:-:S04]  /*3af0*/  @P2 ISETP.LT.OR P0, PT, R7, R16, !P0 ;  /* 0x000000100700220c */ /* 0x000fc80004701670 */
[----:B------:R-:W-:Y:S02]  /*3b00*/  @P2 SEL R7, R16, R7, P0 ;  /* 0x0000000710072207 */ /* 0x000fe40000000000 */
[----:B------:R-:W-:Y:S02]  /*3b10*/  IADD3 R16, P5, PT, R26, 0x300, RZ ;  /* 0x000003001a107810 */ /* 0x000fe40007fbe0ff */
[----:B---3--:R-:W-:Y:S02]  /*3b20*/  ISETP.GE.AND P1, PT, R7, R24, PT ;  /* 0x000000180700720c */ /* 0x008fe40003f26270 */
[----:B------:R-:W-:Y:S01]  /*3b30*/  @P2 SEL R26, R19, R26, P0 ;  /* 0x0000001a131a2207 */ /* 0x000fe20000000000 */
[----:B------:R-:W-:Y:S01]  /*3b40*/  IMAD.X R19, RZ, RZ, R27, P5 ;  /* 0x000000ffff137224 */ /* 0x000fe200028e061b */
[----:B------:R-:W-:-:S09]  /*3b50*/  @P2 SEL R27, R6, R27, P0 ;  /* 0x0000001b061b2207 */ /* 0x000fd20000000000 */
[----:B------:R-:W-:-:S04]  /*3b60*/  @P1 ISETP.GE.U32.AND P0, PT, R26, R20, PT ;  /* 0x000000141a00120c */ /* 0x000fc80003f06070 */
[----:B------:R-:W-:-:S04]  /*3b70*/  @P1 ISETP.GE.AND.EX P0, PT, R27, R25, PT, P0 ;  /* 0x000000191b00120c */ /* 0x000fc80003f06300 */
[----:B------:R-:W-:-:S04]  /*3b80*/  @P1 ISETP.LT.OR P0, PT, R24, R7, !P0 ;  /* 0x000000071800120c */ /* 0x000fc80004701670 */
[----:B------:R-:W-:Y:S02]  /*3b90*/  @P1 SEL R24, R7, R24, P0 ;  /* 0x0000001807181207 */ /* 0x000fe40000000000 */
[----:B------:R-:W-:Y:S02]  /*3ba0*/  @P1 SEL R20, R26, R20, P0 ;  /* 0x000000141a141207 */ /* 0x000fe40000000000 */
[----:B----4-:R-:W-:Y:S02]  /*3bb0*/  ISETP.GE.AND P2, PT, R24, R18, PT ;  /* 0x000000121800720c */ /* 0x010fe40003f46270 */
[----:B------:R-:W-:-:S11]  /*3bc0*/  @P1 SEL R25, R27, R25, P0 ;  /* 0x000000191b191207 */ /* 0x000fd60000000000 */
[----:B------:R-:W-:-:S04]  /*3bd0*/  @P2 ISETP.GE.U32.AND P0, PT, R20, R21, PT ;  /* 0x000000151400220c */ /* 0x000fc80003f06070 */
[----:B------:R-:W-:-:S04]  /*3be0*/  @P2 ISETP.GE.AND.EX P0, PT, R25, R22, PT, P0 ;  /* 0x000000161900220c */ /* 0x000fc80003f06300 */
[----:B------:R-:W-:-:S04]  /*3bf0*/  @P2 ISETP.LT.OR P0, PT, R18, R24, !P0 ;  /* 0x000000181200220c */ /* 0x000fc80004701670 */
[----:B------:R-:W-:-:S04]  /*3c00*/  @P2 SEL R18, R24, R18, P0 ;  /* 0x0000001218122207 */ /* 0x000fc80000000000 */
[----:B------:R-:W-:Y:S01]  /*3c10*/  ISETP.GE.AND P1, PT, R18, R17, PT ;  /* 0x000000111200720c */ /* 0x000fe20003f26270 */
[----:B-1----:R-:W-:-:S12]  /*3c20*/  @P3 BRA `(.L_x_378) ;  /* 0x0000000000283947 */ /* 0x002fd80003800000 */
[----:B------:R-:W-:Y:S02]  /*3c30*/  IMAD.MOV.U32 R4, RZ, RZ, 0x500 ;  /* 0x00000500ff047424 */ /* 0x000fe400078e00ff */
[----:B------:R-:W-:-:S06]  /*3c40*/  IMAD.MOV.U32 R5, RZ, RZ, 0x0 ;  /* 0x00000000ff057424 */ /* 0x000fcc00078e00ff */
[----:B------:R-:W2:Y:S01]  /*3c50*/  ATOMG.E.ADD.64.STRONG.GPU PT, R4, desc[UR10][R2.64], R4 ;  /* 0x80000004020479a8 */ /* 0x000ea200081ef50a */
[----:B------:R-:W1:Y:S01]  /*3c60*/  S2UR UR5, SR_CgaCtaId ;  /* 0x00000000000579c3 */ /* 0x000e620000008800 */
[----:B------:R-:W-:Y:S02]  /*3c70*/  UMOV UR4, 0x400 ;  /* 0x0000040000047882 */ /* 0x000fe40000000000 */
[----:B-1----:R-:W-:-:S06]  /*3c80*/  ULEA UR4, UR5, UR4, 0x18 ;  /* 0x0000000405047291 */ /* 0x002fcc000f8ec0ff */
[----:B------:R-:W-:Y:S01]  /*3c90*/  IMAD.U32 R23, RZ, RZ, UR4 ;  /* 0x00000004ff177e24 */ /* 0x000fe2000f8e00ff */
[----:B--2---:R-:W-:-:S05]  /*3ca0*/  IADD3 R6, P3, PT, R4, UR6, RZ ;  /* 0x0000000604067c10 */ /* 0x004fca000ff7e0ff */
[----:B------:R-:W-:-:S05]  /*3cb0*/  IMAD.X R7, RZ, RZ, R5, P3 ;  /* 0x000000ffff077224 */ /* 0x000fca00018e0605 */
[----:B------:R1:W-:Y:S03]  /*3cc0*/  STS.64 [R23+0x98], R6 ;  /* 0x0000980617007388 */ /* 0x0003e60000000a00 */
.L_x_378:
[----:B0-----:R-:W-:Y:S05]  /*3cd0*/  BSYNC.RECONVERGENT B2 ;  /* 0x0000000000027941 */ /* 0x001fea0003800200 */
.L_x_377:
[----:B------:R-:W-:Y:S01]  /*3ce0*/  BAR.SYNC.DEFER_BLOCKING 0x0 ;  /* 0x0000000000007b1d */ /* 0x000fe20000010000 */
[----:B------:R-:W-:Y:S01]  /*3cf0*/  @P2 SEL R21, R20, R21, P0 ;  /* 0x0000001514152207 */ /* 0x000fe20000000000 */
[----:B-1----:R-:W-:Y:S01]  /*3d00*/  IMAD.U32 R7, RZ, RZ, UR8 ;  /* 0x00000008ff077e24 */ /* 0x002fe2000f8e00ff */
[----:B------:R-:W-:Y:S02]  /*3d10*/  @P2 SEL R22, R25, R22, P0 ;  /* 0x0000001619162207 */ /* 0x000fe40000000000 */
[----:B------:R-:W-:-:S04]  /*3d20*/  @P1 ISETP.GE.U32.AND P0, PT, R21, R16, PT ;  /* 0x000000101500120c */ /* 0x000fc80003f06070 */
[----:B------:R-:W-:-:S04]  /*3d30*/  @P1 ISETP.GE.AND.EX P0, PT, R22, R19, PT, P0 ;  /* 0x000000131600120c */ /* 0x000fc80003f06300 */
[----:B------:R-:W-:-:S04]  /*3d40*/  @P1 ISETP.LT.OR P0, PT, R17, R18, !P0 ;  /* 0x000000121100120c */ /* 0x000fc80004701670 */
[----:B------:R-:W-:Y:S01]  /*3d50*/  @P1 SEL R17, R18, R17, P0 ;  /* 0x0000001112111207 */ /* 0x000fe20000000000 */
[----:B------:R-:W-:Y:S01]  /*3d60*/  IMAD.U32 R18, RZ, RZ, UR9 ;  /* 0x00000009ff127e24 */ /* 0x000fe2000f8e00ff */
[----:B------:R-:W-:Y:S02]  /*3d70*/  @P1 SEL R16, R21, R16, P0 ;  /* 0x0000001015101207 */ /* 0x000fe40000000000 */
[----:B-----5:R-:W-:Y:S02]  /*3d80*/  ISETP.GE.AND P2, PT, R17, R10, PT ;  /* 0x0000000a1100720c */ /* 0x020fe40003f46270 */
[----:B------:R-:W-:Y:S01]  /*3d90*/  @P1 SEL R19, R22, R19, P0 ;  /* 0x0000001316131207 */ /* 0x000fe20000000000 */
[----:B------:R-:W0:Y:S10]  /*3da0*/  LDS.64 R4, [R23+0x98] ;  /* 0x0000980017047984 */ /* 0x000e340000000a00 */
[----:B------:R-:W-:-:S04]  /*3db0*/  @P2 ISETP.GE.U32.AND P0, PT, R16, R9, PT ;  /* 0x000000091000220c */ /* 0x000fc80003f06070 */
[----:B------:R-:W-:-:S04]  /*3dc0*/  @P2 ISETP.GE.AND.EX P0, PT, R19, R8, PT, P0 ;  /* 0x000000081300220c */ /* 0x000fc80003f06300 */
[----:B------:R-:W-:-:S04]  /*3dd0*/  @P2 ISETP.LT.OR P0, PT, R10, R17, !P0 ;  /* 0x000000110a00220c */ /* 0x000fc80004701670 */
[----:B------:R-:W-:Y:S02]  /*3de0*/  @P2 SEL R10, R17, R10, P0 ;  /* 0x0000000a110a2207 */ /* 0x000fe40000000000 */
[----:B------:R-:W-:Y:S02]  /*3df0*/  @P2 SEL R9, R16, R9, P0 ;  /* 0x0000000910092207 */ /* 0x000fe40000000000 */
[----:B------:R-:W-:Y:S01]  /*3e00*/  @P2 SEL R8, R19, R8, P0 ;  /* 0x0000000813082207 */ /* 0x000fe20000000000 */
[----:B------:R-:W-:Y:S02]  /*3e10*/  IMAD.MOV.U32 R16, RZ, RZ, R10 ;  /* 0x000000ffff107224 */ /* 0x000fe400078e000a */
[----:B------:R-:W-:Y:S01]  /*3e20*/  IMAD.MOV.U32 R19, RZ, RZ, R9 ;  /* 0x000000ffff137224 */ /* 0x000fe200078e0009 */
[----:B0-----:R-:W-:-:S04]  /*3e30*/  IADD3 R6, P3, PT, R4, 0x500, RZ ;  /* 0x0000050004067810 */ /* 0x001fc80007f7e0ff */
[----:B------:R-:W-:Y:S01]  /*3e40*/  ISETP.GT.U32.AND P1, PT, R6, R7, PT ;  /* 0x000000070600720c */ /* 0x000fe20003f24070 */
[----:B------:R-:W-:Y:S02]  /*3e50*/  IMAD.X R21, RZ, RZ, R5, P3 ;  /* 0x000000ffff157224 */ /* 0x000fe400018e0605 */
[----:B------:R-:W-:-:S03]  /*3e60*/  IMAD.MOV.U32 R6, RZ, RZ, R8 ;  /* 0x000000ffff067224 */ /* 0x000fc600078e0008 */
[----:B------:R-:W-:-:S13]  /*3e70*/  ISETP.GT.AND.EX P0, PT, R21, R18, PT, P1 ;  /* 0x000000121500720c */ /* 0x000fda0003f04310 */
[----:B------:R-:W-:Y:S05]  /*3e80*/  @!P0 BRA `(.L_x_379) ;  /* 0xfffffff800ac8947 */ /* 0x000fea000383ffff */
[----:B------:R-:W-:Y:S05]  /*3e90*/  BSYNC.RECONVERGENT B1 ;  /* 0x0000000000017941 */ /* 0x000fea0003800200 */
.L_x_376:
[----:B------:R-:W-:Y:S01]  /*3ea0*/  ISETP.GE.U32.AND P0, PT, R4, R7, PT ;  /* 0x000000070400720c */ /* 0x000fe20003f06070 */
[----:B------:R-:W-:Y:S03]  /*3eb0*/  BSSY.RECONVERGENT B1, `(.L_x_373) ;  /* 0x000009b000017945 */ /* 0x000fe60003800200 */
[----:B------:R-:W-:-:S13]  /*3ec0*/  ISETP.GE.AND.EX P0, PT, R5, R18, PT, P0 ;  /* 0x000000120500720c */ /* 0x000fda0003f06300 */
[----:B------:R-:W-:Y:S05]  /*3ed0*/  @P0 BRA `(.L_x_380) ;  /* 0x0000000800600947 */ /* 0x000fea0003800000 */
[----:B------:R-:W-:-:S05]  /*3ee0*/  IMAD.IADD R16, R7, 0x1, -R4 ;  /* 0x0000000107107824 */ /* 0x000fca00078e0a04 */
[----:B------:R-:W-:-:S13]  /*3ef0*/  ISETP.GE.AND P0, PT, R11, R16, PT ;  /* 0x000000100b00720c */ /* 0x000fda0003f06270 */
[----:B------:R-:W-:Y:S05]  /*3f00*/  @P0 BRA `(.L_x_380) ;  /* 0x0000000800540947 */ /* 0x000fea0003800000 */
[----:B------:R-:W-:Y:S01]  /*3f10*/  LOP3.LUT R2, RZ, R11, RZ, 0x33, !PT ;  /* 0x0000000bff027212 */ /* 0x000fe200078e33ff */
[----:B------:R-:W-:Y:S01]  /*3f20*/  BSSY.RECONVERGENT B2, `(.L_x_381) ;  /* 0x000002f000027945 */ /* 0x000fe20003800200 */
[----:B------:R-:W-:Y:S02]  /*3f30*/  IMAD.MOV.U32 R17, RZ, RZ, R11 ;  /* 0x000000ffff117224 */ /* 0x000fe400078e000b */
[----:B------:R-:W-:-:S04]  /*3f40*/  IADD3 R7, PT, PT, -R4, R7, R2 ;  /* 0x0000000704077210 */ /* 0x000fc80007ffe102 */
[----:B------:R-:W-:-:S04]  /*3f50*/  LOP3.LUT R2, R7, 0x300, RZ, 0xc0, !PT ;  /* 0x0000030007027812 */ /* 0x000fc800078ec0ff */
[----:B------:R-:W-:-:S13]  /*3f60*/  ISETP.NE.AND P0, PT, R2, 0x300, PT ;  /* 0x000003000200780c */ /* 0x000fda0003f05270 */
[----:B------:R-:W-:Y:S05]  /*3f70*/  @!P0 BRA `(.L_x_382) ;  /* 0x0000000000a48947 */ /* 0x000fea0003800000 */
[----:B------:R-:W-:Y:S01]  /*3f80*/  IADD3 R3, P0, PT, R11, R4, RZ ;  /* 0x000000040b037210 */ /* 0x000fe20007f1e0ff */
[----:B------:R-:W-:Y:S01]  /*3f90*/  IMAD.MOV.U32 R17, RZ, RZ, R11 ;  /* 0x000000ffff117224 */ /* 0x000fe200078e000b */
[----:B------:R-:W-:Y:S02]  /*3fa0*/  LEA.HI R2, R7, 0x1, RZ, 0x18 ;  /* 0x0000000107027811 */ /* 0x000fe400078fc0ff */
[C---:B------:R-:W-:Y:S01]  /*3fb0*/  LEA R12, P1, R3.reuse, R12, 0x2 ;  /* 0x0000000c030c7211 */ /* 0x040fe200078210ff */
[----:B------:R-:W-:Y:S01]  /*3fc0*/  IMAD.X R6, RZ, RZ, R5, P0 ;  /* 0x000000ffff067224 */ /* 0x000fe200000e0605 */
[C---:B------:R-:W-:Y:S02]  /*3fd0*/  IADD3 R14, P0, PT, R3.reuse, R14, RZ ;  /* 0x0000000e030e7210 */ /* 0x040fe40007f1e0ff */
[----:B------:R-:W-:Y:S02]  /*3fe0*/  LOP3.LUT R2, R2, 0x3, RZ, 0xc0, !PT ;  /* 0x0000000302027812 */ /* 0x000fe400078ec0ff */
[----:B------:R-:W-:Y:S01]  /*3ff0*/  LEA.HI.X R3, R3, R13, R6, 0x2, P1 ;  /* 0x0000000d03037211 */ /* 0x000fe200008f1406 */
[----:B------:R-:W-:-:S02]  /*4000*/  IMAD.X R15, R6, 0x1, R15, P0 ;  /* 0x00000001060f7824 */ /* 0x000fc400000e060f */
[----:B------:R-:W-:-:S07]  /*4010*/  IMAD.MOV R6, RZ, RZ, -R2 ;  /* 0x000000ffff067224 */ /* 0x000fce00078e0a02 */
.L_x_385:
[----:B------:R-:W-:-:S06]  /*4020*/  IMAD.MOV.U32 R2, RZ, RZ, R12 ;  /* 0x000000ffff027224 */ /* 0x000fcc00078e000c */
[----:B------:R-:W2:Y:S01]  /*4030*/  LDG.E R2, desc[UR10][R2.64] ;  /* 0x0000000a02027981 */ /* 0x000ea2000c1e1900 */
[----:B------:R-:W-:Y:S01]  /*4040*/  VIADD R6, R6, 0x1 ;  /* 0x0000000106067836 */ /* 0x000fe20000000000 */
[----:B------:R-:W-:Y:S01]  /*4050*/  BSSY.RECONVERGENT B3, `(.L_x_383) ;  /* 0x0000016000037945 */ /* 0x000fe20003800200 */
[----:B------:R-:W-:Y:S01]  /*4060*/  IMAD.MOV.U32 R13, RZ, RZ, R9 ;  /* 0x000000ffff0d7224 */ /* 0x000fe200078e0009 */
[----:B------:R-:W-:Y:S01]  /*4070*/  IADD3 R12, P3, PT, R12, 0x400, RZ ;  /* 0x000004000c0c7810 */ /* 0x000fe20007f7e0ff */
[----:B------:R-:W-:Y:S01]  /*4080*/  IMAD.MOV.U32 R18, RZ, RZ, R8 ;  /* 0x000000ffff127224 */ /* 0x000fe200078e0008 */
[----:B------:R-:W-:Y:S01]  /*4090*/  ISETP.NE.AND P2, PT, R6, RZ, PT ;  /* 0x000000ff0600720c */ /* 0x000fe20003f45270 */
[----:B------:R-:W-:Y:S02]  /*40a0*/  IMAD.MOV.U32 R19, RZ, RZ, R10 ;  /* 0x000000ffff137224 */ /* 0x000fe400078e000a */
        /* <DEDUP_REMOVED lines=16> */
.L_x_384:
[----:B------:R-:W-:Y:S05]  /*41b0*/  BSYNC.RECONVERGENT B3 ;  /* 0x0000000000037941 */ /* 0x000fea0003800200 */
.L_x_383:
[----:B------:R-:W-:Y:S01]  /*41c0*/  IADD3 R14, P0, PT, R14, 0x100, RZ ;  /* 0x000001000e0e7810 */ /* 0x000fe20007f1e0ff */
[----:B------:R-:W-:Y:S02]  /*41d0*/  VIADD R17, R17, 0x100 ;  /* 0x0000010011117836 */ /* 0x000fe40000000000 */
[----:B------:R-:W-:Y:S02]  /*41e0*/  IMAD.X R3, RZ, RZ, R3, P3 ;  /* 0x000000ffff037224 */ /* 0x000fe400018e0603 */
[----:B------:R-:W-:Y:S01]  /*41f0*/  IMAD.X R15, RZ, RZ, R15, P0 ;  /* 0x000000ffff0f7224 */ /* 0x000fe200000e060f */
[----:B------:R-:W-:Y:S07]  /*4200*/  @P2 BRA `(.L_x_385) ;  /* 0xfffffffc00842947 */ /* 0x000fee000383ffff */
.L_x_382:
[----:B------:R-:W-:Y:S05]  /*4210*/  BSYNC.RECONVERGENT B2 ;  /* 0x0000000000027941 */ /* 0x000fea0003800200 */
.L_x_381:
[----:B------:R-:W-:-:S13]  /*4220*/  ISETP.GE.U32.AND P0, PT, R7, 0x300, PT ;  /* 0x000003000700780c */ /* 0x000fda0003f06070 */
[----:B------:R-:W-:Y:S05]  /*4230*/  @!P0 BRA `(.L_x_380) ;  /* 0x0000000400888947 */ /* 0x000fea0003800000 */
[----:B------:R-:W0:Y:S01]  /*4240*/  LDC.64 R6, c[0x0][0x380] ;  /* 0x0000e000ff067b82 */ /* 0x000e220000000a00 */
[----:B------:R-:W-:-:S07]  /*4250*/  VIADD R13, R17, 0x200 ;  /* 0x00000200110d7836 */ /* 0x000fce0000000000 */
[----:B------:R-:W1:Y:S02]  /*4260*/  LDC.64 R2, c[0x0][0x388] ;  /* 0x0000e200ff027b82 */ /* 0x000e640000000a00 */
.L_x_394:
[----:B------:R-:W-:-:S05]  /*4270*/  VIADD R15, R13, 0xfffffe00 ;  /* 0xfffffe000d0f7836 */ /* 0x000fca0000000000 */
[----:B------:R-:W-:-:S05]  /*4280*/  IADD3 R19, P0, PT, R15, R4, RZ ;  /* 0x000000040f137210 */ /* 0x000fca0007f1e0ff */
[----:B------:R-:W-:Y:S01]  /*4290*/  IMAD.X R20, RZ, RZ, R5, P0 ;  /* 0x000000ffff147224 */ /* 0x000fe200000e0605 */
[----:B0-----:R-:W-:-:S04]  /*42a0*/  LEA R14, P0, R19, R6, 0x2 ;  /* 0x00000006130e7211 */ /* 0x001fc800078010ff */
[----:B------:R-:W-:-:S05]  /*42b0*/  LEA.HI.X R15, R19, R7, R20, 0x2, P0 ;  /* 0x00000007130f7211 */ /* 0x000fca00000f1414 */
[----:B------:R-:W2:Y:S04]  /*42c0*/  LDG.E R25, desc[UR10][R14.64] ;  /* 0x0000000a0e197981 */ /* 0x000ea8000c1e1900 */
[----:B------:R0:W5:Y:S04]  /*42d0*/  LDG.E R18, desc[UR10][R14.64+0x400] ;  /* 0x0004000a0e127981 */ /* 0x000168000c1e1900 */
        /* <DEDUP_REMOVED lines=22> */
.L_x_387:
[----:B------:R-:W-:Y:S05]  /*4440*/  BSYNC.RECONVERGENT B2 ;  /* 0x0000000000027941 */ /* 0x000fea0003800200 */
.L_x_386:
[----:B-----5:R-:W-:Y:S01]  /*4450*/  ISETP.GE.AND P0, PT, R19, R18, PT ;  /* 0x000000121300720c */ /* 0x020fe20003f06270 */
[----:B------:R-:W-:Y:S01]  /*4460*/  BSSY.RECONVERGENT B2, `(.L_x_388) ;  /* 0x0000013000027945 */ /* 0x000fe20003800200 */
[----:B------:R-:W-:Y:S01]  /*4470*/  IADD3 R21, P1, P2, R4, R2, R21 ;  /* 0x0000000204157210 */ /* 0x000fe20007a3e015 */
[----:B------:R-:W-:Y:S02]  /*4480*/  VIADD R15, R13, 0x100 ;  /* 0x000001000d0f7836 */ /* 0x000fe40000000000 */
[----:B------:R-:W-:Y:S01]  /*4490*/  IMAD.MOV.U32 R9, RZ, RZ, R18 ;  /* 0x000000ffff097224 */ /* 0x000fe200078e0012 */
[----:B------:R-:W-:Y:S01]  /*44a0*/  IADD3.X R23, PT, PT, R5, R3, RZ, P1, P2 ;  /* 0x0000000305177210 */ /* 0x000fe20000fe44ff */
[----:B------:R-:W-:-:S04]  /*44b0*/  IMAD.MOV.U32 R8, RZ, RZ, R21 ;  /* 0x000000ffff087224 */ /* 0x000fc800078e0015 */
[----:B------:R-:W-:Y:S02]  /*44c0*/  IMAD.MOV.U32 R10, RZ, RZ, R23 ;  /* 0x000000ffff0a7224 */ /* 0x000fe400078e0017 */
        /* <DEDUP_REMOVED lines=12> */
.L_x_389:
[----:B------:R-:W-:Y:S05]  /*4590*/  BSYNC.RECONVERGENT B2 ;  /* 0x0000000000027941 */ /* 0x000fea0003800200 */
.L_x_388:
[----:B------:R-:W-:Y:S01]  /*45a0*/  ISETP.GE.AND P0, PT, R9, R12, PT ;  /* 0x0000000c0900720c */ /* 0x000fe20003f06270 */
[----:B------:R-:W-:Y:S01]  /*45b0*/  BSSY.RECONVERGENT B2, `(.L_x_390) ;  /* 0x0000013000027945 */ /* 0x000fe20003800200 */
[CC--:B------:R-:W-:Y:S01]  /*45c0*/  IADD3 R19, P1, P4, R4.reuse, R2.reuse, R13 ;  /* 0x0000000204137210 */ /* 0x0c0fe20007c3e00d */
[----:B------:R-:W-:Y:S01]  /*45d0*/  IMAD.MOV.U32 R14, RZ, RZ, R12 ;  /* 0x000000ffff0e7224 */ /* 0x000fe200078e000c */
[----:B------:R-:W-:Y:S02]  /*45e0*/  IADD3 R20, P2, P3, R4, R2, R15 ;  /* 0x0000000204147210 */ /* 0x000fe40007b5e00f */
        /* <DEDUP_REMOVED lines=15> */
.L_x_391:
[----:B------:R-:W-:Y:S05]  /*46e0*/  BSYNC.RECONVERGENT B2 ;  /* 0x0000000000027941 */ /* 0x000fea0003800200 */
.L_x_390:
        /* <DEDUP_REMOVED lines=18> */
.L_x_393:
[----:B------:R-:W-:Y:S05]  /*4810*/  BSYNC.RECONVERGENT B2 ;  /* 0x0000000000027941 */ /* 0x000fea0003800200 */
.L_x_392:
[C---:B------:R-:W-:Y:S02]  /*4820*/  VIADD R15, R13.reuse, 0x200 ;  /* 0x000002000d0f7836 */ /* 0x040fe40000000000 */
[----:B------:R-:W-:-:S03]  /*4830*/  VIADD R13, R13, 0x400 ;  /* 0x000004000d0d7836 */ /* 0x000fc60000000000 */
[----:B------:R-:W-:-:S13]  /*4840*/  ISETP.GE.AND P0, PT, R15, R16, PT ;  /* 0x000000100f00720c */ /* 0x000fda0003f06270 */
[----:B------:R-:W-:Y:S05]  /*4850*/  @!P0 BRA `(.L_x_394) ;  /* 0xfffffff800848947 */ /* 0x000fea000383ffff */
.L_x_380:
[----:B------:R-:W-:Y:S05]  /*4860*/  BSYNC.RECONVERGENT B1 ;  /* 0x0000000000017941 */ /* 0x000fea0003800200 */
.L_x_373:
        /* <DEDUP_REMOVED lines=31> */
.L_x_396:
[----:B------:R-:W-:Y:S05]  /*4a60*/  BSYNC.RECONVERGENT B1 ;  /* 0x0000000000017941 */ /* 0x000fea0003800200 */
.L_x_395:
        /* <DEDUP_REMOVED lines=24> */
.L_x_398:
[----:B------:R-:W-:Y:S05]  /*4bf0*/  BSYNC.RECONVERGENT B1 ;  /* 0x0000000000017941 */ /* 0x000fea0003800200 */
.L_x_397:
        /* <DEDUP_REMOVED lines=24> */
.L_x_400:
[----:B------:R-:W-:Y:S05]  /*4d80*/  BSYNC.RECONVERGENT B1 ;  /* 0x0000000000017941 */ /* 0x000fea0003800200 */
.L_x_399:
        /* <DEDUP_REMOVED lines=24> */
.L_x_402:
[----:B------:R-:W-:Y:S05]  /*4f10*/  BSYNC.RECONVERGENT B1 ;  /* 0x0000000000017941 */ /* 0x000fea0003800200 */
.L_x_401:
[----:B0-----:R0:W0:Y:S01]  /*4f20*/  SHFL.DOWN PT, R2, R3, 0x10, 0x1f ;  /* 0x0a001f0003027f89 */ /* 0x00102200000e0000 */
[----:B------:R-:W-:Y:S01]  /*4f30*/  BSSY.RECONVERGENT B1, `(.L_x_403) ;  /* 0x0000017000017945 */ /* 0x000fe20003800200 */
[----:B--2---:R-:W-:Y:S02]  /*4f40*/  IMAD.MOV.U32 R6, RZ, RZ, R3 ;  /* 0x000000ffff067224 */ /* 0x004fe400078e0003 */
[----:B------:R2:W0:Y:S01]  /*4f50*/  SHFL.DOWN PT, R9, R4, 0x10, 0x1f ;  /* 0x0a001f0004097f89 */ /* 0x00042200000e0000 */
[----:B------:R-:W-:Y:S02]  /*4f60*/  IMAD.MOV.U32 R7, RZ, RZ, R4 ;  /* 0x000000ffff077224 */ /* 0x000fe400078e0004 */
[----:B----4-:R-:W-:Y:S01]  /*4f70*/  IMAD.MOV.U32 R8, RZ, RZ, R5 ;  /* 0x000000ffff087224 */ /* 0x010fe200078e0005 */
        /* <DEDUP_REMOVED lines=18> */
.L_x_404:
[----:B------:R-:W-:Y:S05]  /*50a0*/  BSYNC.RECONVERGENT B1 ;  /* 0x0000000000017941 */ /* 0x000fea0003800200 */
.L_x_403:
        /* <DEDUP_REMOVED lines=12> */
.L_x_406:
[----:B------:R-:W-:Y:S05]  /*5170*/  BSYNC.RECONVERGENT B1 ;  /* 0x0000000000017941 */ /* 0x000fea0003800200 */
.L_x_405:
[----:B------:R-:W-:Y:S01]  /*5180*/  BAR.SYNC.DEFER_BLOCKING 0x0 ;  /* 0x0000000000007b1d */ /* 0x000fe20000010000 */
[----:B------:R-:W-:-:S13]  /*5190*/  ISETP.NE.AND P2, PT, R11, RZ, PT ;  /* 0x000000ff0b00720c */ /* 0x000fda0003f45270 */
[----:B------:R-:W-:Y:S05]  /*51a0*/  @P2 BRA `(.L_x_336) ;  /* 0x0000000800342947 */ /* 0x000fea0003800000 */
[----:B0---4-:R-:W0:Y:S01]  /*51b0*/  S2R R3, SR_CgaCtaId ;  /* 0x0000000000037919 */ /* 0x011e220000008800 */
[----:B------:R-:W-:Y:S01]  /*51c0*/  MOV R2, 0x400 ;  /* 0x0000040000027802 */ /* 0x000fe20000000f00 */
[----:B------:R-:W-:Y:S03]  /*51d0*/  BSSY.RECONVERGENT B1, `(.L_x_407) ;  /* 0x0000016000017945 */ /* 0x000fe60003800200 */
[----:B0-----:R-:W-:-:S05]  /*51e0*/  LEA R25, R3, R2, 0x18 ;  /* 0x0000000203197211 */ /* 0x001fca00078ec0ff */
[----:B------:R-:W0:Y:S04]  /*51f0*/  LDS R3, [R25+0x18] ;  /* 0x0000180019037984 */ /* 0x000e280000000800 */
[----:B--2---:R-:W2:Y:S04]  /*5200*/  LDS.64 R4, [R25+0x20] ;  /* 0x0000200019047984 */ /* 0x004ea80000000a00 */
        /* <DEDUP_REMOVED lines=18> */
.L_x_408:
[----:B------:R-:W-:Y:S05]  /*5330*/  BSYNC.RECONVERGENT B1 ;  /* 0x0000000000017941 */ /* 0x000fea0003800200 */
.L_x_407:
        /* <DEDUP_REMOVED lines=10> */
[----:B------:R0:W1:Y:S04]  /*53e0*/  LDS.64 R10, [R25+0x60] ;  /* 0x00006000190a7984 */ /* 0x0000680000000a00 */
[----:B---3--:R3:W1:Y:S04]  /*53f0*/  LDS.64 R12, [R25+0x70] ;  /* 0x00007000190c7984 */ /* 0x0086680000000a00 */
        /* <DEDUP_REMOVED lines=15> */
.L_x_410:
[----:B------:R-:W-:Y:S05]  /*54f0*/  BSYNC.RECONVERGENT B1 ;  /* 0x0000000000017941 */ /* 0x000fea0003800200 */
.L_x_409:
        /* <DEDUP_REMOVED lines=17> */
.L_x_412:
[----:B------:R-:W-:Y:S05]  /*5610*/  BSYNC.RECONVERGENT B1 ;  /* 0x0000000000017941 */ /* 0x000fea0003800200 */
.L_x_411:
        /* <DEDUP_REMOVED lines=17> */
.L_x_414:
[----:B------:R-:W-:Y:S05]  /*5730*/  BSYNC.RECONVERGENT B1 ;  /* 0x0000000000017941 */ /* 0x000fea0003800200 */
.L_x_413:
        /* <DEDUP_REMOVED lines=17> */
.L_x_416:
[----:B------:R-:W-:Y:S05]  /*5850*/  BSYNC.RECONVERGENT B1 ;  /* 0x0000000000017941 */ /* 0x000fea0003800200 */
.L_x_415:
        /* <DEDUP_REMOVED lines=17> */
.L_x_418:
[----:B------:R-:W-:Y:S05]  /*5970*/  BSYNC.RECONVERGENT B1 ;  /* 0x0000000000017941 */ /* 0x000fea0003800200 */
.L_x_417:
        /* <DEDUP_REMOVED lines=16> */
.L_x_336:
[----:B------:R-:W-:Y:S05]  /*5a80*/  BSYNC.RECONVERGENT B0 ;  /* 0x0000000000007941 */ /* 0x000fea0003800200 */
.L_x_303:
[----:B------:R-:W-:Y:S05]  /*5a90*/  @P2 EXIT ;  /* 0x000000000000294d */ /* 0x000fea0003800000 */
[----:B0-234-:R-:W0:Y:S01]  /*5aa0*/  LDC.64 R2, c[0x0][0x390] ;  /* 0x0000e400ff027b82 */ /* 0x01de220000000a00 */
[----:B------:R-:W-:Y:S02]  /*5ab0*/  IMAD.MOV.U32 R9, RZ, RZ, R8 ;  /* 0x000000ffff097224 */ /* 0x000fe400078e0008 */
[----:B------:R-:W-:Y:S02]  /*5ac0*/  IMAD.MOV.U32 R8, RZ, RZ, R7 ;  /* 0x000000ffff087224 */ /* 0x000fe400078e0007 */
[----:B0-----:R-:W-:-:S05]  /*5ad0*/  IMAD.WIDE.U32 R2, R0, 0x10, R2 ;  /* 0x0000001000027825 */ /* 0x001fca00078e0002 */
[----:B------:R-:W-:Y:S04]  /*5ae0*/  STG.E.64 desc[UR10][R2.64+0x8], R8 ;  /* 0x0000080802007986 */ /* 0x000fe8000c101b0a */
[----:B------:R-:W-:Y:S01]  /*5af0*/  STG.E desc[UR10][R2.64], R6 ;  /* 0x0000000602007986 */ /* 0x000fe2000c10190a */
[----:B------:R-:W-:Y:S05]  /*5b00*/  EXIT ;  /* 0x000000000000794d */ /* 0x000fea0003800000 */
.L_x_419:
        /* <DEDUP_REMOVED lines=15> */
.L_x_910:


//--------------------- .text._ZN6thrust24THRUST_300001_SM_1000_NS8cuda_cub4core6detail13_kernel_agentINS1_8__reduce11ReduceAgentINS0_12zip_iteratorIN4cuda3std3__45tupleIJNS0_10device_ptrIiEENS0_17counting_iteratorIlNS0_11use_defaultESF_SF_EEEEEEEPNSB_IJilEEESJ_lNS1_9__extrema9arg_max_fIilNSA_4lessIiEEEEEEJSI_SK_lSP_EEEvDpT0_ --------------------------
	.section	.text._ZN6thrust24THRUST_300001_SM_1000_NS8cuda_cub4core6detail13_kernel_agentINS1_8__reduce11ReduceAgentINS0_12zip_iteratorIN4cuda3std3__45tupleIJNS0_10device_ptrIiEENS0_17counting_iteratorIlNS0_11use_defaultESF_SF_EEEEEEEPNSB_IJilEEESJ_lNS1_9__extrema9arg_max_fIilNSA_4lessIiEEEEEEJSI_SK_lSP_EEEvDpT0_,"ax",@progbits
	.align	128
        .global         _ZN6thrust24THRUST_300001_SM_1000_NS8cuda_cub4core6detail13_kernel_agentINS1_8__reduce11ReduceAgentINS0_12zip_iteratorIN4cuda3std3__45tupleIJNS0_10device_ptrIiEENS0_17counting_iteratorIlNS0_11use_defaultESF_SF_EEEEEEEPNSB_IJilEEESJ_lNS1_9__extrema9arg_max_fIilNSA_4lessIiEEEEEEJSI_SK_lSP_EEEvDpT0_
        .type           _ZN6thrust24THRUST_300001_SM_1000_NS8cuda_cub4core6detail13_kernel_agentINS1_8__reduce11ReduceAgentINS0_12zip_iteratorIN4cuda3std3__45tupleIJNS0_10device_ptrIiEENS0_17counting_iteratorIlNS0_11use_defaultESF_SF_EEEEEEEPNSB_IJilEEESJ_lNS1_9__extrema9arg_max_fIilNSA_4lessIiEEEEEEJSI_SK_lSP_EEEvDpT0_,@function
        .size           _ZN6thrust24THRUST_300001_SM_1000_NS8cuda_cub4core6detail13_kernel_agentINS1_8__reduce11ReduceAgentINS0_12zip_iteratorIN4cuda3std3__45tupleIJNS0_10device_ptrIiEENS0_17counting_iteratorIlNS0_11use_defaultESF_SF_EEEEEEEPNSB_IJilEEESJ_lNS1_9__extrema9arg_max_fIilNSA_4lessIiEEEEEEJSI_SK_lSP_EEEvDpT0_,(.L_x_911 - _ZN6thrust24THRUST_300001_SM_1000_NS8cuda_cub4core6detail13_kernel_agentINS1_8__reduce11ReduceAgentINS0_12zip_iteratorIN4cuda3std3__45tupleIJNS0_10device_ptrIiEENS0_17counting_iteratorIlNS0_11use_defaultESF_SF_EEEEEEEPNSB_IJilEEESJ_lNS1_9__extrema9arg_max_fIilNSA_4lessIiEEEEEEJSI_SK_lSP_EEEvDpT0_)
        .other          _ZN6thrust24THRUST_300001_SM_1000_NS8cuda_cub4core6detail13_kernel_agentINS1_8__reduce11ReduceAgentINS0_12zip_iteratorIN4cuda3std3__45tupleIJNS0_10device_ptrIiEENS0_17counting_iteratorIlNS0_11use_defaultESF_SF_EEEEEEEPNSB_IJilEEESJ_lNS1_9__extrema9arg_max_fIilNSA_4lessIiEEEEEEJSI_SK_lSP_EEEvDpT0_,@"STO_CUDA_ENTRY STV_DEFAULT"
_ZN6thrust24THRUST_300001_SM_1000_NS8cuda_cub4core6detail13_kernel_agentINS1_8__reduce11ReduceAgentINS0_12zip_iteratorIN4cuda3std3__45tupleIJNS0_10device_ptrIiEENS0_17counting_iteratorIlNS0_11use_defaultESF_SF_EEEEEEEPNSB_IJilEEESJ_lNS1_9__extrema9arg_max_fIilNSA_4lessIiEEEEEEJSI_SK_lSP_EEEvDpT0_:
.text._ZN6thrust24THRUST_300001_SM_1000_NS8cuda_cub4core6detail13_kernel_agentINS1_8__reduce11ReduceAgentINS0_12zip_iteratorIN4cuda3std3__45tupleIJNS0_10device_ptrIiEENS0_17counting_iteratorIlNS0_11use_defaultESF_SF_EEEEEEEPNSB_IJilEEESJ_lNS1_9__extrema9arg_max_fIilNSA_4lessIiEEEEEEJSI_SK_lSP_EEEvDpT0_:
[----:B------:R-:W-:Y:S01]  /*0000*/  LDC R1, c[0x0][0x37c] ;  /* 0x0000df00ff017b82 */ /* 0x000fe20000000800 */
[----:B------:R-:W0:Y:S02]  /*0010*/  LDCU.64 UR4, c[0x0][0x398] ;  /* 0x00007300ff0477ac */ /* 0x000e240008000a00 */
[----:B0-----:R-:W-:-:S04]  /*0020*/  ISETP.NE.U32.AND P0, PT, RZ, UR4, PT ;  /* 0x00000004ff007c0c */ /* 0x001fc8000bf05070 */
[----:B------:R-:W-:-:S13]  /*0030*/  ISETP.NE.AND.EX P0, PT, RZ, UR5, PT, P0 ;  /* 0x00000005ff007c0c */ /* 0x000fda000bf05300 */
[----:B------:R-:W-:Y:S05]  /*0040*/  @!P0 EXIT ;  /* 0x000000000000894d */ /* 0x000fea0003800000 */
[----:B------:R-:W-:Y:S01]  /*0050*/  UISETP.GT.U32.AND UP0, UPT, UR4, 0x4ff, UPT ;  /* 0x000004ff0400788c */ /* 0x000fe2000bf04070 */
[----:B------:R-:W-:Y:S01]  /*0060*/  BSSY.RECONVERGENT B0, `(.L_x_420) ;  /* 0x0000558000007945 */ /* 0x000fe20003800200 */
[----:B------:R-:W0:Y:S02]  /*0070*/  LDCU.64 UR8, c[0x0][0x358] ;  /* 0x00006b00ff0877ac */ /* 0x000e240008000a00 */
[----:B------:R-:W-:-:S09]  /*0080*/  UISETP.GT.AND.EX UP0, UPT, UR5, URZ, UPT, UP0 ;  /* 0x000000ff0500728c */ /* 0x000fd2000bf04300 */
[----:B------:R-:W-:Y:S05]  /*0090*/  BRA.U UP0, `(.L_x_421) ;  /* 0x0000003100a87547 */ /* 0x000fea000b800000 */
[----:B------:R-:W1:Y:S01]  /*00a0*/  S2R R0, SR_TID.X ;  /* 0x0000000000007919 */ /* 0x000e620000002100 */
[----:B------:R-:W2:Y:S01]  /*00b0*/  LDCU UR5, c[0x0][0x398] ;  /* 0x00007300ff0577ac */ /* 0x000ea20008000800 */
[----:B------:R-:W-:Y:S01]  /*00c0*/  BSSY.RECONVERGENT B1, `(.L_x_422) ;  /* 0x000000d000017945 */ /* 0x000fe20003800200 */
[----:B------:R-:W-:Y:S01]  /*00d0*/  CS2R R6, SRZ ;  /* 0x0000000000067805 */ /* 0x000fe2000001ff00 */
[----:B------:R-:W-:Y:S01]  /*00e0*/  IMAD.MOV.U32 R8, RZ, RZ, RZ ;  /* 0x000000ffff087224 */ /* 0x000fe200078e00ff */
[----:B-1----:R-:W-:Y:S01]  /*00f0*/  ISETP.GE.AND P0, PT, R0, UR4, PT ;  /* 0x0000000400007c0c */ /* 0x002fe2000bf06270 */
[----:B------:R-:W-:-:S12]  /*0100*/  IMAD.MOV.U32 R9, RZ, RZ, R0 ;  /* 0x000000ffff097224 */ /* 0x000fd800078e0000 */
[----:B--2---:R-:W-:Y:S05]  /*0110*/  @P0 BRA `(.L_x_423) ;  /* 0x00000000001c0947 */ /* 0x004fea0003800000 */
[----:B------:R-:W1:Y:S01]  /*0120*/  LDC.64 R2, c[0x0][0x380] ;  /* 0x0000e000ff027b82 */ /* 0x000e620000000a00 */
[----:B------:R-:W2:Y:S01]  /*0130*/  LDCU.64 UR6, c[0x0][0x388] ;  /* 0x00007100ff0677ac */ /* 0x000ea20008000a00 */
[----:B-1----:R-:W-:-:S05]  /*0140*/  IMAD.WIDE.U32 R2, R0, 0x4, R2 ;  /* 0x0000000400027825 */ /* 0x002fca00078e0002 */
[----:B0-----:R1:W5:Y:S01]  /*0150*/  LDG.E R6, desc[UR8][R2.64] ;  /* 0x0000000802067981 */ /* 0x001362000c1e1900 */
[C---:B--2---:R-:W-:Y:S01]  /*0160*/  IADD3 R7, P0, PT, R0.reuse, UR6, RZ ;  /* 0x0000000600077c10 */ /* 0x044fe2000ff1e0ff */
[----:B------:R-:W-:-:S04]  /*0170*/  VIADD R9, R0, 0x100 ;  /* 0x0000010000097836 */ /* 0x000fc80000000000 */
[----:B------:R-:W-:-:S08]  /*0180*/  IMAD.X R8, RZ, RZ, UR7, P0 ;  /* 0x00000007ff087e24 */ /* 0x000fd000080e06ff */
.L_x_423:
[----:B0-----:R-:W-:Y:S05]  /*0190*/  BSYNC.RECONVERGENT B1 ;  /* 0x0000000000017941 */ /* 0x001fea0003800200 */
.L_x_422:
        /* <DEDUP_REMOVED lines=10> */
[----:B------:R-:W1:Y:S01]  /*0240*/  LDCU.64 UR6, c[0x0][0x388] ;  /* 0x00007100ff0677ac */ /* 0x000e620008000a00 */
[----:B------:R-:W-:-:S04]  /*0250*/  LEA.HI R4, R11, 0x1, RZ, 0x18 ;  /* 0x000000010b047811 */ /* 0x000fc800078fc0ff */
[----:B------:R-:W-:-:S05]  /*0260*/  LOP3.LUT R4, R4, 0x3, RZ, 0xc0, !PT ;  /* 0x0000000304047812 */ /* 0x000fca00078ec0ff */
[----:B------:R-:W-:Y:S01]  /*0270*/  IMAD.MOV R4, RZ, RZ, -R4 ;  /* 0x000000ffff047224 */ /* 0x000fe200078e0a04 */
[C---:B-1----:R-:W-:Y:S01]  /*0280*/  IADD3 R5, P0, PT, R9.reuse, UR6, RZ ;  /* 0x0000000609057c10 */ /* 0x042fe2000ff1e0ff */
[----:B0-----:R-:W-:-:S04]  /*0290*/  IMAD.WIDE.U32 R2, R9, 0x4, R2 ;  /* 0x0000000409027825 */ /* 0x001fc800078e0002 */
[----:B------:R-:W-:-:S08]  /*02a0*/  IMAD.X R10, RZ, RZ, UR7, P0 ;  /* 0x00000007ff0a7e24 */ /* 0x000fd000080e06ff */
.L_x_430:
[----:B------:R0:W2:Y:S01]  /*02b0*/  LDG.E R15, desc[UR8][R2.64] ;  /* 0x00000008020f7981 */ /* 0x0000a2000c1e1900 */
[----:B------:R-:W-:Y:S01]  /*02c0*/  VIADD R4, R4, 0x1 ;  /* 0x0000000104047836 */ /* 0x000fe20000000000 */
[----:B------:R-:W-:Y:S01]  /*02d0*/  BSSY.RECONVERGENT B3, `(.L_x_428) ;  /* 0x0000016000037945 */ /* 0x000fe20003800200 */
[----:B------:R-:W-:Y:S02]  /*02e0*/  IMAD.MOV.U32 R14, RZ, RZ, R7 ;  /* 0x000000ffff0e7224 */ /* 0x000fe400078e0007 */
[----:B------:R-:W-:Y:S01]  /*02f0*/  IMAD.MOV.U32 R13, RZ, RZ, R8 ;  /* 0x000000ffff0d7224 */ /* 0x000fe200078e0008 */
[----:B------:R-:W-:Y:S01]  /*0300*/  ISETP.NE.AND P2, PT, R4, RZ, PT ;  /* 0x000000ff0400720c */ /* 0x000fe20003f45270 */
[----:B-----5:R-:W-:Y:S02]  /*0310*/  IMAD.MOV.U32 R12, RZ, RZ, R6 ;  /* 0x000000ffff0c7224 */ /* 0x020fe400078e0006 */
[----:B------:R-:W-:Y:S01]  /*0320*/  IMAD.MOV.U32 R7, RZ, RZ, R5 ;  /* 0x000000ffff077224 */ /* 0x000fe200078e0005 */
[----:B0-----:R-:W-:Y:S01]  /*0330*/  IADD3 R2, P3, PT, R2, 0x400, RZ ;  /* 0x0000040002027810 */ /* 0x001fe20007f7e0ff */
        /* <DEDUP_REMOVED lines=15> */
.L_x_429:
[----:B------:R-:W-:Y:S05]  /*0430*/  BSYNC.RECONVERGENT B3 ;  /* 0x0000000000037941 */ /* 0x000fea0003800200 */
.L_x_428:
[----:B------:R-:W-:Y:S01]  /*0440*/  IADD3 R5, P0, PT, R5, 0x100, RZ ;  /* 0x0000010005057810 */ /* 0x000fe20007f1e0ff */
[----:B------:R-:W-:Y:S02]  /*0450*/  VIADD R9, R9, 0x100 ;  /* 0x0000010009097836 */ /* 0x000fe40000000000 */
[----:B------:R-:W-:Y:S02]  /*0460*/  IMAD.X R3, RZ, RZ, R3, P3 ;  /* 0x000000ffff037224 */ /* 0x000fe400018e0603 */
[----:B------:R-:W-:Y:S01]  /*0470*/  IMAD.X R10, RZ, RZ, R10, P0 ;  /* 0x000000ffff0a7224 */ /* 0x000fe200000e060a */
[----:B------:R-:W-:Y:S07]  /*0480*/  @P2 BRA `(.L_x_430) ;  /* 0xfffffffc00882947 */ /* 0x000fee000383ffff */
.L_x_427:
[----:B------:R-:W-:Y:S05]  /*0490*/  BSYNC.RECONVERGENT B2 ;  /* 0x0000000000027941 */ /* 0x000fea0003800200 */
.L_x_426:
[----:B------:R-:W-:-:S13]  /*04a0*/  ISETP.GE.U32.AND P0, PT, R11, 0x300, PT ;  /* 0x000003000b00780c */ /* 0x000fda0003f06070 */
[----:B------:R-:W-:Y:S05]  /*04b0*/  @!P0 BRA `(.L_x_425) ;  /* 0x00000004007c8947 */ /* 0x000fea0003800000 */
[----:B------:R-:W0:Y:S01]  /*04c0*/  LDC.64 R4, c[0x0][0x380] ;  /* 0x0000e000ff047b82 */ /* 0x000e220000000a00 */
[----:B------:R-:W-:-:S07]  /*04d0*/  VIADD R10, R9, 0x200 ;  /* 0x00000200090a7836 */ /* 0x000fce0000000000 */
[----:B------:R-:W1:Y:S02]  /*04e0*/  LDC.64 R2, c[0x0][0x388] ;  /* 0x0000e200ff027b82 */ /* 0x000e640000000a00 */
.L_x_439:
[----:B------:R-:W-:-:S04]  /*04f0*/  VIADD R15, R10, 0xfffffe00 ;  /* 0xfffffe000a0f7836 */ /* 0x000fc80000000000 */
[----:B0-----:R-:W-:-:S05]  /*0500*/  IMAD.WIDE R12, R15, 0x4, R4 ;  /* 0x000000040f0c7825 */ /* 0x001fca00078e0204 */
[----:B------:R-:W2:Y:S04]  /*0510*/  LDG.E R21, desc[UR8][R12.64] ;  /* 0x000000080c157981 */ /* 0x000ea8000c1e1900 */
[----:B-----5:R0:W5:Y:S04]  /*0520*/  LDG.E R23, desc[UR8][R12.64+0x400] ;  /* 0x000400080c177981 */ /* 0x020168000c1e1900 */
[----:B------:R0:W5:Y:S04]  /*0530*/  LDG.E R9, desc[UR8][R12.64+0x800] ;  /* 0x000800080c097981 */ /* 0x000168000c1e1900 */
[----:B------:R0:W5:Y:S01]  /*0540*/  LDG.E R11, desc[UR8][R12.64+0xc00] ;  /* 0x000c00080c0b7981 */ /* 0x000162000c1e1900 */
[C---:B-1----:R-:W-:Y:S01]  /*0550*/  IADD3 R18, P1, PT, R15.reuse, R2, RZ ;  /* 0x000000020f127210 */ /* 0x042fe20007f3e0ff */
[----:B------:R-:W-:Y:S03]  /*0560*/  BSSY.RECONVERGENT B2, `(.L_x_431) ;  /* 0x0000013000027945 */ /* 0x000fe60003800200 */
[----:B------:R-:W-:Y:S01]  /*0570*/  LEA.HI.X.SX32 R19, R15, R3, 0x1, P1 ;  /* 0x000000030f137211 */ /* 0x000fe200008f0eff */
[----:B------:R-:W-:-:S02]  /*0580*/  VIADD R15, R10, 0xffffff00 ;  /* 0xffffff000a0f7836 */ /* 0x000fc40000000000 */
        /* <DEDUP_REMOVED lines=16> */
.L_x_432:
[----:B------:R-:W-:Y:S05]  /*0690*/  BSYNC.RECONVERGENT B2 ;  /* 0x0000000000027941 */ /* 0x000fea0003800200 */
.L_x_431:
[----:B-----5:R-:W-:Y:S01]  /*06a0*/  ISETP.GE.AND P0, PT, R14, R23, PT ;  /* 0x000000170e00720c */ /* 0x020fe20003f06270 */
[----:B------:R-:W-:Y:S01]  /*06b0*/  BSSY.RECONVERGENT B2, `(.L_x_433) ;  /* 0x0000013000027945 */ /* 0x000fe20003800200 */
[C---:B------:R-:W-:Y:S01]  /*06c0*/  IADD3 R13, P1, PT, R15.reuse, R2, RZ ;  /* 0x000000020f0d7210 */ /* 0x040fe20007f3e0ff */
[----:B------:R-:W-:Y:S02]  /*06d0*/  VIADD R7, R10, 0x100 ;  /* 0x000001000a077836 */ /* 0x000fe40000000000 */
[----:B------:R-:W-:Y:S01]  /*06e0*/  IMAD.MOV.U32 R6, RZ, RZ, R23 ;  /* 0x000000ffff067224 */ /* 0x000fe200078e0017 */
[----:B------:R-:W-:Y:S01]  /*06f0*/  LEA.HI.X.SX32 R12, R15, R3, 0x1, P1 ;  /* 0x000000030f0c7211 */ /* 0x000fe200008f0eff */
        /* <DEDUP_REMOVED lines=14> */
.L_x_434:
[----:B------:R-:W-:Y:S05]  /*07e0*/  BSYNC.RECONVERGENT B2 ;  /* 0x0000000000027941 */ /* 0x000fea0003800200 */
.L_x_433:
[----:B------:R-:W-:Y:S01]  /*07f0*/  ISETP.GE.AND P0, PT, R6, R9, PT ;  /* 0x000000090600720c */ /* 0x000fe20003f06270 */
[----:B------:R-:W-:Y:S01]  /*0800*/  BSSY.RECONVERGENT B2, `(.L_x_435) ;  /* 0x0000013000027945 */ /* 0x000fe20003800200 */
[CC--:B------:R-:W-:Y:S01]  /*0810*/  IADD3 R17, P1, PT, R10.reuse, R2.reuse, RZ ;  /* 0x000000020a117210 */ /* 0x0c0fe20007f3e0ff */
[----:B------:R-:W-:Y:S01]  /*0820*/  IMAD.MOV.U32 R12, RZ, RZ, R9 ;  /* 0x000000ffff0c7224 */ /* 0x000fe200078e0009 */
[----:B------:R-:W-:Y:S02]  /*0830*/  IADD3 R18, P2, PT, R7, R2, RZ ;  /* 0x0000000207127210 */ /* 0x000fe40007f5e0ff */
        /* <DEDUP_REMOVED lines=15> */
.L_x_436:
[----:B------:R-:W-:Y:S05]  /*0930*/  BSYNC.RECONVERGENT B2 ;  /* 0x0000000000027941 */ /* 0x000fea0003800200 */
.L_x_435:
[----:B------:R-:W-:Y:S01]  /*0940*/  ISETP.GE.AND P0, PT, R12, R11, PT ;  /* 0x0000000b0c00720c */ /* 0x000fe20003f06270 */
[----:B------:R-:W-:Y:S01]  /*0950*/  BSSY.RECONVERGENT B2, `(.L_x_437) ;  /* 0x0000011000027945 */ /* 0x000fe20003800200 */
[----:B------:R-:W-:Y:S01]  /*0960*/  LEA.HI.X.SX32 R9, R7, R3, 0x1, P2 ;  /* 0x0000000307097211 */ /* 0x000fe200010f0eff */
        /* <DEDUP_REMOVED lines=15> */
.L_x_438:
[----:B------:R-:W-:Y:S05]  /*0a60*/  BSYNC.RECONVERGENT B2 ;  /* 0x0000000000027941 */ /* 0x000fea0003800200 */
.L_x_437:
[C---:B------:R-:W-:Y:S02]  /*0a70*/  VIADD R9, R10.reuse, 0x200 ;  /* 0x000002000a097836 */ /* 0x040fe40000000000 */
[----:B------:R-:W-:-:S03]  /*0a80*/  VIADD R10, R10, 0x400 ;  /* 0x000004000a0a7836 */ /* 0x000fc60000000000 */
[----:B------:R-:W-:-:S13]  /*0a90*/  ISETP.GE.AND P0, PT, R9, UR5, PT ;  /* 0x0000000509007c0c */ /* 0x000fda000bf06270 */
[----:B------:R-:W-:Y:S05]  /*0aa0*/  @!P0 BRA `(.L_x_439) ;  /* 0xfffffff800908947 */ /* 0x000fea000383ffff */
.L_x_425:
[----:B------:R-:W-:Y:S05]  /*0ab0*/  BSYNC.RECONVERGENT B1 ;  /* 0x0000000000017941 */ /* 0x000fea0003800200 */
.L_x_424:
[----:B------:R-:W0:Y:S02]  /*0ac0*/  LDCU UR6, c[0x0][0x398] ;  /* 0x00007300ff0677ac */ /* 0x000e240008000800 */
[----:B0-----:R-:W-:-:S09]  /*0ad0*/  UISETP.GE.AND UP0, UPT, UR6, 0x100, UPT ;  /* 0x000001000600788c */ /* 0x001fd2000bf06270 */
[----:B------:R-:W-:Y:S05]  /*0ae0*/  BRA.U !UP0, `(.L_x_440) ;  /* 0x00000011088c7547 */ /* 0x000fea000b800000 */
[----:B------:R-:W0:Y:S01]  /*0af0*/  S2R R11, SR_LANEID ;  /* 0x00000000000b7919 */ /* 0x000e220000000000 */
[----:B------:R-:W-:Y:S01]  /*0b00*/  BSSY.RECONVERGENT B1, `(.L_x_441) ;  /* 0x000001b000017945 */ /* 0x000fe20003800200 */
[----:B------:R-:W-:Y:S01]  /*0b10*/  IMAD.MOV.U32 R9, RZ, RZ, R7 ;  /* 0x000000ffff097224 */ /* 0x000fe200078e0007 */
[----:B-1---5:R1:W2:Y:S01]  /*0b20*/  SHFL.DOWN PT, R3, R6, 0x1, 0x1f ;  /* 0x08201f0006037f89 */ /* 0x0222a200000e0000 */
        /* <DEDUP_REMOVED lines=24> */
.L_x_442:
[----:B------:R-:W-:Y:S05]  /*0cb0*/  BSYNC.RECONVERGENT B1 ;  /* 0x0000000000017941 */ /* 0x000fea0003800200 */
.L_x_441:
[C---:B------:R-:W-:Y:S01]  /*0cc0*/  ISETP.GT.AND P5, PT, R11.reuse, 0x17, PT ;  /* 0x000000170b00780c */ /* 0x040fe20003fa4270 */
[----:B------:R0:W1:Y:S01]  /*0cd0*/  SHFL.DOWN PT, R7, R2, 0x2, 0x1f ;  /* 0x08401f0002077f89 */ /* 0x00006200000e0000 */
[C---:B------:R-:W-:Y:S01]  /*0ce0*/  ISETP.GT.AND P4, PT, R11.reuse, 0xf, PT ;  /* 0x0000000f0b00780c */ /* 0x040fe20003f84270 */
[----:B------:R-:W-:Y:S01]  /*0cf0*/  BSSY.RECONVERGENT B1, `(.L_x_443) ;  /* 0x0000018000017945 */ /* 0x000fe20003800200 */
[----:B------:R-:W-:Y:S01]  /*0d00*/  ISETP.NE.AND P2, PT, R11, RZ, PT ;  /* 0x000000ff0b00720c */ /* 0x000fe20003f45270 */
[----:B------:R0:W2:Y:S01]  /*0d10*/  SHFL.DOWN PT, R6, R9, 0x2, 0x1f ;  /* 0x08401f0009067f89 */ /* 0x0000a200000e0000 */
[----:B------:R-:W-:Y:S02]  /*0d20*/  IMAD.MOV.U32 R4, RZ, RZ, R9 ;  /* 0x000000ffff047224 */ /* 0x000fe400078e0009 */
[----:B------:R-:W-:Y:S01]  /*0d30*/  IMAD.MOV.U32 R5, RZ, RZ, R10 ;  /* 0x000000ffff057224 */ /* 0x000fe200078e000a */
[----:B------:R0:W3:Y:S01]  /*0d40*/  SHFL.DOWN PT, R11, R10, 0x2, 0x1f ;  /* 0x08401f000a0b7f89 */ /* 0x0000e200000e0000 */
[----:B------:R-:W-:Y:S01]  /*0d50*/  IMAD.MOV.U32 R3, RZ, RZ, R2 ;  /* 0x000000ffff037224 */ /* 0x000fe200078e0002 */
[----:B------:R-:W-:Y:S06]  /*0d60*/  @P1 BRA `(.L_x_444) ;  /* 0x0000000000401947 */ /* 0x000fec0003800000 */
        /* <DEDUP_REMOVED lines=16> */
.L_x_444:
[----:B------:R-:W-:Y:S05]  /*0e70*/  BSYNC.RECONVERGENT B1 ;  /* 0x0000000000017941 */ /* 0x000fea0003800200 */
.L_x_443:
[----:B------:R4:W3:Y:S01]  /*0e80*/  SHFL.DOWN PT, R8, R3, 0x4, 0x1f ;  /* 0x08801f0003087f89 */ /* 0x0008e200000e0000 */
[----:B------:R-:W-:Y:S01]  /*0e90*/  BSSY.RECONVERGENT B1, `(.L_x_445) ;  /* 0x0000017000017945 */ /* 0x000fe20003800200 */
[----:B--2---:R-:W-:Y:S02]  /*0ea0*/  IMAD.MOV.U32 R6, RZ, RZ, R4 ;  /* 0x000000ffff067224 */ /* 0x004fe400078e0004 */
[----:B0-----:R4:W0:Y:S01]  /*0eb0*/  SHFL.DOWN PT, R9, R4, 0x4, 0x1f ;  /* 0x08801f0004097f89 */ /* 0x00182200000e0000 */
[----:B-1----:R-:W-:Y:S02]  /*0ec0*/  IMAD.MOV.U32 R7, RZ, RZ, R5 ;  /* 0x000000ffff077224 */ /* 0x002fe400078e0005 */
[----:B------:R-:W-:Y:S01]  /*0ed0*/  IMAD.MOV.U32 R2, RZ, RZ, R3 ;  /* 0x000000ffff027224 */ /* 0x000fe200078e0003 */
[----:B------:R4:W1:Y:S01]  /*0ee0*/  SHFL.DOWN PT, R10, R5, 0x4, 0x1f ;  /* 0x08801f00050a7f89 */ /* 0x00086200000e0000 */
[----:B------:R-:W-:Y:S05]  /*0ef0*/  @P3 BRA `(.L_x_446) ;  /* 0x0000000000403947 */ /* 0x000fea0003800000 */
[----:B---3--:R-:W-:Y:S01]  /*0f00*/  ISETP.GE.AND P0, PT, R3, R8, PT ;  /* 0x000000080300720c */ /* 0x008fe20003f06270 */
        /* <DEDUP_REMOVED lines=15> */
.L_x_446:
[----:B------:R-:W-:Y:S05]  /*1000*/  BSYNC.RECONVERGENT B1 ;  /* 0x0000000000017941 */ /* 0x000fea0003800200 */
.L_x_445:
[----:B0-----:R0:W2:Y:S01]  /*1010*/  SHFL.DOWN PT, R9, R2, 0x8, 0x1f ;  /* 0x09001f0002097f89 */ /* 0x0010a200000e0000 */
[----:B------:R-:W-:Y:S01]  /*1020*/  BSSY.RECONVERGENT B1, `(.L_x_447) ;  /* 0x0000017000017945 */ /* 0x000fe20003800200 */
[----:B----4-:R-:W-:Y:S02]  /*1030*/  IMAD.MOV.U32 R4, RZ, RZ, R6 ;  /* 0x000000ffff047224 */ /* 0x010fe400078e0006 */
[----:B---3--:R0:W3:Y:S01]  /*1040*/  SHFL.DOWN PT, R11, R6, 0x8, 0x1f ;  /* 0x09001f00060b7f89 */ /* 0x0080e200000e0000 */
[----:B------:R-:W-:Y:S02]  /*1050*/  IMAD.MOV.U32 R5, RZ, RZ, R7 ;  /* 0x000000ffff057224 */ /* 0x000fe400078e0007 */
[----:B------:R-:W-:Y:S01]  /*1060*/  IMAD.MOV.U32 R3, RZ, RZ, R2 ;  /* 0x000000ffff037224 */ /* 0x000fe200078e0002 */
[----:B------:R0:W4:Y:S01]  /*1070*/  SHFL.DOWN PT, R8, R7, 0x8, 0x1f ;  /* 0x09001f0007087f89 */ /* 0x00012200000e0000 */
[----:B------:R-:W-:Y:S05]  /*1080*/  @P5 BRA `(.L_x_448) ;  /* 0x0000000000405947 */ /* 0x000fea0003800000 */
[----:B--2---:R-:W-:Y:S01]  /*1090*/  ISETP.GE.AND P0, PT, R2, R9, PT ;  /* 0x000000090200720c */ /* 0x004fe20003f06270 */
        /* <DEDUP_REMOVED lines=15> */
.L_x_448:
[----:B------:R-:W-:Y:S05]  /*1190*/  BSYNC.RECONVERGENT B1 ;  /* 0x0000000000017941 */ /* 0x000fea0003800200 */
.L_x_447:
[----:B0-----:R0:W0:Y:S01]  /*11a0*/  SHFL.DOWN PT, R2, R3, 0x10, 0x1f ;  /* 0x0a001f0003027f89 */ /* 0x00102200000e0000 */
[----:B------:R-:W-:Y:S01]  /*11b0*/  BSSY.RECONVERGENT B1, `(.L_x_449) ;  /* 0x0000017000017945 */ /* 0x000fe20003800200 */
[----:B------:R-:W-:Y:S02]  /*11c0*/  IMAD.MOV.U32 R7, RZ, RZ, R4 ;  /* 0x000000ffff077224 */ /* 0x000fe400078e0004 */
[----:B--2---:R2:W0:Y:S01]  /*11d0*/  SHFL.DOWN PT, R9, R4, 0x10, 0x1f ;  /* 0x0a001f0004097f89 */ /* 0x00442200000e0000 */
[----:B------:R-:W-:Y:S02]  /*11e0*/  IMAD.MOV.U32 R6, RZ, RZ, R5 ;  /* 0x000000ffff067224 */ /* 0x000fe400078e0005 */
[----:B----4-:R-:W-:Y:S01]  /*11f0*/  IMAD.MOV.U32 R8, RZ, RZ, R3 ;  /* 0x000000ffff087224 */ /* 0x010fe200078e0003 */
        /* <DEDUP_REMOVED lines=18> */
.L_x_450:
[----:B------:R-:W-:Y:S05]  /*1320*/  BSYNC.RECONVERGENT B1 ;  /* 0x0000000000017941 */ /* 0x000fea0003800200 */
.L_x_449:
        /* <DEDUP_REMOVED lines=12> */
.L_x_452:
[----:B------:R-:W-:Y:S05]  /*13f0*/  BSYNC.RECONVERGENT B1 ;  /* 0x0000000000017941 */ /* 0x000fea0003800200 */
.L_x_451:
        /* <DEDUP_REMOVED lines=27> */
.L_x_455:
[----:B------:R-:W-:Y:S05]  /*15b0*/  BSYNC.RECONVERGENT B1 ;  /* 0x0000000000017941 */ /* 0x000fea0003800200 */
.L_x_454:
        /* <DEDUP_REMOVED lines=9> */
[----:B---3--:R3:W1:Y:S04]  /*1650*/  LDS.64 R10, [R24+0x50] ;  /* 0x00005000180a7984 */ /* 0x0086680000000a00 */
        /* <DEDUP_REMOVED lines=17> */
.L_x_457:
[----:B------:R-:W-:Y:S05]  /*1770*/  BSYNC.RECONVERGENT B1 ;  /* 0x0000000000017941 */ /* 0x000fea0003800200 */
.L_x_456:
        /* <DEDUP_REMOVED lines=17> */
.L_x_459:
[----:B------:R-:W-:Y:S05]  /*1890*/  BSYNC.RECONVERGENT B1 ;  /* 0x0000000000017941 */ /* 0x000fea0003800200 */
.L_x_458:
        /* <DEDUP_REMOVED lines=17> */
.L_x_461:
[----:B------:R-:W-:Y:S05]  /*19b0*/  BSYNC.RECONVERGENT B1 ;  /* 0x0000000000017941 */ /* 0x000fea0003800200 */
.L_x_460:
        /* <DEDUP_REMOVED lines=17> */
.L_x_463:
[----:B------:R-:W-:Y:S05]  /*1ad0*/  BSYNC.RECONVERGENT B1 ;  /* 0x0000000000017941 */ /* 0x000fea0003800200 */
.L_x_462:
        /* <DEDUP_REMOVED lines=17> */
.L_x_465:
[----:B------:R-:W-:Y:S05]  /*1bf0*/  BSYNC.RECONVERGENT B1 ;  /* 0x0000000000017941 */ /* 0x000fea0003800200 */
.L_x_464:
        /* <DEDUP_REMOVED lines=18> */
.L_x_440:
[----:B------:R-:W0:Y:S01]  /*1d20*/  S2R R12, SR_LANEID ;  /* 0x00000000000c7919 */ /* 0x000e220000000000 */
[----:B-1----:R-:W-:Y:S01]  /*1d30*/  LOP3.LUT R2, R0, 0x3e0, RZ, 0xc0, !PT ;  /* 0x000003e000027812 */ /* 0x002fe200078ec0ff */
[----:B------:R-:W-:Y:S01]  /*1d40*/  BSSY.RECONVERGENT B1, `(.L_x_466) ;  /* 0x0000027000017945 */ /* 0x000fe20003800200 */
[----:B------:R-:W-:Y:S02]  /*1d50*/  IMAD.MOV.U32 R14, RZ, RZ, R7 ;  /* 0x000000ffff0e7224 */ /* 0x000fe400078e0007 */
[----:B------:R-:W-:Y:S02]  /*1d60*/  IMAD.MOV.U32 R16, RZ, RZ, R8 ;  /* 0x000000ffff107224 */ /* 0x000fe400078e0008 */
[----:B------:R-:W-:Y:S01]  /*1d70*/  VIADD R3, R2, 0x20 ;  /* 0x0000002002037836 */ /* 0x000fe20000000000 */
[----:B------:R-:W-:-:S04]  /*1d80*/  LOP3.LUT R2, RZ, R2, RZ, 0x33, !PT ;  /* 0x00000002ff027212 */ /* 0x000fc800078e33ff */
[----:B------:R-:W-:Y:S01]  /*1d90*/  ISETP.GT.AND P0, PT, R3, UR6, PT ;  /* 0x0000000603007c0c */ /* 0x000fe2000bf04270 */
[----:B------:R-:W-:-:S05]  /*1da0*/  VIADD R2, R2, UR6 ;  /* 0x0000000602027c36 */ /* 0x000fca0008000000 */
[----:B------:R-:W-:-:S05]  /*1db0*/  SEL R3, R2, 0x1f, P0 ;  /* 0x0000001f02037807 */ /* 0x000fca0000000000 */
[----:B-----5:R1:W2:Y:S04]  /*1dc0*/  SHFL.DOWN PT, R5, R6, 0x1, R3 ;  /* 0x0820000006057989 */ /* 0x0202a800000e0003 */
[----:B------:R1:W3:Y:S01]  /*1dd0*/  SHFL.DOWN PT, R9, R8, 0x1, R3 ;  /* 0x0820000008097989 */ /* 0x0002e200000e0003 */
[CC--:B0-----:R-:W-:Y:S01]  /*1de0*/  ISETP.GE.AND P0, PT, R12.reuse, R3.reuse, PT ;  /* 0x000000030c00720c */ /* 0x0c1fe20003f06270 */
[C---:B------:R-:W-:Y:S01]  /*1df0*/  VIADD R4, R12.reuse, 0x4 ;  /* 0x000000040c047836 */ /* 0x040fe20000000000 */
[C---:B------:R-:W-:Y:S01]  /*1e00*/  ISETP.NE.AND P2, PT, R12.reuse, RZ, PT ;  /* 0x000000ff0c00720c */ /* 0x040fe20003f45270 */
[C---:B------:R-:W-:Y:S02]  /*1e10*/  VIADD R2, R12.reuse, 0x2 ;  /* 0x000000020c027836 */ /* 0x040fe40000000000 */
[----:B------:R-:W-:Y:S01]  /*1e20*/  VIADD R10, R12, 0x8 ;  /* 0x000000080c0a7836 */ /* 0x000fe20000000000 */
[-C--:B------:R-:W-:Y:S01]  /*1e30*/  ISETP.GT.AND P5, PT, R4, R3.reuse, PT ;  /* 0x000000030400720c */ /* 0x080fe20003fa4270 */
[----:B------:R-:W-:Y:S01]  /*1e40*/  VIADD R12, R12, 0x10 ;  /* 0x000000100c0c7836 */ /* 0x000fe20000000000 */
[----:B------:R1:W0:Y:S01]  /*1e50*/  SHFL.DOWN PT, R4, R7, 0x1, R3 ;  /* 0x0820000007047989 */ /* 0x00022200000e0003 */
[-C--:B------:R-:W-:Y:S01]  /*1e60*/  ISETP.GT.AND P1, PT, R2, R3.reuse, PT ;  /* 0x000000030200720c */ /* 0x080fe20003f24270 */
[----:B------:R-:W-:Y:S01]  /*1e70*/  IMAD.MOV.U32 R2, RZ, RZ, R6 ;  /* 0x000000ffff027224 */ /* 0x000fe200078e0006 */
[----:B------:R-:W-:-:S02]  /*1e80*/  ISETP.GT.AND P4, PT, R10, R3, PT ;  /* 0x000000030a00720c */ /* 0x000fc40003f84270 */
[----:B------:R-:W-:Y:S01]  /*1e90*/  ISETP.GT.AND P3, PT, R12, R3, PT ;  /* 0x000000030c00720c */ /* 0x000fe20003f64270 */
[----:B------:R-:W-:-:S12]  /*1ea0*/  @P0 BRA `(.L_x_467) ;  /* 0x0000000000400947 */ /* 0x000fd80003800000 */
[----:B--2---:R-:W-:Y:S01]  /*1eb0*/  ISETP.GE.AND P0, PT, R6, R5, PT ;  /* 0x000000050600720c */ /* 0x004fe20003f06270 */
[----:B------:R-:W-:Y:S02]  /*1ec0*/  IMAD.MOV.U32 R2, RZ, RZ, R5 ;  /* 0x000000ffff027224 */ /* 0x000fe400078e0005 */
[----:B0-----:R-:W-:Y:S02]  /*1ed0*/  IMAD.MOV.U32 R14, RZ, RZ, R4 ;  /* 0x000000ffff0e7224 */ /* 0x001fe400078e0004 */
        /* <DEDUP_REMOVED lines=13> */
.L_x_467:
[----:B------:R-:W-:Y:S05]  /*1fb0*/  BSYNC.RECONVERGENT B1 ;  /* 0x0000000000017941 */ /* 0x000fea0003800200 */
.L_x_466:
[----:B--2---:R2:W4:Y:S01]  /*1fc0*/  SHFL.DOWN PT, R5, R2, 0x2, R3 ;  /* 0x0840000002057989 */ /* 0x00452200000e0003 */
[----:B------:R-:W-:Y:S01]  /*1fd0*/  BSSY.RECONVERGENT B1, `(.L_x_468) ;  /* 0x0000017000017945 */ /* 0x000fe20003800200 */
[----:B0-----:R-:W-:Y:S02]  /*1fe0*/  IMAD.MOV.U32 R4, RZ, RZ, R2 ;  /* 0x000000ffff047224 */ /* 0x001fe400078e0002 */
[----:B-1----:R2:W0:Y:S01]  /*1ff0*/  SHFL.DOWN PT, R7, R14, 0x2, R3 ;  /* 0x084000000e077989 */ /* 0x00242200000e0003 */
[----:B------:R-:W-:Y:S02]  /*2000*/  IMAD.MOV.U32 R10, RZ, RZ, R14 ;  /* 0x000000ffff0a7224 */ /* 0x000fe400078e000e */
[----:B------:R-:W-:Y:S01]  /*2010*/  IMAD.MOV.U32 R12, RZ, RZ, R16 ;  /* 0x000000ffff0c7224 */ /* 0x000fe200078e0010 */
[----:B---3--:R2:W1:Y:S01]  /*2020*/  SHFL.DOWN PT, R9, R16, 0x2, R3 ;  /* 0x0840000010097989 */ /* 0x00846200000e0003 */
        /* <DEDUP_REMOVED lines=17> */
.L_x_469:
[----:B------:R-:W-:Y:S05]  /*2140*/  BSYNC.RECONVERGENT B1 ;  /* 0x0000000000017941 */ /* 0x000fea0003800200 */
.L_x_468:
[----:B----4-:R3:W4:Y:S01]  /*2150*/  SHFL.DOWN PT, R5, R4, 0x4, R3 ;  /* 0x0880000004057989 */ /* 0x01072200000e0003 */
[----:B------:R-:W-:Y:S01]  /*2160*/  BSSY.RECONVERGENT B1, `(.L_x_470) ;  /* 0x0000017000017945 */ /* 0x000fe20003800200 */
[----:B--2---:R-:W-:Y:S02]  /*2170*/  IMAD.MOV.U32 R2, RZ, RZ, R4 ;  /* 0x000000ffff027224 */ /* 0x004fe400078e0004 */
[----:B0-----:R3:W0:Y:S01]  /*2180*/  SHFL.DOWN PT, R7, R10, 0x4, R3 ;  /* 0x088000000a077989 */ /* 0x00162200000e0003 */
[----:B------:R-:W-:Y:S02]  /*2190*/  IMAD.MOV.U32 R6, RZ, RZ, R10 ;  /* 0x000000ffff067224 */ /* 0x000fe400078e000a */
[----:B------:R-:W-:Y:S01]  /*21a0*/  IMAD.MOV.U32 R8, RZ, RZ, R12 ;  /* 0x000000ffff087224 */ /* 0x000fe200078e000c */
[----:B-1----:R3:W1:Y:S01]  /*21b0*/  SHFL.DOWN PT, R9, R12, 0x4, R3 ;  /* 0x088000000c097989 */ /* 0x00266200000e0003 */
        /* <DEDUP_REMOVED lines=17> */
.L_x_471:
[----:B------:R-:W-:Y:S05]  /*22d0*/  BSYNC.RECONVERGENT B1 ;  /* 0x0000000000017941 */ /* 0x000fea0003800200 */
.L_x_470:
[----:B----4-:R2:W4:Y:S01]  /*22e0*/  SHFL.DOWN PT, R5, R2, 0x8, R3 ;  /* 0x0900000002057989 */ /* 0x01052200000e0003 */
[----:B------:R-:W-:Y:S01]  /*22f0*/  BSSY.RECONVERGENT B1, `(.L_x_472) ;  /* 0x0000017000017945 */ /* 0x000fe20003800200 */
[----:B---3--:R-:W-:Y:S02]  /*2300*/  IMAD.MOV.U32 R4, RZ, RZ, R2 ;  /* 0x000000ffff047224 */ /* 0x008fe400078e0002 */
        /* <DEDUP_REMOVED lines=21> */
.L_x_473:
[----:B------:R-:W-:Y:S05]  /*2460*/  BSYNC.RECONVERGENT B1 ;  /* 0x0000000000017941 */ /* 0x000fea0003800200 */
.L_x_472:
[----:B----4-:R3:W4:Y:S01]  /*2470*/  SHFL.DOWN PT, R5, R4, 0x10, R3 ;  /* 0x0a00000004057989 */ /* 0x01072200000e0003 */
[----:B------:R-:W-:Y:S01]  /*2480*/  BSSY.RECONVERGENT B1, `(.L_x_474) ;  /* 0x0000017000017945 */ /* 0x000fe20003800200 */
[----:B--2---:R-:W-:Y:S02]  /*2490*/  IMAD.MOV.U32 R8, RZ, RZ, R4 ;  /* 0x000000ffff087224 */ /* 0x004fe400078e0004 */
[----:B-1----:R3:W1:Y:S01]  /*24a0*/  SHFL.DOWN PT, R9, R10, 0x10, R3 ;  /* 0x0a0000000a097989 */ /* 0x00266200000e0003 */
        /* <DEDUP_REMOVED lines=20> */
.L_x_475:
[----:B------:R-:W-:Y:S05]  /*25f0*/  BSYNC.RECONVERGENT B1 ;  /* 0x0000000000017941 */ /* 0x000fea0003800200 */
.L_x_474:
        /* <DEDUP_REMOVED lines=12> */
.L_x_477:
[----:B------:R-:W-:Y:S05]  /*26c0*/  BSYNC.RECONVERGENT B1 ;  /* 0x0000000000017941 */ /* 0x000fea0003800200 */
.L_x_476:
[----:B------:R-:W-:Y:S01]  /*26d0*/  BAR.SYNC.DEFER_BLOCKING 0x0 ;  /* 0x0000000000007b1d */ /* 0x000fe20000010000 */
[----:B------:R-:W-:-:S13]  /*26e0*/  ISETP.NE.AND P1, PT, R0, RZ, PT ;  /* 0x000000ff0000720c */ /* 0x000fda0003f25270 */
[----:B------:R-:W-:Y:S05]  /*26f0*/  @P1 BRA `(.L_x_453) ;  /* 0x0000002c00b81947 */ /* 0x000fea0003800000 */
[----:B------:R-:W-:Y:S01]  /*2700*/  UISETP.GE.AND UP0, UPT, UR6, 0x21, UPT ;  /* 0x000000210600788c */ /* 0x000fe2000bf06270 */
[----:B------:R-:W-:Y:S02]  /*2710*/  IMAD.MOV.U32 R0, RZ, RZ, R8 ;  /* 0x000000ffff007224 */ /* 0x000fe400078e0008 */
[----:B-1----:R-:W-:Y:S02]  /*2720*/  IMAD.MOV.U32 R9, RZ, RZ, R7 ;  /* 0x000000ffff097224 */ /* 0x002fe400078e0007 */
[----:B---3--:R-:W-:-:S04]  /*2730*/  IMAD.MOV.U32 R10, RZ, RZ, R6 ;  /* 0x000000ffff0a7224 */ /* 0x008fc800078e0006 */
[----:B------:R-:W-:Y:S05]  /*2740*/  BRA.U !UP0, `(.L_x_478) ;  /* 0x00000001085c7547 */ /* 0x000fea000b800000 */
[----:B------:R-:W1:Y:S01]  /*2750*/  S2UR UR5, SR_CgaCtaId ;  /* 0x00000000000579c3 */ /* 0x000e620000008800 */
[----:B------:R-:W-:Y:S01]  /*2760*/  UMOV UR4, 0x400 ;  /* 0x0000040000047882 */ /* 0x000fe20000000000 */
[----:B------:R-:W-:Y:S01]  /*2770*/  BSSY.RECONVERGENT B1, `(.L_x_478) ;  /* 0x0000014000017945 */ /* 0x000fe20003800200 */
[----:B-1----:R-:W-:-:S09]  /*2780*/  ULEA UR4, UR5, UR4, 0x18 ;  /* 0x0000000405047291 */ /* 0x002fd2000f8ec0ff */
[----:B--2---:R-:W1:Y:S04]  /*2790*/  LDS R3, [UR4+0x18] ;  /* 0x00001804ff037984 */ /* 0x004e680008000800 */
[----:B----4-:R-:W2:Y:S01]  /*27a0*/  LDS.64 R4, [UR4+0x20] ;  /* 0x00002004ff047984 */ /* 0x010ea20008000a00 */
[----:B-1----:R-:W-:Y:S01]  /*27b0*/  ISETP.GE.AND P0, PT, R8, R3, PT ;  /* 0x000000030800720c */ /* 0x002fe20003f06270 */
        /* <DEDUP_REMOVED lines=15> */
.L_x_479:
[----:B------:R-:W-:Y:S05]  /*28b0*/  BSYNC.RECONVERGENT B1 ;  /* 0x0000000000017941 */ /* 0x000fea0003800200 */
.L_x_478:
[----:B------:R-:W-:Y:S01]  /*28c0*/  UISETP.GE.AND UP0, UPT, UR6, 0x41, UPT ;  /* 0x000000410600788c */ /* 0x000fe2000bf06270 */
[----:B--2---:R-:W-:Y:S02]  /*28d0*/  IMAD.MOV.U32 R2, RZ, RZ, R0 ;  /* 0x000000ffff027224 */ /* 0x004fe400078e0000 */
[----:B----4-:R-:W-:Y:S02]  /*28e0*/  IMAD.MOV.U32 R5, RZ, RZ, R9 ;  /* 0x000000ffff057224 */ /* 0x010fe400078e0009 */
[----:B------:R-:W-:-:S04]  /*28f0*/  IMAD.MOV.U32 R4, RZ, RZ, R10 ;  /* 0x000000ffff047224 */ /* 0x000fc800078e000a */
[----:B------:R-:W-:Y:S05]  /*2900*/  BRA.U !UP0, `(.L_x_480) ;  /* 0x00000001085c7547 */ /* 0x000fea000b800000 */
[----:B------:R-:W1:Y:S01]  /*2910*/  S2UR UR5, SR_CgaCtaId ;  /* 0x00000000000579c3 */ /* 0x000e620000008800 */
[----:B------:R-:W-:Y:S01]  /*2920*/  UMOV UR4, 0x400 ;  /* 0x0000040000047882 */ /* 0x000fe20000000000 */
[----:B------:R-:W-:Y:S01]  /*2930*/  BSSY.RECONVERGENT B1, `(.L_x_480) ;  /* 0x0000014000017945 */ /* 0x000fe20003800200 */
[----:B-1----:R-:W-:-:S09]  /*2940*/  ULEA UR4, UR5, UR4, 0x18 ;  /* 0x0000000405047291 */ /* 0x002fd2000f8ec0ff */
[----:B------:R-:W1:Y:S04]  /*2950*/  LDS R3, [UR4+0x28] ;  /* 0x00002804ff037984 */ /* 0x000e680008000800 */
[----:B------:R-:W2:Y:S01]  /*2960*/  LDS.64 R6, [UR4+0x30] ;  /* 0x00003004ff067984 */ /* 0x000ea20008000a00 */
        /* <DEDUP_REMOVED lines=16> */
.L_x_481:
[----:B------:R-:W-:Y:S05]  /*2a70*/  BSYNC.RECONVERGENT B1 ;  /* 0x0000000000017941 */ /* 0x000fea0003800200 */
.L_x_480:
[----:B------:R-:W-:Y:S01]  /*2a80*/  UISETP.GE.AND UP0, UPT, UR6, 0x61, UPT ;  /* 0x000000610600788c */ /* 0x000fe2000bf06270 */
[----:B------:R-:W-:Y:S02]  /*2a90*/  IMAD.MOV.U32 R0, RZ, RZ, R2 ;  /* 0x000000ffff007224 */ /* 0x000fe400078e0002 */
[----:B------:R-:W-:Y:S02]  /*2aa0*/  IMAD.MOV.U32 R7, RZ, RZ, R5 ;  /* 0x000000ffff077224 */ /* 0x000fe400078e0005 */
        /* <DEDUP_REMOVED lines=24> */
.L_x_483:
[----:B------:R-:W-:Y:S05]  /*2c30*/  BSYNC.RECONVERGENT B1 ;  /* 0x0000000000017941 */ /* 0x000fea0003800200 */
.L_x_482:
        /* <DEDUP_REMOVED lines=27> */
.L_x_485:
[----:B------:R-:W-:Y:S05]  /*2df0*/  BSYNC.RECONVERGENT B1 ;  /* 0x0000000000017941 */ /* 0x000fea0003800200 */
.L_x_484:
        /* <DEDUP_REMOVED lines=27> */
.L_x_487:
[----:B------:R-:W-:Y:S05]  /*2fb0*/  BSYNC.RECONVERGENT B1 ;  /* 0x0000000000017941 */ /* 0x000fea0003800200 */
.L_x_486:
        /* <DEDUP_REMOVED lines=27> */
.L_x_489:
[----:B------:R-:W-:Y:S05]  /*3170*/  BSYNC.RECONVERGENT B1 ;  /* 0x0000000000017941 */ /* 0x000fea0003800200 */
.L_x_488:
[----:B------:R-:W-:Y:S01]  /*3180*/  UISETP.GE.AND UP0, UPT, UR6, 0xe1, UPT ;  /* 0x000000e10600788c */ /* 0x000fe2000bf06270 */
[----:B------:R-:W-:Y:S02]  /*3190*/  IMAD.MOV.U32 R8, RZ, RZ, R2 ;  /* 0x000000ffff087224 */ /* 0x000fe400078e0002 */
[----:B------:R-:W-:Y:S02]  /*31a0*/  IMAD.MOV.U32 R7, RZ, RZ, R5 ;  /* 0x000000ffff077224 */ /* 0x000fe400078e0005 */
[----:B------:R-:W-:-:S04]  /*31b0*/  IMAD.MOV.U32 R6, RZ, RZ, R4 ;  /* 0x000000ffff067224 */ /* 0x000fc800078e0004 */
[----:B------:R-:W-:Y:S05]  /*31c0*/  BRA.U !UP0, `(.L_x_453) ;  /* 0x0000002508047547 */ /* 0x000fea000b800000 */
[----:B------:R-:W1:Y:S01]  /*31d0*/  S2UR UR5, SR_CgaCtaId ;  /* 0x00000000000579c3 */ /* 0x000e620000008800 */
[----:B------:R-:W-:Y:S02]  /*31e0*/  UMOV UR4, 0x400 ;  /* 0x0000040000047882 */ /* 0x000fe40000000000 */
[----:B-1----:R-:W-:-:S09]  /*31f0*/  ULEA UR4, UR5, UR4, 0x18 ;  /* 0x0000000405047291 */ /* 0x002fd2000f8ec0ff */
[----:B------:R-:W1:Y:S04]  /*3200*/  LDS R3, [UR4+0x78] ;  /* 0x00007804ff037984 */ /* 0x000e680008000800 */
[----:B0-----:R-:W0:Y:S01]  /*3210*/  LDS.64 R10, [UR4+0x80] ;  /* 0x00008004ff0a7984 */ /* 0x001e220008000a00 */
[----:B-1----:R-:W-:Y:S01]  /*3220*/  ISETP.GE.AND P0, PT, R2, R3, PT ;  /* 0x000000030200720c */ /* 0x002fe20003f06270 */
[----:B------:R-:W-:Y:S02]  /*3230*/  IMAD.MOV.U32 R8, RZ, RZ, R3 ;  /* 0x000000ffff087224 */ /* 0x000fe400078e0003 */
[----:B0-----:R-:W-:Y:S02]  /*3240*/  IMAD.MOV.U32 R7, RZ, RZ, R10 ;  /* 0x000000ffff077224 */ /* 0x001fe400078e000a */
        /* <DEDUP_REMOVED lines=15> */
.L_x_421:
[----:B------:R-:W1:Y:S01]  /*3340*/  S2R R0, SR_TID.X ;  /* 0x0000000000007919 */ /* 0x000e620000002100 */
[----:B------:R-:W1:Y:S01]  /*3350*/  LDC.64 R2, c[0x0][0x380] ;  /* 0x0000e000ff027b82 */ /* 0x000e620000000a00 */
[----:B------:R-:W2:Y:S01]  /*3360*/  LDCU.64 UR6, c[0x0][0x388] ;  /* 0x00007100ff0677ac */ /* 0x000ea20008000a00 */
[----:B-1----:R-:W-:-:S05]  /*3370*/  IMAD.WIDE.U32 R2, R0, 0x4, R2 ;  /* 0x0000000400027825 */ /* 0x002fca00078e0002 */
[----:B0-----:R-:W3:Y:S04]  /*3380*/  LDG.E R5, desc[UR8][R2.64] ;  /* 0x0000000802057981 */ /* 0x001ee8000c1e1900 */
[----:B------:R-:W3:Y:S04]  /*3390*/  LDG.E R6, desc[UR8][R2.64+0x400] ;  /* 0x0004000802067981 */ /* 0x000ee8000c1e1900 */
[----:B------:R-:W4:Y:S04]  /*33a0*/  LDG.E R7, desc[UR8][R2.64+0x800] ;  /* 0x0008000802077981 */ /* 0x000f28000c1e1900 */
[----:B------:R-:W5:Y:S04]  /*33b0*/  LDG.E R8, desc[UR8][R2.64+0xc00] ;  /* 0x000c000802087981 */ /* 0x000f68000c1e1900 */
[----:B------:R-:W2:Y:S01]  /*33c0*/  LDG.E R4, desc[UR8][R2.64+0x1000] ;  /* 0x0010000802047981 */ /* 0x000ea2000c1e1900 */
[----:B------:R-:W-:-:S04]  /*33d0*/  UISETP.GE.U32.AND UP0, UPT, UR4, 0xa00, UPT ;  /* 0x00000a000400788c */ /* 0x000fc8000bf06070 */
[----:B------:R-:W-:Y:S01]  /*33e0*/  UISETP.GE.U32.AND.EX UP0, UPT, UR5, URZ, UPT, UP0 ;  /* 0x000000ff0500728c */ /* 0x000fe2000bf06100 */
[CC--:B---3--:R-:W-:Y:S02]  /*33f0*/  VIMNMX R10, PT, PT, R5.reuse, R6.reuse, !PT ;  /* 0x00000006050a7248 */ /* 0x0c8fe40007fe0100 */
[----:B------:R-:W-:Y:S01]  /*3400*/  ISETP.GE.AND P0, PT, R5, R6, PT ;  /* 0x000000060500720c */ /* 0x000fe20003f06270 */
[----:B------:R-:W-:Y:S01]  /*3410*/  VIADD R5, R0, 0x100 ;  /* 0x0000010000057836 */ /* 0x000fe20000000000 */
[----:B----4-:R-:W-:Y:S02]  /*3420*/  VIMNMX R9, PT, PT, R7, R10, !PT ;  /* 0x0000000a07097248 */ /* 0x010fe40007fe0100 */
[----:B------:R-:W-:Y:S01]  /*3430*/  ISETP.GE.AND P2, PT, R10, R7, PT ;  /* 0x000000070a00720c */ /* 0x000fe20003f46270 */
[----:B------:R-:W-:Y:S01]  /*3440*/  IMAD.MOV.U32 R10, RZ, RZ, RZ ;  /* 0x000000ffff0a7224 */ /* 0x000fe200078e00ff */
[----:B-----5:R-:W-:Y:S02]  /*3450*/  ISETP.GE.AND P3, PT, R9, R8, PT ;  /* 0x000000080900720c */ /* 0x020fe40003f66270 */
[----:B------:R-:W-:Y:S01]  /*3460*/  VIMNMX R9, PT, PT, R8, R9, !PT ;  /* 0x0000000908097248 */ /* 0x000fe20007fe0100 */
[----:B------:R-:W-:-:S03]  /*3470*/  VIADD R8, R0, 0x200 ;  /* 0x0000020000087836 */ /* 0x000fc60000000000 */
[----:B--2---:R-:W-:-:S05]  /*3480*/  ISETP.GE.AND P1, PT, R9, R4, PT ;  /* 0x000000040900720c */ /* 0x004fca0003f26270 */
[----:B------:R-:W-:Y:S02]  /*3490*/  @P2 SEL R8, R5, R0, !P0 ;  /* 0x0000000005082207 */ /* 0x000fe40004000000 */
[C---:B------:R-:W-:Y:S01]  /*34a0*/  @!P3 VIADD R8, R0.reuse, 0x300 ;  /* 0x000003000008b836 */ /* 0x040fe20000000000 */
[----:B------:R-:W-:-:S05]  /*34b0*/  LOP3.LUT R5, R0, 0x400, RZ, 0xfc, !PT ;  /* 0x0000040000057812 */ /* 0x000fca00078efcff */
[C---:B------:R-:W-:Y:S02]  /*34c0*/  @P1 ISETP.GE.U32.AND P0, PT, R8.reuse, R5, PT ;  /* 0x000000050800120c */ /* 0x040fe40003f06070 */
[----:B------:R-:W-:Y:S02]  /*34d0*/  IADD3 R5, P2, PT, R5, UR6, RZ ;  /* 0x0000000605057c10 */ /* 0x000fe4000ff5e0ff */
[----:B------:R-:W-:Y:S02]  /*34e0*/  @P1 IADD3 R8, P3, PT, R8, UR6, RZ ;  /* 0x0000000608081c10 */ /* 0x000fe4000ff7e0ff */
[----:B------:R-:W-:Y:S01]  /*34f0*/  @P1 ISETP.GE.U32.AND.EX P0, PT, RZ, RZ, PT, P0 ;  /* 0x000000ffff00120c */ /* 0x000fe20003f06100 */
[----:B------:R-:W-:Y:S02]  /*3500*/  IMAD.X R6, RZ, RZ, UR7, P2 ;  /* 0x00000007ff067e24 */ /* 0x000fe400090e06ff */
[----:B------:R-:W-:Y:S01]  /*3510*/  @P1 IMAD.X R7, RZ, RZ, UR7, P3 ;  /* 0x00000007ff071e24 */ /* 0x000fe200098e06ff */
[----:B------:R-:W-:-:S04]  /*3520*/  @P1 ISETP.LT.OR P0, PT, R4, R9, !P0 ;  /* 0x000000090400120c */ /* 0x000fc80004701670 */
[----:B------:R-:W-:Y:S01]  /*3530*/  @P1 SEL R6, R7, R6, P0 ;  /* 0x0000000607061207 */ /* 0x000fe20000000000 */
[----:B------:R-:W-:Y:S01]  /*3540*/  IMAD.MOV.U32 R7, RZ, RZ, 0x500 ;  /* 0x00000500ff077424 */ /* 0x000fe200078e00ff */
[----:B------:R-:W-:Y:S02]  /*3550*/  @P1 SEL R4, R9, R4, P0 ;  /* 0x0000000409041207 */ /* 0x000fe40000000000 */
[----:B------:R-:W-:Y:S01]  /*3560*/  @P1 SEL R5, R8, R5, P0 ;  /* 0x0000000508051207 */ /* 0x000fe20000000000 */
[----:B------:R-:W-:Y:S06]  /*3570*/  BRA.U !UP0, `(.L_x_490) ;  /* 0x00000005081c7547 */ /* 0x000fec000b800000 */
[----:B------:R-:W-:Y:S01]  /*3580*/  IMAD.MOV.U32 R7, RZ, RZ, R4 ;  /* 0x000000ffff077224 */ /* 0x000fe200078e0004 */
[----:B------:R-:W0:Y:S01]  /*3590*/  LDCU.64 UR6, c[0x0][0x388] ;  /* 0x00007100ff0677ac */ /* 0x000e220008000a00 */
[----:B------:R-:W-:Y:S02]  /*35a0*/  IMAD.MOV.U32 R15, RZ, RZ, 0x500 ;  /* 0x00000500ff0f7424 */ /* 0x000fe400078e00ff */
[----:B------:R-:W-:Y:S01]  /*35b0*/  IMAD.MOV.U32 R16, RZ, RZ, RZ ;  /* 0x000000ffff107224 */ /* 0x000fe200078e00ff */
[----:B------:R-:W1:Y:S01]  /*35c0*/  LDCU.64 UR4, c[0x0][0x398] ;  /* 0x00007300ff0477ac */ /* 0x000e620008000a00 */
[----:B------:R-:W-:-:S05]  /*35d0*/  NOP ;  /* 0x0000000000007918 */ /* 0x000fca0000000000 */
.L_x_491:
[----:B------:R-:W-:-:S04]  /*35e0*/  LEA R8, P0, R15, R2, 0x2 ;  /* 0x000000020f087211 */ /* 0x000fc800078010ff */
[----:B------:R-:W-:-:S05]  /*35f0*/  LEA.HI.X R9, R15, R3, R16, 0x2, P0 ;  /* 0x000000030f097211 */ /* 0x000fca00000f1410 */
[----:B------:R-:W2:Y:S04]  /*3600*/  LDG.E R10, desc[UR8][R8.64] ;  /* 0x00000008080a7981 */ /* 0x000ea8000c1e1900 */
[----:B------:R-:W3:Y:S04]  /*3610*/  LDG.E R11, desc[UR8][R8.64+0x400] ;  /* 0x00040008080b7981 */ /* 0x000ee8000c1e1900 */
[----:B------:R-:W4:Y:S04]  /*3620*/  LDG.E R12, desc[UR8][R8.64+0x800] ;  /* 0x00080008080c7981 */ /* 0x000f28000c1e1900 */
[----:B------:R-:W5:Y:S04]  /*3630*/  LDG.E R13, desc[UR8][R8.64+0xc00] ;  /* 0x000c0008080d7981 */ /* 0x000f68000c1e1900 */
[----:B------:R1:W5:Y:S01]  /*3640*/  LDG.E R4, desc[UR8][R8.64+0x1000] ;  /* 0x0010000808047981 */ /* 0x000362000c1e1900 */
[----:B0-----:R-:W-:-:S04]  /*3650*/  IADD3 R18, P0, P2, R15, UR6, R0 ;  /* 0x000000060f127c10 */ /* 0x001fc8000fa1e000 */
[----:B------:R-:W-:Y:S01]  /*3660*/  IADD3.X R17, PT, PT, R16, UR7, RZ, P0, P2 ;  /* 0x0000000710117c10 */ /* 0x000fe200087e44ff */
[----:B-1----:R-:W-:Y:S01]  /*3670*/  IMAD.MOV.U32 R8, RZ, RZ, R18 ;  /* 0x000000ffff087224 */ /* 0x002fe200078e0012 */
[----:B------:R-:W-:-:S03]  /*3680*/  IADD3 R9, P4, PT, R15, 0xa00, RZ ;  /* 0x00000a000f097810 */ /* 0x000fc60007f9e0ff */
[----:B------:R-:W-:Y:S01]  /*3690*/  IMAD.MOV.U32 R14, RZ, RZ, R17 ;  /* 0x000000ffff0e7224 */ /* 0x000fe200078e0011 */
        /* <DEDUP_REMOVED lines=9> */
[----:B------:R-:W-:Y:S02]  /*3730*/  @P1 SEL R14, R6, R17, P0 ;  /* 0x00000011060e1207 */ /* 0x000fe40000000000 */
[----:B------:R-:W-:-:S07]  /*3740*/  IADD3 R6, P3, PT, R18, 0x200, RZ ;  /* 0x0000020012067810 */ /* 0x000fce0007f7e0ff */
[----:B------:R-:W-:-:S04]  /*3750*/  @P2 ISETP.GE.U32.AND P0, PT, R8, R7, PT ;  /* 0x000000070800220c */ /* 0x000fc80003f06070 */
[----:B------:R-:W-:-:S04]  /*3760*/  @P2 ISETP.GE.AND.EX P0, PT, R14, R5, PT, P0 ;  /* 0x000000050e00220c */ /* 0x000fc80003f06300 */
[----:B------:R-:W-:-:S04]  /*3770*/  @P2 ISETP.LT.OR P0, PT, R11, R10, !P0 ;  /* 0x0000000a0b00220c */ /* 0x000fc80004701670 */
[----:B------:R-:W-:Y:S02]  /*3780*/  @P2 SEL R11, R10, R11, P0 ;  /* 0x0000000b0a0b2207 */ /* 0x000fe40000000000 */
[----:B------:R-:W-:Y:S01]  /*3790*/  @P2 SEL R7, R8, R7, P0 ;  /* 0x0000000708072207 */ /* 0x000fe20000000000 */
[----:B------:R-:W-:Y:S01]  /*37a0*/  IMAD.X R8, RZ, RZ, R17, P3 ;  /* 0x000000ffff087224 */ /* 0x000fe200018e0611 */
[----:B----4-:R-:W-:Y:S02]  /*37b0*/  ISETP.GE.AND P1, PT, R11, R12, PT ;  /* 0x0000000c0b00720c */ /* 0x010fe40003f26270 */
[----:B------:R-:W-:Y:S02]  /*37c0*/  @P2 SEL R5, R14, R5, P0 ;  /* 0x000000050e052207 */ /* 0x000fe40000000000 */
[----:B------:R-:W-:-:S09]  /*37d0*/  IADD3 R14, P2, PT, R18, 0x300, RZ ;  /* 0x00000300120e7810 */ /* 0x000fd20007f5e0ff */
[----:B------:R-:W-:-:S04]  /*37e0*/  @P1 ISETP.GE.U32.AND P0, PT, R7, R6, PT ;  /* 0x000000060700120c */ /* 0x000fc80003f06070 */
[----:B------:R-:W-:-:S04]  /*37f0*/  @P1 ISETP.GE.AND.EX P0, PT, R5, R8, PT, P0 ;  /* 0x000000080500120c */ /* 0x000fc80003f06300 */
[----:B------:R-:W-:-:S04]  /*3800*/  @P1 ISETP.LT.OR P0, PT, R12, R11, !P0 ;  /* 0x0000000b0c00120c */ /* 0x000fc80004701670 */
[----:B------:R-:W-:Y:S02]  /*3810*/  @P1 SEL R12, R11, R12, P0 ;  /* 0x0000000c0b0c1207 */ /* 0x000fe40000000000 */
[----:B------:R-:W-:Y:S01]  /*3820*/  @P1 SEL R6, R7, R6, P0 ;  /* 0x0000000607061207 */ /* 0x000fe20000000000 */
[----:B------:R-:W-:Y:S01]  /*3830*/  IMAD.X R7, RZ, RZ, R17, P2 ;  /* 0x000000ffff077224 */ /* 0x000fe200010e0611 */
[----:B-----5:R-:W-:Y:S02]  /*3840*/  ISETP.GE.AND P3, PT, R12, R13, PT ;  /* 0x0000000d0c00720c */ /* 0x020fe40003f66270 */
        /* <DEDUP_REMOVED lines=8> */
[----:B------:R-:W-:Y:S02]  /*38d0*/  ISETP.GE.AND P2, PT, R13, R4, PT ;  /* 0x000000040d00720c */ /* 0x000fe40003f46270 */
[----:B------:R-:W-:Y:S01]  /*38e0*/  ISETP.GT.U32.AND P1, PT, R9, UR4, PT ;  /* 0x0000000409007c0c */ /* 0x000fe2000bf24070 */
[----:B------:R-:W-:Y:S01]  /*38f0*/  IMAD.X R9, RZ, RZ, R16, P4 ;  /* 0x000000ffff097224 */ /* 0x000fe200020e0610 */
[----:B------:R-:W-:Y:S02]  /*3900*/  @P3 SEL R7, R8, R7, P0 ;  /* 0x0000000708073207 */ /* 0x000fe40000000000 */
[----:B------:R-:W-:-:S02]  /*3910*/  IADD3 R8, P3, PT, R15, 0x500, RZ ;  /* 0x000005000f087810 */ /* 0x000fc40007f7e0ff */
[----:B------:R-:W-:-:S03]  /*3920*/  ISETP.GT.AND.EX P1, PT, R9, UR5, PT, P1 ;  /* 0x0000000509007c0c */ /* 0x000fc6000bf24310 */
[----:B------:R-:W-:Y:S02]  /*3930*/  IMAD.X R10, RZ, RZ, R16, P3 ;  /* 0x000000ffff0a7224 */ /* 0x000fe400018e0610 */
[----:B------:R-:W-:Y:S01]  /*3940*/  @P2 ISETP.GE.U32.AND P0, PT, R14, R5, PT ;  /* 0x000000050e00220c */ /* 0x000fe20003f06070 */
[----:B------:R-:W-:Y:S02]  /*3950*/  IMAD.MOV.U32 R15, RZ, RZ, R8 ;  /* 0x000000ffff0f7224 */ /* 0x000fe400078e0008 */
[----:B------:R-:W-:Y:S01]  /*3960*/  IMAD.MOV.U32 R16, RZ, RZ, R10 ;  /* 0x000000ffff107224 */ /* 0x000fe200078e000a */
[----:B------:R-:W-:-:S04]  /*3970*/  @P2 ISETP.GE.AND.EX P0, PT, R7, R6, PT, P0 ;  /* 0x000000060700220c */ /* 0x000fc80003f06300 */
[----:B------:R-:W-:-:S04]  /*3980*/  @P2 ISETP.LT.OR P0, PT, R4, R13, !P0 ;  /* 0x0000000d0400220c */ /* 0x000fc80004701670 */
[----:B------:R-:W-:Y:S02]  /*3990*/  @P2 SEL R4, R13, R4, P0 ;  /* 0x000000040d042207 */ /* 0x000fe40000000000 */
[----:B------:R-:W-:Y:S02]  /*39a0*/  @P2 SEL R6, R7, R6, P0 ;  /* 0x0000000607062207 */ /* 0x000fe40000000000 */
[----:B------:R-:W-:Y:S01]  /*39b0*/  @P2 SEL R5, R14, R5, P0 ;  /* 0x000000050e052207 */ /* 0x000fe20000000000 */
[----:B------:R-:W-:Y:S01]  /*39c0*/  IMAD.MOV.U32 R7, RZ, RZ, R4 ;  /* 0x000000ffff077224 */ /* 0x000fe200078e0004 */
[----:B------:R-:W-:Y:S06]  /*39d0*/  @!P1 BRA `(.L_x_491) ;  /* 0xfffffffc00009947 */ /* 0x000fec000383ffff */
[----:B------:R-:W-:-:S07]  /*39e0*/  IMAD.MOV.U32 R7, RZ, RZ, R8 ;  /* 0x000000ffff077224 */ /* 0x000fce00078e0008 */
.L_x_490:
        /* <DEDUP_REMOVED lines=8> */
[----:B------:R-:W-:Y:S01]  /*3a70*/  BSSY.RECONVERGENT B2, `(.L_x_494) ;  /* 0x0000030000027945 */ /* 0x000fe20003800200 */
[----:B------:R-:W-:Y:S02]  /*3a80*/  IMAD.MOV.U32 R12, RZ, RZ, R0 ;  /* 0x000000ffff0c7224 */ /* 0x000fe400078e0000 */
[----:B------:R-:W-:-:S04]  /*3a90*/  IADD3 R15, PT, PT, -R7, UR4, R2 ;  /* 0x00000004070f7c10 */ /* 0x000fc8000fffe102 */
[----:B------:R-:W-:-:S04]  /*3aa0*/  LOP3.LUT R2, R15, 0x300, RZ, 0xc0, !PT ;  /* 0x000003000f027812 */ /* 0x000fc800078ec0ff */
[----:B------:R-:W-:-:S13]  /*3ab0*/  ISETP.NE.AND P0, PT, R2, 0x300, PT ;  /* 0x000003000200780c */ /* 0x000fda0003f05270 */
[----:B------:R-:W-:Y:S05]  /*3ac0*/  @!P0 BRA `(.L_x_495) ;  /* 0x0000000000a88947 */ /* 0x000fea0003800000 */
[----:B------:R-:W0:Y:S01]  /*3ad0*/  LDCU.64 UR10, c[0x0][0x380] ;  /* 0x00007000ff0a77ac */ /* 0x000e220008000a00 */
[----:B------:R-:W-:Y:S01]  /*3ae0*/  IADD3 R3, P0, PT, R0, R7, RZ ;  /* 0x0000000700037210 */ /* 0x000fe20007f1e0ff */
[----:B------:R-:W-:Y:S01]  /*3af0*/  IMAD.MOV.U32 R12, RZ, RZ, R0 ;  /* 0x000000ffff0c7224 */ /* 0x000fe200078e0000 */
[----:B------:R-:W-:-:S03]  /*3b00*/  LEA.HI R2, R15, 0x1, RZ, 0x18 ;  /* 0x000000010f027811 */ /* 0x000fc600078fc0ff */
[----:B------:R-:W-:Y:S01]  /*3b10*/  IMAD.X R14, RZ, RZ, R10, P0 ;  /* 0x000000ffff0e7224 */ /* 0x000fe200000e060a */
[----:B------:R-:W-:Y:S02]  /*3b20*/  LOP3.LUT R2, R2, 0x3, RZ, 0xc0, !PT ;  /* 0x0000000302027812 */ /* 0x000fe400078ec0ff */
[----:B------:R-:W-:-:S03]  /*3b30*/  IADD3 R13, P0, PT, R3, UR6, RZ ;  /* 0x00000006030d7c10 */ /* 0x000fc6000ff1e0ff */
[----:B------:R-:W-:Y:S01]  /*3b40*/  IMAD.MOV R8, RZ, RZ, -R2 ;  /* 0x000000ffff087224 */ /* 0x000fe200078e0a02 */
[----:B0-----:R-:W-:-:S04]  /*3b50*/  LEA R9, P1, R3, UR10, 0x2 ;  /* 0x0000000a03097c11 */ /* 0x001fc8000f8210ff */
[----:B------:R-:W-:Y:S02]  /*3b60*/  LEA.HI.X R3, R3, UR11, R14, 0x2, P1 ;  /* 0x0000000b03037c11 */ /* 0x000fe400088f140e */
[----:B------:R-:W-:-:S07]  /*3b70*/  IADD3.X R14, PT, PT, R14, UR7, RZ, P0, !PT ;  /* 0x000000070e0e7c10 */ /* 0x000fce00087fe4ff */
.L_x_498:
        /* <DEDUP_REMOVED lines=25> */
.L_x_497:
[----:B------:R-:W-:Y:S05]  /*3d10*/  BSYNC.RECONVERGENT B3 ;  /* 0x0000000000037941 */ /* 0x000fea0003800200 */
.L_x_496:
[----:B------:R-:W-:Y:S01]  /*3d20*/  IADD3 R13, P0, PT, R13, 0x100, RZ ;  /* 0x000001000d0d7810 */ /* 0x000fe20007f1e0ff */
[----:B------:R-:W-:Y:S02]  /*3d30*/  VIADD R12, R12, 0x100 ;  /* 0x000001000c0c7836 */ /* 0x000fe40000000000 */
[----:B------:R-:W-:Y:S02]  /*3d40*/  IMAD.X R3, RZ, RZ, R3, P3 ;  /* 0x000000ffff037224 */ /* 0x000fe400018e0603 */
[----:B------:R-:W-:Y:S01]  /*3d50*/  IMAD.X R14, RZ, RZ, R14, P0 ;  /* 0x000000ffff0e7224 */ /* 0x000fe200000e060e */
[----:B------:R-:W-:Y:S07]  /*3d60*/  @P2 BRA `(.L_x_498) ;  /* 0xfffffffc00842947 */ /* 0x000fee000383ffff */
.L_x_495:
[----:B------:R-:W-:Y:S05]  /*3d70*/  BSYNC.RECONVERGENT B2 ;  /* 0x0000000000027941 */ /* 0x000fea0003800200 */
.L_x_494:
[----:B------:R-:W-:-:S13]  /*3d80*/  ISETP.GE.U32.AND P0, PT, R15, 0x300, PT ;  /* 0x000003000f00780c */ /* 0x000fda0003f06070 */
[----:B------:R-:W-:Y:S05]  /*3d90*/  @!P0 BRA `(.L_x_493) ;  /* 0x0000000400888947 */ /* 0x000fea0003800000 */
[----:B------:R-:W0:Y:S01]  /*3da0*/  LDC.64 R2, c[0x0][0x380] ;  /* 0x0000e000ff027b82 */ /* 0x000e220000000a00 */
[----:B------:R-:W-:-:S07]  /*3db0*/  VIADD R12, R12, 0x200 ;  /* 0x000002000c0c7836 */ /* 0x000fce0000000000 */
[----:B------:R-:W1:Y:S02]  /*3dc0*/  LDC.64 R8, c[0x0][0x388] ;  /* 0x0000e200ff087b82 */ /* 0x000e640000000a00 */
.L_x_507:
        /* <DEDUP_REMOVED lines=29> */
.L_x_500:
[----:B------:R-:W-:Y:S05]  /*3fa0*/  BSYNC.RECONVERGENT B2 ;  /* 0x0000000000027941 */ /* 0x000fea0003800200 */
.L_x_499:
        /* <DEDUP_REMOVED lines=20> */
.L_x_502:
[----:B------:R-:W-:Y:S05]  /*40f0*/  BSYNC.RECONVERGENT B2 ;  /* 0x0000000000027941 */ /* 0x000fea0003800200 */
.L_x_501:
        /* <DEDUP_REMOVED lines=20> */
.L_x_504:
[----:B------:R-:W-:Y:S05]  /*4240*/  BSYNC.RECONVERGENT B2 ;  /* 0x0000000000027941 */ /* 0x000fea0003800200 */
.L_x_503:
        /* <DEDUP_REMOVED lines=18> */
.L_x_506:
[----:B------:R-:W-:Y:S05]  /*4370*/  BSYNC.RECONVERGENT B2 ;  /* 0x0000000000027941 */ /* 0x000fea0003800200 */
.L_x_505:
[C---:B------:R-:W-:Y:S02]  /*4380*/  VIADD R14, R12.reuse, 0x200 ;  /* 0x000002000c0e7836 */ /* 0x040fe40000000000 */
[----:B------:R-:W-:-:S03]  /*4390*/  VIADD R12, R12, 0x400 ;  /* 0x000004000c0c7836 */ /* 0x000fc60000000000 */
[----:B------:R-:W-:-:S13]  /*43a0*/  ISETP.GE.AND P0, PT, R14, R11, PT ;  /* 0x0000000b0e00720c */ /* 0x000fda0003f06270 */
[----:B------:R-:W-:Y:S05]  /*43b0*/  @!P0 BRA `(.L_x_507) ;  /* 0xfffffff800848947 */ /* 0x000fea000383ffff */
.L_x_493:
[----:B------:R-:W-:Y:S05]  /*43c0*/  BSYNC.RECONVERGENT B1 ;  /* 0x0000000000017941 */ /* 0x000fea0003800200 */
.L_x_492:
        /* <DEDUP_REMOVED lines=31> */
.L_x_509:
[----:B------:R-:W-:Y:S05]  /*45c0*/  BSYNC.RECONVERGENT B1 ;  /* 0x0000000000017941 */ /* 0x000fea0003800200 */
.L_x_508:
        /* <DEDUP_REMOVED lines=24> */
.L_x_511:
[----:B------:R-:W-:Y:S05]  /*4750*/  BSYNC.RECONVERGENT B1 ;  /* 0x0000000000017941 */ /* 0x000fea0003800200 */
.L_x_510:
[----:B0-----:R0:W4:Y:S01]  /*4760*/  SHFL.DOWN PT, R8, R3, 0x4, 0x1f ;  /* 0x08801f0003087f89 */ /* 0x00112200000e0000 */
[----:B------:R-:W-:Y:S01]  /*4770*/  BSSY.RECONVERGENT B1, `(.L_x_512) ;  /* 0x0000017000017945 */ /* 0x000fe20003800200 */
[----:B------:R-:W-:Y:S02]  /*4780*/  IMAD.MOV.U32 R2, RZ, RZ, R3 ;  /* 0x000000ffff027224 */ /* 0x000fe400078e0003 */
[----:B-1----:R0:W1:Y:S01]  /*4790*/  SHFL.DOWN PT, R9, R4, 0x4, 0x1f ;  /* 0x08801f0004097f89 */ /* 0x00206200000e0000 */
[----:B--2---:R-:W-:Y:S02]  /*47a0*/  IMAD.MOV.U32 R6, RZ, RZ, R4 ;  /* 0x000000ffff067224 */ /* 0x004fe400078e0004 */
[----:B------:R-:W-:Y:S01]  /*47b0*/  IMAD.MOV.U32 R7, RZ, RZ, R5 ;  /* 0x000000ffff077224 */ /* 0x000fe200078e0005 */
[----:B------:R0:W2:Y:S01]  /*47c0*/  SHFL.DOWN PT, R10, R5, 0x4, 0x1f ;  /* 0x08801f00050a7f89 */ /* 0x0000a200000e0000 */
[----:B------:R-:W-:Y:S05]  /*47d0*/  @P5 BRA `(.L_x_513) ;  /* 0x0000000000405947 */ /* 0x000fea0003800000 */
[----:B----4-:R-:W-:Y:S01]  /*47e0*/  ISETP.GE.AND P0, PT, R3, R8, PT ;  /* 0x000000080300720c */ /* 0x010fe20003f06270 */
[----:B------:R-:W-:Y:S02]  /*47f0*/  IMAD.MOV.U32 R2, RZ, RZ, R8 ;  /* 0x000000ffff027224 */ /* 0x000fe400078e0008 */
[----:B-1----:R-:W-:Y:S02]  /*4800*/  IMAD.MOV.U32 R6, RZ, RZ, R9 ;  /* 0x000000ffff067224 */ /* 0x002fe400078e0009 */
[----:B--2---:R-:W-:-:S08]  /*4810*/  IMAD.MOV.U32 R7, RZ, RZ, R10 ;  /* 0x000000ffff077224 */ /* 0x004fd000078e000a */
        /* <DEDUP_REMOVED lines=12> */
.L_x_513:
[----:B------:R-:W-:Y:S05]  /*48e0*/  BSYNC.RECONVERGENT B1 ;  /* 0x0000000000017941 */ /* 0x000fea0003800200 */
.L_x_512:
[----:B-1----:R1:W1:Y:S01]  /*48f0*/  SHFL.DOWN PT, R9, R2, 0x8, 0x1f ;  /* 0x09001f0002097f89 */ /* 0x00226200000e0000 */
[----:B------:R-:W-:Y:S01]  /*4900*/  BSSY.RECONVERGENT B1, `(.L_x_514) ;  /* 0x0000017000017945 */ /* 0x000fe20003800200 */
[----:B0-----:R-:W-:Y:S02]  /*4910*/  IMAD.MOV.U32 R3, RZ, RZ, R2 ;  /* 0x000000ffff037224 */ /* 0x001fe400078e0002 */
[----:B---3--:R0:W3:Y:S01]  /*4920*/  SHFL.DOWN PT, R11, R6, 0x8, 0x1f ;  /* 0x09001f00060b7f89 */ /* 0x0080e200000e0000 */
[----:B------:R-:W-:Y:S02]  /*4930*/  IMAD.MOV.U32 R4, RZ, RZ, R6 ;  /* 0x000000ffff047224 */ /* 0x000fe400078e0006 */
[----:B------:R-:W-:Y:S01]  /*4940*/  IMAD.MOV.U32 R5, RZ, RZ, R7 ;  /* 0x000000ffff057224 */ /* 0x000fe200078e0007 */
[----:B----4-:R0:W4:Y:S01]  /*4950*/  SHFL.DOWN PT, R8, R7, 0x8, 0x1f ;  /* 0x09001f0007087f89 */ /* 0x01012200000e0000 */
[----:B------:R-:W-:Y:S05]  /*4960*/  @P4 BRA `(.L_x_515) ;  /* 0x0000000000404947 */ /* 0x000fea0003800000 */
[----:B-1----:R-:W-:Y:S01]  /*4970*/  ISETP.GE.AND P0, PT, R2, R9, PT ;  /* 0x000000090200720c */ /* 0x002fe20003f06270 */
        /* <DEDUP_REMOVED lines=15> */
.L_x_515:
[----:B------:R-:W-:Y:S05]  /*4a70*/  BSYNC.RECONVERGENT B1 ;  /* 0x0000000000017941 */ /* 0x000fea0003800200 */
.L_x_514:
[----:B-1----:R1:W1:Y:S01]  /*4a80*/  SHFL.DOWN PT, R2, R3, 0x10, 0x1f ;  /* 0x0a001f0003027f89 */ /* 0x00226200000e0000 */
[----:B------:R-:W-:Y:S01]  /*4a90*/  BSSY.RECONVERGENT B1, `(.L_x_516) ;  /* 0x0000017000017945 */ /* 0x000fe20003800200 */
[----:B----4-:R-:W-:Y:S02]  /*4aa0*/  IMAD.MOV.U32 R8, RZ, RZ, R3 ;  /* 0x000000ffff087224 */ /* 0x010fe400078e0003 */
[----:B------:R4:W1:Y:S01]  /*4ab0*/  SHFL.DOWN PT, R9, R4, 0x10, 0x1f ;  /* 0x0a001f0004097f89 */ /* 0x00086200000e0000 */
[----:B0-----:R-:W-:Y:S02]  /*4ac0*/  IMAD.MOV.U32 R7, RZ, RZ, R4 ;  /* 0x000000ffff077224 */ /* 0x001fe400078e0004 */
[----:B------:R-:W-:Y:S01]  /*4ad0*/  IMAD.MOV.U32 R6, RZ, RZ, R5 ;  /* 0x000000ffff067224 */ /* 0x000fe200078e0005 */
[----:B--2---:R4:W0:Y:S01]  /*4ae0*/  SHFL.DOWN PT, R10, R5, 0x10, 0x1f ;  /* 0x0a001f00050a7f89 */ /* 0x00482200000e0000 */
[----:B------:R-:W-:Y:S05]  /*4af0*/  @P3 BRA `(.L_x_517) ;  /* 0x0000000000403947 */ /* 0x000fea0003800000 */
[----:B-1----:R-:W-:Y:S01]  /*4b00*/  ISETP.GE.AND P0, PT, R3, R2, PT ;  /* 0x000000020300720c */ /* 0x002fe20003f06270 */
        /* <DEDUP_REMOVED lines=15> */
.L_x_517:
[----:B------:R-:W-:Y:S05]  /*4c00*/  BSYNC.RECONVERGENT B1 ;  /* 0x0000000000017941 */ /* 0x000fea0003800200 */
.L_x_516:
[----:B------:R-:W-:Y:S04]  /*4c10*/  BSSY.RECONVERGENT B1, `(.L_x_518) ;  /* 0x000000c000017945 */ /* 0x000fe80003800200 */
[----:B------:R-:W-:Y:S05]  /*4c20*/  @P2 BRA `(.L_x_519) ;  /* 0x0000000000282947 */ /* 0x000fea0003800000 */
[----:B----4-:R-:W2:Y:S01]  /*4c30*/  S2R R4, SR_CgaCtaId ;  /* 0x0000000000047919 */ /* 0x010ea20000008800 */
[----:B-1----:R-:W-:Y:S02]  /*4c40*/  MOV R3, 0x400 ;  /* 0x0000040000037802 */ /* 0x002fe40000000f00 */
        /* <DEDUP_REMOVED lines=8> */
.L_x_519:
[----:B------:R-:W-:Y:S05]  /*4cd0*/  BSYNC.RECONVERGENT B1 ;  /* 0x0000000000017941 */ /* 0x000fea0003800200 */
.L_x_518:
[----:B------:R-:W-:Y:S01]  /*4ce0*/  BAR.SYNC.DEFER_BLOCKING 0x0 ;  /* 0x0000000000007b1d */ /* 0x000fe20000010000 */
[----:B------:R-:W-:-:S13]  /*4cf0*/  ISETP.NE.AND P1, PT, R0, RZ, PT ;  /* 0x000000ff0000720c */ /* 0x000fda0003f25270 */
[----:B------:R-:W-:Y:S05]  /*4d00*/  @P1 BRA `(.L_x_453) ;  /* 0x0000000800341947 */ /* 0x000fea0003800000 */
[----:B-12---:R-:W1:Y:S01]  /*4d10*/  S2R R3, SR_CgaCtaId ;  /* 0x0000000000037919 */ /* 0x006e620000008800 */
[----:B------:R-:W-:Y:S01]  /*4d20*/  MOV R0, 0x400 ;  /* 0x0000040000007802 */ /* 0x000fe20000000f00 */
[----:B------:R-:W-:Y:S03]  /*4d30*/  BSSY.RECONVERGENT B1, `(.L_x_520) ;  /* 0x0000016000017945 */ /* 0x000fe60003800200 */
[----:B-1----:R-:W-:-:S05]  /*4d40*/  LEA R24, R3, R0, 0x18 ;  /* 0x0000000003187211 */ /* 0x002fca00078ec0ff */
[----:B------:R-:W1:Y:S04]  /*4d50*/  LDS R3, [R24+0x18] ;  /* 0x0000180018037984 */ /* 0x000e680000000800 */
[----:B----4-:R-:W2:Y:S04]  /*4d60*/  LDS.64 R4, [R24+0x20] ;  /* 0x0000200018047984 */ /* 0x010ea80000000a00 */
[----:B------:R4:W0:Y:S04]  /*4d70*/  LDS R18, [R24+0x28] ;  /* 0x0000280018127984 */ /* 0x0008280000000800 */
[----:B------:R4:W0:Y:S01]  /*4d80*/  LDS R16, [R24+0x38] ;  /* 0x0000380018107984 */ /* 0x0008220000000800 */
[----:B-1----:R-:W-:Y:S01]  /*4d90*/  ISETP.GE.AND P0, PT, R8, R3, PT ;  /* 0x000000030800720c */ /* 0x002fe20003f06270 */
[----:B------:R-:W-:-:S02]  /*4da0*/  IMAD.MOV.U32 R19, RZ, RZ, R3 ;  /* 0x000000ffff137224 */ /* 0x000fc400078e0003 */
[----:B--2---:R-:W-:Y:S02]  /*4db0*/  IMAD.MOV.U32 R21, RZ, RZ, R4 ;  /* 0x000000ffff157224 */ /* 0x004fe400078e0004 */
[----:B------:R-:W-:-:S08]  /*4dc0*/  IMAD.MOV.U32 R20, RZ, RZ, R5 ;  /* 0x000000ffff147224 */ /* 0x000fd000078e0005 */
[----:B0---4-:R-:W-:Y:S05]  /*4dd0*/  @!P0 BRA `(.L_x_521) ;  /* 0x00000000002c8947 */ /* 0x011fea0003800000 */
        /* <DEDUP_REMOVED lines=11> */
.L_x_521:
[----:B------:R-:W-:Y:S05]  /*4e90*/  BSYNC.RECONVERGENT B1 ;  /* 0x0000000000017941 */ /* 0x000fea0003800200 */
.L_x_520:
        /* <DEDUP_REMOVED lines=27> */
.L_x_523:
[----:B------:R-:W-:Y:S05]  /*5050*/  BSYNC.RECONVERGENT B1 ;  /* 0x0000000000017941 */ /* 0x000fea0003800200 */
.L_x_522:
        /* <DEDUP_REMOVED lines=17> */
.L_x_525:
[----:B------:R-:W-:Y:S05]  /*5170*/  BSYNC.RECONVERGENT B1 ;  /* 0x0000000000017941 */ /* 0x000fea0003800200 */
.L_x_524:
        /* <DEDUP_REMOVED lines=17> */
.L_x_527:
[----:B------:R-:W-:Y:S05]  /*5290*/  BSYNC.RECONVERGENT B1 ;  /* 0x0000000000017941 */ /* 0x000fea0003800200 */
.L_x_526:
        /* <DEDUP_REMOVED lines=17> */
.L_x_529:
[----:B------:R-:W-:Y:S05]  /*53b0*/  BSYNC.RECONVERGENT B1 ;  /* 0x0000000000017941 */ /* 0x000fea0003800200 */
.L_x_528:
        /* <DEDUP_REMOVED lines=17> */
.L_x_531:
[----:B------:R-:W-:Y:S05]  /*54d0*/  BSYNC.RECONVERGENT B1 ;  /* 0x0000000000017941 */ /* 0x000fea0003800200 */
.L_x_530:
        /* <DEDUP_REMOVED lines=16> */
.L_x_453:
[----:B------:R-:W-:Y:S05]  /*55e0*/  BSYNC.RECONVERGENT B0 ;  /* 0x0000000000007941 */ /* 0x000fea0003800200 */
.L_x_420:
[----:B------:R-:W-:Y:S05]  /*55f0*/  @P1 EXIT ;  /* 0x000000000000194d */ /* 0x000fea0003800000 */
[----:B01234-:R-:W0:Y:S01]  /*5600*/  LDC.64 R2, c[0x0][0x390] ;  /* 0x0000e400ff027b82 */ /* 0x01fe220000000a00 */
[----:B------:R-:W-:-:S04]  /*5610*/  LOP3.LUT R7, R7, R6, RZ, 0x3c, !PT ;  /* 0x0000000607077212 */ /* 0x000fc800078e3cff */
[----:B------:R-:W-:-:S04]  /*5620*/  LOP3.LUT R6, R7, R6, RZ, 0x3c, !PT ;  /* 0x0000000607067212 */ /* 0x000fc800078e3cff */
[----:B------:R-:W-:-:S05]  /*5630*/  LOP3.LUT R7, R7, R6, RZ, 0x3c, !PT ;  /* 0x0000000607077212 */ /* 0x000fca00078e3cff */
[----:B0-----:R-:W-:Y:S04]  /*5640*/  STG.E.64 desc[UR8][R2.64+0x8], R6 ;  /* 0x0000080602007986 */ /* 0x001fe8000c101b08 */
[----:B------:R-:W-:Y:S01]  /*5650*/  STG.E desc[UR8][R2.64], R8 ;  /* 0x0000000802007986 */ /* 0x000fe2000c101908 */
[----:B------:R-:W-:Y:S05]  /*5660*/  EXIT ;  /* 0x000000000000794d */ /* 0x000fea0003800000 */
.L_x_532:
        /* <DEDUP_REMOVED lines=9> */
.L_x_911:


//--------------------- .text._ZN6thrust24THRUST_300001_SM_1000_NS8cuda_cub4core6detail13_kernel_agentINS1_8__reduce11ReduceAgentIPN4cuda3std3__45tupleIJilEEESC_SB_iNS1_9__extrema9arg_max_fIilNS9_4lessIiEEEEEEJSC_SC_iSH_EEEvDpT0_ --------------------------
	.section	.text._ZN6thrust24THRUST_300001_SM_1000_NS8cuda_cub4core6detail13_kernel_agentINS1_8__reduce11ReduceAgentIPN4cuda3std3__45tupleIJilEEESC_SB_iNS1_9__extrema9arg_max_fIilNS9_4lessIiEEEEEEJSC_SC_iSH_EEEvDpT0_,"ax",@progbits
	.align	128
        .global         _ZN6thrust24THRUST_300001_SM_1000_NS8cuda_cub4core6detail13_kernel_agentINS1_8__reduce11ReduceAgentIPN4cuda3std3__45tupleIJilEEESC_SB_iNS1_9__extrema9arg_max_fIilNS9_4lessIiEEEEEEJSC_SC_iSH_EEEvDpT0_
        .type           _ZN6thrust24THRUST_300001_SM_1000_NS8cuda_cub4core6detail13_kernel_agentINS1_8__reduce11ReduceAgentIPN4cuda3std3__45tupleIJilEEESC_SB_iNS1_9__extrema9arg_max_fIilNS9_4lessIiEEEEEEJSC_SC_iSH_EEEvDpT0_,@function
        .size           _ZN6thrust24THRUST_300001_SM_1000_NS8cuda_cub4core6detail13_kernel_agentINS1_8__reduce11ReduceAgentIPN4cuda3std3__45tupleIJilEEESC_SB_iNS1_9__extrema9arg_max_fIilNS9_4lessIiEEEEEEJSC_SC_iSH_EEEvDpT0_,(.L_x_912 - _ZN6thrust24THRUST_300001_SM_1000_NS8cuda_cub4core6detail13_kernel_agentINS1_8__reduce11ReduceAgentIPN4cuda3std3__45tupleIJilEEESC_SB_iNS1_9__extrema9arg_max_fIilNS9_4lessIiEEEEEEJSC_SC_iSH_EEEvDpT0_)
        .other          _ZN6thrust24THRUST_300001_SM_1000_NS8cuda_cub4core6detail13_kernel_agentINS1_8__reduce11ReduceAgentIPN4cuda3std3__45tupleIJilEEESC_SB_iNS1_9__extrema9arg_max_fIilNS9_4lessIiEEEEEEJSC_SC_iSH_EEEvDpT0_,@"STO_CUDA_ENTRY STV_DEFAULT"
_ZN6thrust24THRUST_300001_SM_1000_NS8cuda_cub4core6detail13_kernel_agentINS1_8__reduce11ReduceAgentIPN4cuda3std3__45tupleIJilEEESC_SB_iNS1_9__extrema9arg_max_fIilNS9_4lessIiEEEEEEJSC_SC_iSH_EEEvDpT0_:
.text._ZN6thrust24THRUST_300001_SM_1000_NS8cuda_cub4core6detail13_kernel_agentINS1_8__reduce11ReduceAgentIPN4cuda3std3__45tupleIJilEEESC_SB_iNS1_9__extrema9arg_max_fIilNS9_4lessIiEEEEEEJSC_SC_iSH_EEEvDpT0_:
        /* <DEDUP_REMOVED lines=21> */
.L_x_536:
[----:B0-----:R-:W-:Y:S05]  /*0150*/  BSYNC.RECONVERGENT B1 ;  /* 0x0000000000017941 */ /* 0x001fea0003800200 */
.L_x_535:
        /* <DEDUP_REMOVED lines=15> */
.L_x_543:
        /* <DEDUP_REMOVED lines=28> */
.L_x_542:
[----:B------:R-:W-:Y:S05]  /*0410*/  BSYNC.RECONVERGENT B3 ;  /* 0x0000000000037941 */ /* 0x000fea0003800200 */
.L_x_541:
[----:B------:R-:W-:Y:S02]  /*0420*/  IMAD.X R7, RZ, RZ, R7, P3 ;  /* 0x000000ffff077224 */ /* 0x000fe400018e0607 */
[----:B------:R-:W-:Y:S01]  /*0430*/  VIADD R5, R5, 0x100 ;  /* 0x0000010005057836 */ /* 0x000fe20000000000 */
[----:B------:R-:W-:Y:S06]  /*0440*/  @P2 BRA `(.L_x_543) ;  /* 0xfffffffc00802947 */ /* 0x000fec000383ffff */
.L_x_540:
[----:B------:R-:W-:Y:S05]  /*0450*/  BSYNC.RECONVERGENT B2 ;  /* 0x0000000000027941 */ /* 0x000fea0003800200 */
.L_x_539:
[----:B------:R-:W0:Y:S01]  /*0460*/  LDC.64 R8, c[0x0][0x380] ;  /* 0x0000e000ff087b82 */ /* 0x000e220000000a00 */
[----:B------:R-:W-:-:S13]  /*0470*/  ISETP.GE.U32.AND P0, PT, R12, 0x300, PT ;  /* 0x000003000c00780c */ /* 0x000fda0003f06070 */
[----:B------:R-:W-:Y:S05]  /*0480*/  @!P0 BRA `(.L_x_538) ;  /* 0x0000000400588947 */ /* 0x000fea0003800000 */
.L_x_552:
        /* <DEDUP_REMOVED lines=26> */
.L_x_545:
[----:B------:R-:W-:Y:S05]  /*0630*/  BSYNC.RECONVERGENT B2 ;  /* 0x0000000000027941 */ /* 0x000fea0003800200 */
.L_x_544:
        /* <DEDUP_REMOVED lines=17> */
.L_x_547:
[----:B------:R-:W-:Y:S05]  /*0750*/  BSYNC.RECONVERGENT B2 ;  /* 0x0000000000027941 */ /* 0x000fea0003800200 */
.L_x_546:
        /* <DEDUP_REMOVED lines=17> */
.L_x_549:
[----:B------:R-:W-:Y:S05]  /*0870*/  BSYNC.RECONVERGENT B2 ;  /* 0x0000000000027941 */ /* 0x000fea0003800200 */
.L_x_548:
        /* <DEDUP_REMOVED lines=19> */
.L_x_551:
[----:B------:R-:W-:Y:S05]  /*09b0*/  BSYNC.RECONVERGENT B2 ;  /* 0x0000000000027941 */ /* 0x000fea0003800200 */
.L_x_550:
[----:B------:R-:W-:-:S05]  /*09c0*/  VIADD R5, R5, 0x400 ;  /* 0x0000040005057836 */ /* 0x000fca0000000000 */
[----:B------:R-:W-:-:S13]  /*09d0*/  ISETP.GE.AND P0, PT, R5, UR5, PT ;  /* 0x0000000505007c0c */ /* 0x000fda000bf06270 */
[----:B------:R-:W-:Y:S05]  /*09e0*/  @!P0 BRA `(.L_x_552) ;  /* 0xfffffff800a88947 */ /* 0x000fea000383ffff */
.L_x_538:
[----:B------:R-:W-:Y:S05]  /*09f0*/  BSYNC.RECONVERGENT B1 ;  /* 0x0000000000017941 */ /* 0x000fea0003800200 */
.L_x_537:
        /* <DEDUP_REMOVED lines=31> */
.L_x_555:
[----:B------:R-:W-:Y:S05]  /*0bf0*/  BSYNC.RECONVERGENT B1 ;  /* 0x0000000000017941 */ /* 0x000fea0003800200 */
.L_x_554:
        /* <DEDUP_REMOVED lines=27> */
.L_x_557:
[----:B------:R-:W-:Y:S05]  /*0db0*/  BSYNC.RECONVERGENT B1 ;  /* 0x0000000000017941 */ /* 0x000fea0003800200 */
.L_x_556:
        /* <DEDUP_REMOVED lines=24> */
.L_x_559:
[----:B------:R-:W-:Y:S05]  /*0f40*/  BSYNC.RECONVERGENT B1 ;  /* 0x0000000000017941 */ /* 0x000fea0003800200 */
.L_x_558:
        /* <DEDUP_REMOVED lines=24> */
.L_x_561:
[----:B------:R-:W-:Y:S05]  /*10d0*/  BSYNC.RECONVERGENT B1 ;  /* 0x0000000000017941 */ /* 0x000fea0003800200 */
.L_x_560:
        /* <DEDUP_REMOVED lines=24> */
.L_x_563:
[----:B------:R-:W-:Y:S05]  /*1260*/  BSYNC.RECONVERGENT B1 ;  /* 0x0000000000017941 */ /* 0x000fea0003800200 */
.L_x_562:
        /* <DEDUP_REMOVED lines=12> */
.L_x_565:
[----:B------:R-:W-:Y:S05]  /*1330*/  BSYNC.RECONVERGENT B1 ;  /* 0x0000000000017941 */ /* 0x000fea0003800200 */
.L_x_564:
        /* <DEDUP_REMOVED lines=27> */
.L_x_568:
[----:B------:R-:W-:Y:S05]  /*14f0*/  BSYNC.RECONVERGENT B1 ;  /* 0x0000000000017941 */ /* 0x000fea0003800200 */
.L_x_567:
        /* <DEDUP_REMOVED lines=27> */
.L_x_570:
[----:B------:R-:W-:Y:S05]  /*16b0*/  BSYNC.RECONVERGENT B1 ;  /* 0x0000000000017941 */ /* 0x000fea0003800200 */
.L_x_569:
        /* <DEDUP_REMOVED lines=17> */
.L_x_572:
[----:B------:R-:W-:Y:S05]  /*17d0*/  BSYNC.RECONVERGENT B1 ;  /* 0x0000000000017941 */ /* 0x000fea0003800200 */
.L_x_571:
        /* <DEDUP_REMOVED lines=17> */
.L_x_574:
[----:B------:R-:W-:Y:S05]  /*18f0*/  BSYNC.RECONVERGENT B1 ;  /* 0x0000000000017941 */ /* 0x000fea0003800200 */
.L_x_573:
        /* <DEDUP_REMOVED lines=17> */
.L_x_576:
[----:B------:R-:W-:Y:S05]  /*1a10*/  BSYNC.RECONVERGENT B1 ;  /* 0x0000000000017941 */ /* 0x000fea0003800200 */
.L_x_575:
        /* <DEDUP_REMOVED lines=17> */
.L_x_578:
[----:B------:R-:W-:Y:S05]  /*1b30*/  BSYNC.RECONVERGENT B1 ;  /* 0x0000000000017941 */ /* 0x000fea0003800200 */
.L_x_577:
        /* <DEDUP_REMOVED lines=18> */
.L_x_553:
        /* <DEDUP_REMOVED lines=40> */
.L_x_580:
[----:B------:R-:W-:Y:S05]  /*1ee0*/  BSYNC.RECONVERGENT B1 ;  /* 0x0000000000017941 */ /* 0x000fea0003800200 */
.L_x_579:
        /* <DEDUP_REMOVED lines=25> */
.L_x_582:
[----:B------:R-:W-:Y:S05]  /*2080*/  BSYNC.RECONVERGENT B1 ;  /* 0x0000000000017941 */ /* 0x000fea0003800200 */
.L_x_581:
        /* <DEDUP_REMOVED lines=24> */
.L_x_584:
[----:B------:R-:W-:Y:S05]  /*2210*/  BSYNC.RECONVERGENT B1 ;  /* 0x0000000000017941 */ /* 0x000fea0003800200 */
.L_x_583:
        /* <DEDUP_REMOVED lines=24> */
.L_x_586:
[----:B------:R-:W-:Y:S05]  /*23a0*/  BSYNC.RECONVERGENT B1 ;  /* 0x0000000000017941 */ /* 0x000fea0003800200 */
.L_x_585:
        /* <DEDUP_REMOVED lines=24> */
.L_x_588:
[----:B------:R-:W-:Y:S05]  /*2530*/  BSYNC.RECONVERGENT B1 ;  /* 0x0000000000017941 */ /* 0x000fea0003800200 */
.L_x_587:
        /* <DEDUP_REMOVED lines=12> */
.L_x_590:
[----:B------:R-:W-:Y:S05]  /*2600*/  BSYNC.RECONVERGENT B1 ;  /* 0x0000000000017941 */ /* 0x000fea0003800200 */
.L_x_589:
        /* <DEDUP_REMOVED lines=30> */
.L_x_592:
[----:B------:R-:W-:Y:S05]  /*27f0*/  BSYNC.RECONVERGENT B1 ;  /* 0x0000000000017941 */ /* 0x000fea0003800200 */
.L_x_591:
        /* <DEDUP_REMOVED lines=27> */
.L_x_594:
[----:B------:R-:W-:Y:S05]  /*29b0*/  BSYNC.RECONVERGENT B1 ;  /* 0x0000000000017941 */ /* 0x000fea0003800200 */
.L_x_593:
        /* <DEDUP_REMOVED lines=27> */
.L_x_596:
[----:B------:R-:W-:Y:S05]  /*2b70*/  BSYNC.RECONVERGENT B1 ;  /* 0x0000000000017941 */ /* 0x000fea0003800200 */
.L_x_595:
        /* <DEDUP_REMOVED lines=27> */
.L_x_598:
[----:B------:R-:W-:Y:S05]  /*2d30*/  BSYNC.RECONVERGENT B1 ;  /* 0x0000000000017941 */ /* 0x000fea0003800200 */
.L_x_597:
        /* <DEDUP_REMOVED lines=27> */
.L_x_600:
[----:B------:R-:W-:Y:S05]  /*2ef0*/  BSYNC.RECONVERGENT B1 ;  /* 0x0000000000017941 */ /* 0x000fea0003800200 */
.L_x_599:
        /* <DEDUP_REMOVED lines=27> */
.L_x_602:
[----:B------:R-:W-:Y:S05]  /*30b0*/  BSYNC.RECONVERGENT B1 ;  /* 0x0000000000017941 */ /* 0x000fea0003800200 */
.L_x_601:
        /* <DEDUP_REMOVED lines=28> */
.L_x_534:
        /* <DEDUP_REMOVED lines=12> */
[----:B------:R-:W5:Y:S01]  /*3340*/  LDG.E.64.CONSTANT R2, desc[UR6][R6.64+0x4008] ;  /* 0x0040080606027981 */ /* 0x000f62000c1e9b00 */
[----:B------:R-:W-:Y:S01]  /*3350*/  UISETP.GE.U32.AND UP0, UPT, UR4, 0xa00, UPT ;  /* 0x00000a000400788c */ /* 0x000fe2000bf06070 */
[----:B------:R-:W-:Y:S01]  /*3360*/  IMAD.MOV.U32 R19, RZ, RZ, 0x500 ;  /* 0x00000500ff137424 */ /* 0x000fe200078e00ff */
        /* <DEDUP_REMOVED lines=29> */
[----:B------:R-:W0:Y:S01]  /*3540*/  LDC.64 R6, c[0x0][0x380] ;  /* 0x0000e000ff067b82 */ /* 0x000e220000000a00 */
[----:B------:R-:W-:Y:S01]  /*3550*/  IMAD.MOV.U32 R23, RZ, RZ, R2 ;  /* 0x000000ffff177224 */ /* 0x000fe200078e0002 */
[----:B------:R-:W1:Y:S01]  /*3560*/  LDCU UR4, c[0x0][0x390] ;  /* 0x00007200ff0477ac */ /* 0x000e620008000800 */
[----:B------:R-:W-:Y:S02]  /*3570*/  IMAD.MOV.U32 R24, RZ, RZ, R3 ;  /* 0x000000ffff187224 */ /* 0x000fe400078e0003 */
[----:B------:R-:W-:Y:S02]  /*3580*/  IMAD.MOV.U32 R18, RZ, RZ, R4 ;  /* 0x000000ffff127224 */ /* 0x000fe400078e0004 */
[----:B------:R-:W-:-:S07]  /*3590*/  IMAD.MOV.U32 R5, RZ, RZ, 0x500 ;  /* 0x00000500ff057424 */ /* 0x000fce00078e00ff */
.L_x_604:
[----:B------:R-:W-:-:S04]  /*35a0*/  IMAD.IADD R17, R0, 0x1, R5 ;  /* 0x0000000100117824 */ /* 0x000fc800078e0205 */
[----:B0-----:R-:W-:-:S05]  /*35b0*/  IMAD.WIDE.U32 R16, R17, 0x10, R6 ;  /* 0x0000001011107825 */ /* 0x001fca00078e0006 */
        /* <DEDUP_REMOVED lines=36> */
[----:B------:R-:W-:Y:S01]  /*3800*/  @P2 SEL R14, R8, R14, P0 ;  /* 0x0000000e080e2207 */ /* 0x000fe20000000000 */
[C---:B------:R-:W-:Y:S01]  /*3810*/  VIADD R8, R5.reuse, 0xa00 ;  /* 0x00000a0005087836 */ /* 0x040fe20000000000 */
[----:B------:R-:W-:Y:S01]  /*3820*/  ISETP.GE.AND P1, PT, R22, R4, PT ;  /* 0x000000041600720c */ /* 0x000fe20003f26270 */
[----:B------:R-:W-:Y:S01]  /*3830*/  VIADD R5, R5, 0x500 ;  /* 0x0000050005057836 */ /* 0x000fe20000000000 */
[----:B------:R-:W-:Y:S02]  /*3840*/  @P2 SEL R15, R9, R15, P0 ;  /* 0x0000000f090f2207 */ /* 0x000fe40000000000 */
[----:B-1----:R-:W-:-:S09]  /*3850*/  ISETP.GT.AND P2, PT, R8, UR4, PT ;  /* 0x0000000408007c0c */ /* 0x002fd2000bf44270 */
        /* <DEDUP_REMOVED lines=8> */
[----:B------:R-:W-:Y:S01]  /*38e0*/  IMAD.MOV.U32 R24, RZ, RZ, R3 ;  /* 0x000000ffff187224 */ /* 0x000fe200078e0003 */
[----:B------:R-:W-:Y:S06]  /*38f0*/  @!P2 BRA `(.L_x_604) ;  /* 0xfffffffc0028a947 */ /* 0x000fec000383ffff */
[----:B------:R-:W-:-:S07]  /*3900*/  IMAD.MOV.U32 R19, RZ, RZ, R5 ;  /* 0x000000ffff137224 */ /* 0x000fce00078e0005 */
.L_x_603:
[----:B------:R-:W-:-:S13]  /*3910*/  ISETP.GE.AND P0, PT, R19, UR4, PT ;  /* 0x0000000413007c0c */ /* 0x000fda000bf06270 */
        /* <DEDUP_REMOVED lines=12> */
[----:B------:R-:W0:Y:S01]  /*39e0*/  LDC.64 R6, c[0x0][0x380] ;  /* 0x0000e000ff067b82 */ /* 0x000e220000000a00 */
[----:B------:R-:W-:Y:S01]  /*39f0*/  LEA.HI R8, R14, 0x1, RZ, 0x18 ;  /* 0x000000010e087811 */ /* 0x000fe200078fc0ff */
[----:B------:R-:W-:Y:S02]  /*3a00*/  IMAD.IADD R13, R0, 0x1, R19 ;  /* 0x00000001000d7824 */ /* 0x000fe400078e0213 */
[----:B------:R-:W-:Y:S01]  /*3a10*/  IMAD.MOV.U32 R18, RZ, RZ, R0 ;  /* 0x000000ffff127224 */ /* 0x000fe200078e0000 */
[----:B------:R-:W-:-:S05]  /*3a20*/  LOP3.LUT R8, R8, 0x3, RZ, 0xc0, !PT ;  /* 0x0000000308087812 */ /* 0x000fca00078ec0ff */
[----:B------:R-:W-:-:S07]  /*3a30*/  IMAD.MOV R12, RZ, RZ, -R8 ;  /* 0x000000ffff0c7224 */ /* 0x000fce00078e0a08 */
.L_x_611:
[----:B0-----:R-:W-:-:S05]  /*3a40*/  IMAD.WIDE.U32 R10, R13, 0x10, R6 ;  /* 0x000000100d0a7825 */ /* 0x001fca00078e0006 */
[----:B------:R-:W2:Y:S04]  /*3a50*/  LDG.E.CONSTANT R21, desc[UR6][R10.64] ;  /* 0x000000060a157981 */ /* 0x000ea8000c1e9900 */
[----:B------:R-:W3:Y:S01]  /*3a60*/  LDG.E.64.CONSTANT R8, desc[UR6][R10.64+0x8] ;  /* 0x000008060a087981 */ /* 0x000ee2000c1e9b00 */
[----:B------:R-:W-:Y:S01]  /*3a70*/  VIADD R12, R12, 0x1 ;  /* 0x000000010c0c7836 */ /* 0x000fe20000000000 */
[----:B------:R-:W-:Y:S01]  /*3a80*/  BSSY.RECONVERGENT B3, `(.L_x_609) ;  /* 0x0000015000037945 */ /* 0x000fe20003800200 */
[----:B------:R-:W-:Y:S02]  /*3a90*/  IMAD.MOV.U32 R15, RZ, RZ, R2 ;  /* 0x000000ffff0f7224 */ /* 0x000fe400078e0002 */
        /* <DEDUP_REMOVED lines=19> */
.L_x_610:
[----:B------:R-:W-:Y:S05]  /*3bd0*/  BSYNC.RECONVERGENT B3 ;  /* 0x0000000000037941 */ /* 0x000fea0003800200 */
.L_x_609:
[----:B------:R-:W-:Y:S02]  /*3be0*/  VIADD R18, R18, 0x100 ;  /* 0x0000010012127836 */ /* 0x000fe40000000000 */
[----:B------:R-:W-:Y:S01]  /*3bf0*/  VIADD R13, R13, 0x100 ;  /* 0x000001000d0d7836 */ /* 0x000fe20000000000 */
[----:B------:R-:W-:Y:S06]  /*3c00*/  @P3 BRA `(.L_x_611) ;  /* 0xfffffffc008c3947 */ /* 0x000fec000383ffff */
.L_x_608:
[----:B------:R-:W-:Y:S05]  /*3c10*/  BSYNC.RECONVERGENT B2 ;  /* 0x0000000000027941 */ /* 0x000fea0003800200 */
.L_x_607:
[----:B------:R-:W-:-:S13]  /*3c20*/  ISETP.GE.U32.AND P0, PT, R14, 0x300, PT ;  /* 0x000003000e00780c */ /* 0x000fda0003f06070 */
[----:B------:R-:W-:Y:S05]  /*3c30*/  @!P0 BRA `(.L_x_606) ;  /* 0x0000000400888947 */ /* 0x000fea0003800000 */
[----:B------:R-:W0:Y:S01]  /*3c40*/  LDCU.64 UR8, c[0x0][0x380] ;  /* 0x00007000ff0877ac */ /* 0x000e220008000a00 */
[----:B------:R-:W1:Y:S01]  /*3c50*/  LDC.64 R6, c[0x0][0x380] ;  /* 0x0000e000ff067b82 */ /* 0x000e620000000a00 */
[C---:B------:R-:W-:Y:S01]  /*3c60*/  IADD3 R13, P0, PT, R18.reuse, R19, RZ ;  /* 0x00000013120d7210 */ /* 0x040fe20007f1e0ff */
[----:B------:R-:W-:-:S04]  /*3c70*/  IMAD.IADD R19, R18, 0x1, R19 ;  /* 0x0000000112137824 */ /* 0x000fc800078e0213 */
[----:B------:R-:W-:Y:S01]  /*3c80*/  IMAD.X R8, RZ, RZ, RZ, P0 ;  /* 0x000000ffff087224 */ /* 0x000fe200000e06ff */
[----:B0-----:R-:W-:-:S04]  /*3c90*/  LEA R12, P1, R13, UR8, 0x4 ;  /* 0x000000080d0c7c11 */ /* 0x001fc8000f8220ff */
[----:B------:R-:W-:Y:S02]  /*3ca0*/  IADD3 R12, P0, PT, R12, 0x3008, RZ ;  /* 0x000030080c0c7810 */ /* 0x000fe40007f1e0ff */
[----:B------:R-:W-:-:S05]  /*3cb0*/  LEA.HI.X R13, R13, UR9, R8, 0x4, P1 ;  /* 0x000000090d0d7c11 */ /* 0x000fca00088f2408 */
[----:B------:R-:W-:-:S07]  /*3cc0*/  IMAD.X R13, RZ, RZ, R13, P0 ;  /* 0x000000ffff0d7224 */ /* 0x000fce00000e060d */
.L_x_620:
[----:B-1----:R-:W-:-:S05]  /*3cd0*/  IMAD.WIDE.U32 R10, R19, 0x10, R6 ;  /* 0x00000010130a7825 */ /* 0x002fca00078e0006 */
[----:B------:R-:W2:Y:S04]  /*3ce0*/  LDG.E.CONSTANT R23, desc[UR6][R10.64] ;  /* 0x000000060a177981 */ /* 0x000ea8000c1e9900 */
[----:B------:R0:W3:Y:S02]  /*3cf0*/  LDG.E.64.CONSTANT R8, desc[UR6][R10.64+0x8] ;  /* 0x000008060a087981 */ /* 0x0000e4000c1e9b00 */
[----:B0-----:R-:W-:Y:S02]  /*3d00*/  IMAD.MOV.U32 R10, RZ, RZ, R12 ;  /* 0x000000ffff0a7224 */ /* 0x001fe400078e000c */
[----:B------:R-:W-:-:S05]  /*3d10*/  IMAD.MOV.U32 R11, RZ, RZ, R13 ;  /* 0x000000ffff0b7224 */ /* 0x000fca00078e000d */
        /* <DEDUP_REMOVED lines=16> */
[CC--:B------:R-:W-:Y:S02]  /*3e20*/  @P2 ISETP.LT.U32.AND P1, PT, R2.reuse, R8.reuse, PT ;  /* 0x000000080200220c */ /* 0x0c0fe40003f21070 */
[CC--:B------:R-:W-:Y:S02]  /*3e30*/  @P2 ISETP.GE.U32.AND P0, PT, R2.reuse, R8.reuse, PT ;  /* 0x000000080200220c */ /* 0x0c0fe40003f06070 */
[CC--:B------:R-:W-:Y:S02]  /*3e40*/  @P2 ISETP.LT.AND.EX P1, PT, R3.reuse, R9.reuse, PT, P1 ;  /* 0x000000090300220c */ /* 0x0c0fe40003f21310 */
[CC--:B------:R-:W-:Y:S02]  /*3e50*/  @P2 ISETP.GE.AND.EX P0, PT, R3.reuse, R9.reuse, PT, P0 ;  /* 0x000000090300220c */ /* 0x0c0fe40003f06300 */
[----:B------:R-:W-:Y:S02]  /*3e60*/  @P2 SEL R27, R2, R8, P1 ;  /* 0x00000008021b2207 */ /* 0x000fe40000800000 */
[----:B------:R-:W-:-:S02]  /*3e70*/  @P2 SEL R29, R3, R9, P1 ;  /* 0x00000009031d2207 */ /* 0x000fc40000800000 */
[----:B------:R-:W-:-:S07]  /*3e80*/  @P2 SEL R22, R4, R23, !P0 ;  /* 0x0000001704162207 */ /* 0x000fce0004000000 */
.L_x_613:
[----:B------:R-:W-:Y:S05]  /*3e90*/  BSYNC.RECONVERGENT B2 ;  /* 0x0000000000027941 */ /* 0x000fea0003800200 */
.L_x_612:
        /* <DEDUP_REMOVED lines=17> */
.L_x_615:
[----:B------:R-:W-:Y:S05]  /*3fb0*/  BSYNC.RECONVERGENT B2 ;  /* 0x0000000000027941 */ /* 0x000fea0003800200 */
.L_x_614:
        /* <DEDUP_REMOVED lines=17> */
.L_x_617:
[----:B------:R-:W-:Y:S05]  /*40d0*/  BSYNC.RECONVERGENT B2 ;  /* 0x0000000000027941 */ /* 0x000fea0003800200 */
.L_x_616:
        /* <DEDUP_REMOVED lines=17> */
.L_x_619:
[----:B------:R-:W-:Y:S05]  /*41f0*/  BSYNC.RECONVERGENT B2 ;  /* 0x0000000000027941 */ /* 0x000fea0003800200 */
.L_x_618:
[----:B------:R-:W-:Y:S01]  /*4200*/  VIADD R18, R18, 0x400 ;  /* 0x0000040012127836 */ /* 0x000fe20000000000 */
[----:B------:R-:W-:Y:S01]  /*4210*/  IADD3 R12, P1, PT, R10, 0x4000, RZ ;  /* 0x000040000a0c7810 */ /* 0x000fe20007f3e0ff */
[----:B------:R-:W-:-:S03]  /*4220*/  VIADD R19, R19, 0x400 ;  /* 0x0000040013137836 */ /* 0x000fc60000000000 */
[----:B------:R-:W-:Y:S01]  /*4230*/  ISETP.GE.AND P0, PT, R18, R5, PT ;  /* 0x000000051200720c */ /* 0x000fe20003f06270 */
[----:B------:R-:W-:-:S12]  /*4240*/  IMAD.X R13, RZ, RZ, R11, P1 ;  /* 0x000000ffff0d7224 */ /* 0x000fd800008e060b */
[----:B------:R-:W-:Y:S05]  /*4250*/  @!P0 BRA `(.L_x_620) ;  /* 0xfffffff8009c8947 */ /* 0x000fea000383ffff */
.L_x_606:
[----:B------:R-:W-:Y:S05]  /*4260*/  BSYNC.RECONVERGENT B1 ;  /* 0x0000000000017941 */ /* 0x000fea0003800200 */
.L_x_605:
        /* <DEDUP_REMOVED lines=31> */
.L_x_622:
[----:B------:R-:W-:Y:S05]  /*4460*/  BSYNC.RECONVERGENT B1 ;  /* 0x0000000000017941 */ /* 0x000fea0003800200 */
.L_x_621:
        /* <DEDUP_REMOVED lines=24> */
.L_x_624:
[----:B------:R-:W-:Y:S05]  /*45f0*/  BSYNC.RECONVERGENT B1 ;  /* 0x0000000000017941 */ /* 0x000fea0003800200 */
.L_x_623:
[----:B0-----:R0:W4:Y:S01]  /*4600*/  SHFL.DOWN PT, R5, R2, 0x4, 0x1f ;  /* 0x08801f0002057f89 */ /* 0x00112200000e0000 */
[----:B------:R-:W-:Y:S01]  /*4610*/  BSSY.RECONVERGENT B1, `(.L_x_625) ;  /* 0x0000017000017945 */ /* 0x000fe20003800200 */
[----:B--2---:R-:W-:Y:S02]  /*4620*/  IMAD.MOV.U32 R3, RZ, RZ, R2 ;  /* 0x000000ffff037224 */ /* 0x004fe400078e0002 */
[----:B------:R0:W2:Y:S01]  /*4630*/  SHFL.DOWN PT, R9, R4, 0x4, 0x1f ;  /* 0x08801f0004097f89 */ /* 0x0000a200000e0000 */
[----:B------:R-:W-:Y:S02]  /*4640*/  IMAD.MOV.U32 R6, RZ, RZ, R4 ;  /* 0x000000ffff067224 */ /* 0x000fe400078e0004 */
[----:B------:R-:W-:Y:S01]  /*4650*/  IMAD.MOV.U32 R7, RZ, RZ, R8 ;  /* 0x000000ffff077224 */ /* 0x000fe200078e0008 */
[----:B------:R0:W0:Y:S01]  /*4660*/  SHFL.DOWN PT, R11, R8, 0x4, 0x1f ;  /* 0x08801f00080b7f89 */ /* 0x00002200000e0000 */
[----:B------:R-:W-:Y:S05]  /*4670*/  @P5 BRA `(.L_x_626) ;  /* 0x0000000000405947 */ /* 0x000fea0003800000 */
[----:B----4-:R-:W-:Y:S01]  /*4680*/  ISETP.GE.AND P0, PT, R2, R5, PT ;  /* 0x000000050200720c */ /* 0x010fe20003f06270 */
[----:B------:R-:W-:Y:S02]  /*4690*/  IMAD.MOV.U32 R3, RZ, RZ, R5 ;  /* 0x000000ffff037224 */ /* 0x000fe400078e0005 */
[----:B--2---:R-:W-:Y:S02]  /*46a0*/  IMAD.MOV.U32 R6, RZ, RZ, R9 ;  /* 0x000000ffff067224 */ /* 0x004fe400078e0009 */
        /* <DEDUP_REMOVED lines=13> */
.L_x_626:
[----:B------:R-:W-:Y:S05]  /*4780*/  BSYNC.RECONVERGENT B1 ;  /* 0x0000000000017941 */ /* 0x000fea0003800200 */
.L_x_625:
        /* <DEDUP_REMOVED lines=24> */
.L_x_628:
[----:B------:R-:W-:Y:S05]  /*4910*/  BSYNC.RECONVERGENT B1 ;  /* 0x0000000000017941 */ /* 0x000fea0003800200 */
.L_x_627:
[----:B0-----:R0:W4:Y:S01]  /*4920*/  SHFL.DOWN PT, R3, R2, 0x10, 0x1f ;  /* 0x0a001f0002037f89 */ /* 0x00112200000e0000 */
[----:B------:R-:W-:Y:S01]  /*4930*/  BSSY.RECONVERGENT B1, `(.L_x_629) ;  /* 0x0000017000017945 */ /* 0x000fe20003800200 */
[----:B------:R-:W-:Y:S02]  /*4940*/  IMAD.MOV.U32 R8, RZ, RZ, R2 ;  /* 0x000000ffff087224 */ /* 0x000fe400078e0002 */
[----:B------:R0:W0:Y:S01]  /*4950*/  SHFL.DOWN PT, R9, R4, 0x10, 0x1f ;  /* 0x0a001f0004097f89 */ /* 0x00002200000e0000 */
[----:B--2---:R-:W-:Y:S02]  /*4960*/  IMAD.MOV.U32 R7, RZ, RZ, R4 ;  /* 0x000000ffff077224 */ /* 0x004fe400078e0004 */
[----:B------:R-:W-:Y:S01]  /*4970*/  IMAD.MOV.U32 R6, RZ, RZ, R5 ;  /* 0x000000ffff067224 */ /* 0x000fe200078e0005 */
[----:B-1----:R1:W2:Y:S01]  /*4980*/  SHFL.DOWN PT, R10, R5, 0x10, 0x1f ;  /* 0x0a001f00050a7f89 */ /* 0x0022a200000e0000 */
[----:B------:R-:W-:Y:S05]  /*4990*/  @P3 BRA `(.L_x_630) ;  /* 0x0000000000403947 */ /* 0x000fea0003800000 */
[----:B----4-:R-:W-:Y:S01]  /*49a0*/  ISETP.GE.AND P0, PT, R2, R3, PT ;  /* 0x000000030200720c */ /* 0x010fe20003f06270 */
[----:B------:R-:W-:Y:S02]  /*49b0*/  IMAD.MOV.U32 R8, RZ, RZ, R3 ;  /* 0x000000ffff087224 */ /* 0x000fe400078e0003 */
[----:B0-----:R-:W-:Y:S02]  /*49c0*/  IMAD.MOV.U32 R7, RZ, RZ, R9 ;  /* 0x000000ffff077224 */ /* 0x001fe400078e0009 */
[----:B--2---:R-:W-:-:S08]  /*49d0*/  IMAD.MOV.U32 R6, RZ, RZ, R10 ;  /* 0x000000ffff067224 */ /* 0x004fd000078e000a */
        /* <DEDUP_REMOVED lines=12> */
.L_x_630:
[----:B------:R-:W-:Y:S05]  /*4aa0*/  BSYNC.RECONVERGENT B1 ;  /* 0x0000000000017941 */ /* 0x000fea0003800200 */
.L_x_629:
[----:B------:R-:W-:Y:S04]  /*4ab0*/  BSSY.RECONVERGENT B1, `(.L_x_631) ;  /* 0x000000c000017945 */ /* 0x000fe80003800200 */
[----:B------:R-:W-:Y:S05]  /*4ac0*/  @P2 BRA `(.L_x_632) ;  /* 0x0000000000282947 */ /* 0x000fea0003800000 */
[----:B0-----:R-:W0:Y:S01]  /*4ad0*/  S2R R4, SR_CgaCtaId ;  /* 0x0000000000047919 */ /* 0x001e220000008800 */
[----:B----4-:R-:W-:Y:S02]  /*4ae0*/  MOV R3, 0x400 ;  /* 0x0000040000037802 */ /* 0x010fe40000000f00 */
[----:B------:R-:W-:-:S04]  /*4af0*/  SHF.R.U32.HI R2, RZ, 0x1, R0 ;  /* 0x00000001ff027819 */ /* 0x000fc80000011600 */
[----:B------:R-:W-:Y:S02]  /*4b00*/  LOP3.LUT R2, R2, 0x1f0, RZ, 0xc0, !PT ;  /* 0x000001f002027812 */ /* 0x000fe400078ec0ff */
[----:B0-----:R-:W-:-:S05]  /*4b10*/  LEA R3, R4, R3, 0x18 ;  /* 0x0000000304037211 */ /* 0x001fca00078ec0ff */
[----:B-1----:R-:W-:Y:S02]  /*4b20*/  IMAD.IADD R5, R2, 0x1, R3 ;  /* 0x0000000102057824 */ /* 0x002fe400078e0203 */
[----:B------:R-:W-:Y:S02]  /*4b30*/  IMAD.MOV.U32 R2, RZ, RZ, R7 ;  /* 0x000000ffff027224 */ /* 0x000fe400078e0007 */
[----:B------:R-:W-:Y:S01]  /*4b40*/  IMAD.MOV.U32 R3, RZ, RZ, R6 ;  /* 0x000000ffff037224 */ /* 0x000fe200078e0006 */
[----:B------:R0:W-:Y:S04]  /*4b50*/  STS [R5+0x8], R8 ;  /* 0x0000080805007388 */ /* 0x0001e80000000800 */
[----:B------:R0:W-:Y:S02]  /*4b60*/  STS.64 [R5+0x10], R2 ;  /* 0x0000100205007388 */ /* 0x0001e40000000a00 */
.L_x_632:
[----:B------:R-:W-:Y:S05]  /*4b70*/  BSYNC.RECONVERGENT B1 ;  /* 0x0000000000017941 */ /* 0x000fea0003800200 */
.L_x_631:
        /* <DEDUP_REMOVED lines=8> */
[----:B-1----:R-:W1:Y:S04]  /*4c00*/  LDS.64 R4, [R24+0x20] ;  /* 0x0000200018047984 */ /* 0x002e680000000a00 */
[----:B------:R4:W2:Y:S04]  /*4c10*/  LDS R18, [R24+0x28] ;  /* 0x0000280018127984 */ /* 0x0008a80000000800 */
[----:B------:R4:W2:Y:S01]  /*4c20*/  LDS R16, [R24+0x38] ;  /* 0x0000380018107984 */ /* 0x0008a20000000800 */
[----:B0-----:R-:W-:Y:S01]  /*4c30*/  ISETP.GE.AND P0, PT, R8, R3, PT ;  /* 0x000000030800720c */ /* 0x001fe20003f06270 */
[----:B------:R-:W-:-:S02]  /*4c40*/  IMAD.MOV.U32 R19, RZ, RZ, R3 ;  /* 0x000000ffff137224 */ /* 0x000fc400078e0003 */
[----:B-1----:R-:W-:Y:S02]  /*4c50*/  IMAD.MOV.U32 R21, RZ, RZ, R4 ;  /* 0x000000ffff157224 */ /* 0x002fe400078e0004 */
[----:B------:R-:W-:-:S08]  /*4c60*/  IMAD.MOV.U32 R20, RZ, RZ, R5 ;  /* 0x000000ffff147224 */ /* 0x000fd000078e0005 */
[----:B--2-4-:R-:W-:Y:S05]  /*4c70*/  @!P0 BRA `(.L_x_634) ;  /* 0x00000000002c8947 */ /* 0x014fea0003800000 */
        /* <DEDUP_REMOVED lines=11> */
.L_x_634:
[----:B------:R-:W-:Y:S05]  /*4d30*/  BSYNC.RECONVERGENT B1 ;  /* 0x0000000000017941 */ /* 0x000fea0003800200 */
.L_x_633:
        /* <DEDUP_REMOVED lines=27> */
.L_x_636:
[----:B------:R-:W-:Y:S05]  /*4ef0*/  BSYNC.RECONVERGENT B1 ;  /* 0x0000000000017941 */ /* 0x000fea0003800200 */
.L_x_635:
        /* <DEDUP_REMOVED lines=17> */
.L_x_638:
[----:B------:R-:W-:Y:S05]  /*5010*/  BSYNC.RECONVERGENT B1 ;  /* 0x0000000000017941 */ /* 0x000fea0003800200 */
.L_x_637:
        /* <DEDUP_REMOVED lines=17> */
.L_x_640:
[----:B------:R-:W-:Y:S05]  /*5130*/  BSYNC.RECONVERGENT B1 ;  /* 0x0000000000017941 */ /* 0x000fea0003800200 */
.L_x_639:
        /* <DEDUP_REMOVED lines=17> */
.L_x_642:
[----:B------:R-:W-:Y:S05]  /*5250*/  BSYNC.RECONVERGENT B1 ;  /* 0x0000000000017941 */ /* 0x000fea0003800200 */
.L_x_641:
        /* <DEDUP_REMOVED lines=17> */
.L_x_644:
[----:B------:R-:W-:Y:S05]  /*5370*/  BSYNC.RECONVERGENT B1 ;  /* 0x0000000000017941 */ /* 0x000fea0003800200 */
.L_x_643:
        /* <DEDUP_REMOVED lines=16> */
.L_x_566:
[----:B------:R-:W-:Y:S05]  /*5480*/  BSYNC.RECONVERGENT B0 ;  /* 0x0000000000007941 */ /* 0x000fea0003800200 */
.L_x_533:
        /* <DEDUP_REMOVED lines=8> */
.L_x_645:
        /* <DEDUP_REMOVED lines=15> */
.L_x_912:


//--------------------- .text._ZN6thrust24THRUST_300001_SM_1000_NS8cuda_cub4core6detail13_kernel_agentINS1_8__reduce10DrainAgentIiEEJN3cub18CUB_300001_SM_10009GridQueueIjEEiEEEvDpT0_ --------------------------
	.section	.text._ZN6thrust24THRUST_300001_SM_1000_NS8cuda_cub4core6detail13_kernel_agentINS1_8__reduce10DrainAgentIiEEJN3cub18CUB_300001_SM_10009GridQueueIjEEiEEEvDpT0_,"ax",@progbits
	.align	128
        .global         _ZN6thrust24THRUST_300001_SM_1000_NS8cuda_cub4core6detail13_kernel_agentINS1_8__reduce10DrainAgentIiEEJN3cub18CUB_300001_SM_10009GridQueueIjEEiEEEvDpT0_
        .type           _ZN6thrust24THRUST_300001_SM_1000_NS8cuda_cub4core6detail13_kernel_agentINS1_8__reduce10DrainAgentIiEEJN3cub18CUB_300001_SM_10009GridQueueIjEEiEEEvDpT0_,@function
        .size           _ZN6thrust24THRUST_300001_SM_1000_NS8cuda_cub4core6detail13_kernel_agentINS1_8__reduce10DrainAgentIiEEJN3cub18CUB_300001_SM_10009GridQueueIjEEiEEEvDpT0_,(.L_x_913 - _ZN6thrust24THRUST_300001_SM_1000_NS8cuda_cub4core6detail13_kernel_agentINS1_8__reduce10DrainAgentIiEEJN3cub18CUB_300001_SM_10009GridQueueIjEEiEEEvDpT0_)
        .other          _ZN6thrust24THRUST_300001_SM_1000_NS8cuda_cub4core6detail13_kernel_agentINS1_8__reduce10DrainAgentIiEEJN3cub18CUB_300001_SM_10009GridQueueIjEEiEEEvDpT0_,@"STO_CUDA_ENTRY STV_DEFAULT"
_ZN6thrust24THRUST_300001_SM_1000_NS8cuda_cub4core6detail13_kernel_agentINS1_8__reduce10DrainAgentIiEEJN3cub18CUB_300001_SM_10009GridQueueIjEEiEEEvDpT0_:
.text._ZN6thrust24THRUST_300001_SM_1000_NS8cuda_cub4core6detail13_kernel_agentINS1_8__reduce10DrainAgentIiEEJN3cub18CUB_300001_SM_10009GridQueueIjEEiEEEvDpT0_:
[----:B------:R-:W-:Y:S08]  /*0000*/  LDC R1, c[0x0][0x37c] ;  /* 0x0000df00ff017b82 */ /* 0x000ff00000000800 */
[----:B------:R-:W0:Y:S01]  /*0010*/  LDC.64 R2, c[0x0][0x380] ;  /* 0x0000e000ff027b82 */ /* 0x000e220000000a00 */
[----:B------:R-:W0:Y:S07]  /*0020*/  LDCU.64 UR4, c[0x0][0x358] ;  /* 0x00006b00ff0477ac */ /* 0x000e2e0008000a00 */
[----:B------:R-:W1:Y:S01]  /*0030*/  LDC R5, c[0x0][0x388] ;  /* 0x0000e200ff057b82 */ /* 0x000e620000000800 */
[----:B0-----:R-:W-:Y:S04]  /*0040*/  STG.E desc[UR4][R2.64+0x4], RZ ;  /* 0x000004ff02007986 */ /* 0x001fe8000c101904 */
[----:B-1----:R-:W-:Y:S01]  /*0050*/  STG.E desc[UR4][R2.64], R5 ;  /* 0x0000000502007986 */ /* 0x002fe2000c101904 */
[----:B------:R-:W-:Y:S05]  /*0060*/  EXIT ;  /* 0x000000000000794d */ /* 0x000fea0003800000 */
.L_x_646:
        /* <DEDUP_REMOVED lines=9> */
.L_x_913:


//--------------------- .text._ZN6thrust24THRUST_300001_SM_1000_NS8cuda_cub4core6detail13_kernel_agentINS1_8__reduce11ReduceAgentINS0_12zip_iteratorIN4cuda3std3__45tupleIJNS0_10device_ptrIiEENS0_17counting_iteratorIlNS0_11use_defaultESF_SF_EEEEEEEPNSB_IJilEEESJ_iNS1_9__extrema9arg_max_fIilNSA_4lessIiEEEEEEJSI_SK_iN3cub18CUB_300001_SM_100013GridEvenShareIiEENSS_9GridQueueIjEESP_EEEvDpT0_ --------------------------
	.section	.text._ZN6thrust24THRUST_300001_SM_1000_NS8cuda_cub4core6detail13_kernel_agentINS1_8__reduce11ReduceAgentINS0_12zip_iteratorIN4cuda3std3__45tupleIJNS0_10device_ptrIiEENS0_17counting_iteratorIlNS0_11use_defaultESF_SF_EEEEEEEPNSB_IJilEEESJ_iNS1_9__extrema9arg_max_fIilNSA_4lessIiEEEEEEJSI_SK_iN3cub18CUB_300001_SM_100013GridEvenShareIiEENSS_9GridQueueIjEESP_EEEvDpT0_,"ax",@progbits
	.align	128
        .global         _ZN6thrust24THRUST_300001_SM_1000_NS8cuda_cub4core6detail13_kernel_agentINS1_8__reduce11ReduceAgentINS0_12zip_iteratorIN4cuda3std3__45tupleIJNS0_10device_ptrIiEENS0_17counting_iteratorIlNS0_11use_defaultESF_SF_EEEEEEEPNSB_IJilEEESJ_iNS1_9__extrema9arg_max_fIilNSA_4lessIiEEEEEEJSI_SK_iN3cub18CUB_300001_SM_100013GridEvenShareIiEENSS_9GridQueueIjEESP_EEEvDpT0_
        .type           _ZN6thrust24THRUST_300001_SM_1000_NS8cuda_cub4core6detail13_kernel_agentINS1_8__reduce11ReduceAgentINS0_12zip_iteratorIN4cuda3std3__45tupleIJNS0_10device_ptrIiEENS0_17counting_iteratorIlNS0_11use_defaultESF_SF_EEEEEEEPNSB_IJilEEESJ_iNS1_9__extrema9arg_max_fIilNSA_4lessIiEEEEEEJSI_SK_iN3cub18CUB_300001_SM_100013GridEvenShareIiEENSS_9GridQueueIjEESP_EEEvDpT0_,@function
        .size           _ZN6thrust24THRUST_300001_SM_1000_NS8cuda_cub4core6detail13_kernel_agentINS1_8__reduce11ReduceAgentINS0_12zip_iteratorIN4cuda3std3__45tupleIJNS0_10device_ptrIiEENS0_17counting_iteratorIlNS0_11use_defaultESF_SF_EEEEEEEPNSB_IJilEEESJ_iNS1_9__extrema9arg_max_fIilNSA_4lessIiEEEEEEJSI_SK_iN3cub18CUB_300001_SM_100013GridEvenShareIiEENSS_9GridQueueIjEESP_EEEvDpT0_,(.L_x_914 - _ZN6thrust24THRUST_300001_SM_1000_NS8cuda_cub4core6detail13_kernel_agentINS1_8__reduce11ReduceAgentINS0_12zip_iteratorIN4cuda3std3__45tupleIJNS0_10device_ptrIiEENS0_17counting_iteratorIlNS0_11use_defaultESF_SF_EEEEEEEPNSB_IJilEEESJ_iNS1_9__extrema9arg_max_fIilNSA_4lessIiEEEEEEJSI_SK_iN3cub18CUB_300001_SM_100013GridEvenShareIiEENSS_9GridQueueIjEESP_EEEvDpT0_)
        .other          _ZN6thrust24THRUST_300001_SM_1000_NS8cuda_cub4core6detail13_kernel_agentINS1_8__reduce11ReduceAgentINS0_12zip_iteratorIN4cuda3std3__45tupleIJNS0_10device_ptrIiEENS0_17counting_iteratorIlNS0_11use_defaultESF_SF_EEEEEEEPNSB_IJilEEESJ_iNS1_9__extrema9arg_max_fIilNSA_4lessIiEEEEEEJSI_SK_iN3cub18CUB_300001_SM_100013GridEvenShareIiEENSS_9GridQueueIjEESP_EEEvDpT0_,@"STO_CUDA_ENTRY STV_DEFAULT"
_ZN6thrust24THRUST_300001_SM_1000_NS8cuda_cub4core6detail13_kernel_agentINS1_8__reduce11ReduceAgentINS0_12zip_iteratorIN4cuda3std3__45tupleIJNS0_10device_ptrIiEENS0_17counting_iteratorIlNS0_11use_defaultESF_SF_EEEEEEEPNSB_IJilEEESJ_iNS1_9__extrema9arg_max_fIilNSA_4lessIiEEEEEEJSI_SK_iN3cub18CUB_300001_SM_100013GridEvenShareIiEENSS_9GridQueueIjEESP_EEEvDpT0_:
.text._ZN6thrust24THRUST_300001_SM_1000_NS8cuda_cub4core6detail13_kernel_agentINS1_8__reduce11ReduceAgentINS0_12zip_iteratorIN4cuda3std3__45tupleIJNS0_10device_ptrIiEENS0_17counting_iteratorIlNS0_11use_defaultESF_SF_EEEEEEEPNSB_IJilEEESJ_iNS1_9__extrema9arg_max_fIilNSA_4lessIiEEEEEEJSI_SK_iN3cub18CUB_300001_SM_100013GridEvenShareIiEENSS_9GridQueueIjEESP_EEEvDpT0_:
[----:B------:R-:W-:Y:S01]  /*0000*/  LDC R1, c[0x0][0x37c] ;  /* 0x0000df00ff017b82 */ /* 0x000fe20000000800 */
[----:B------:R-:W0:Y:S01]  /*0010*/  S2R R0, SR_CTAID.X ;  /* 0x0000000000007919 */ /* 0x000e220000002500 */
[----:B------:R-:W1:Y:S01]  /*0020*/  LDCU UR4, c[0x0][0x398] ;  /* 0x00007300ff0477ac */ /* 0x000e620008000800 */
[----:B------:R-:W-:Y:S01]  /*0030*/  BSSY.RECONVERGENT B0, `(.L_x_647) ;  /* 0x0000586000007945 */ /* 0x000fe20003800200 */
[----:B------:R-:W2:Y:S01]  /*0040*/  LDCU UR6, c[0x0][0x370] ;  /* 0x00006e00ff0677ac */ /* 0x000ea20008000800 */
[----:B------:R-:W3:Y:S01]  /*0050*/  LDCU.64 UR10, c[0x0][0x358] ;  /* 0x00006b00ff0a77ac */ /* 0x000ee20008000a00 */
[----:B-1----:R-:W-:Y:S01]  /*0060*/  IMAD.U32 R4, RZ, RZ, UR4 ;  /* 0x00000004ff047e24 */ /* 0x002fe2000f8e00ff */
[----:B--2---:R-:W-:Y:S01]  /*0070*/  UIMAD UR6, UR6, 0x500, URZ ;  /* 0x00000500060678a4 */ /* 0x004fe2000f8e02ff */
[----:B0-----:R-:W-:-:S04]  /*0080*/  IMAD R5, R0, 0x500, RZ ;  /* 0x0000050000057824 */ /* 0x001fc800078e02ff */
[----:B------:R-:W-:-:S05]  /*0090*/  VIADD R3, R5, 0x500 ;  /* 0x0000050005037836 */ /* 0x000fca0000000000 */
[----:B------:R-:W-:-:S13]  /*00a0*/  ISETP.GT.AND P0, PT, R3, R4, PT ;  /* 0x000000040300720c */ /* 0x000fda0003f04270 */
[----:B---3--:R-:W-:Y:S05]  /*00b0*/  @!P0 BRA `(.L_x_648) ;  /* 0x0000003000b48947 */ /* 0x008fea0003800000 */
[----:B------:R-:W0:Y:S01]  /*00c0*/  S2R R2, SR_TID.X ;  /* 0x0000000000027919 */ /* 0x000e220000002100 */
[----:B------:R-:W-:Y:S01]  /*00d0*/  IMAD.IADD R3, R4, 0x1, -R5 ;  /* 0x0000000104037824 */ /* 0x000fe200078e0a05 */
[----:B------:R-:W1:Y:S01]  /*00e0*/  LDCU.64 UR6, c[0x0][0x388] ;  /* 0x00007100ff0677ac */ /* 0x000e620008000a00 */
[----:B------:R-:W-:Y:S01]  /*00f0*/  BSSY.RECONVERGENT B1, `(.L_x_649) ;  /* 0x000000f000017945 */ /* 0x000fe20003800200 */
[----:B------:R-:W-:Y:S01]  /*0100*/  CS2R R6, SRZ ;  /* 0x0000000000067805 */ /* 0x000fe2000001ff00 */
[----:B------:R-:W-:Y:S01]  /*0110*/  IMAD.MOV.U32 R8, RZ, RZ, RZ ;  /* 0x000000ffff087224 */ /* 0x000fe200078e00ff */
[----:B------:R-:W2:Y:S01]  /*0120*/  LDCU.64 UR8, c[0x0][0x388] ;  /* 0x00007100ff0877ac */ /* 0x000ea20008000a00 */
[----:B0-----:R-:W-:Y:S01]  /*0130*/  ISETP.GE.AND P0, PT, R2, R3, PT ;  /* 0x000000030200720c */ /* 0x001fe20003f06270 */
[----:B------:R-:W-:-:S12]  /*0140*/  IMAD.MOV.U32 R10, RZ, RZ, R2 ;  /* 0x000000ffff0a7224 */ /* 0x000fd800078e0002 */
[----:B-12---:R-:W-:Y:S05]  /*0150*/  @P0 BRA `(.L_x_650) ;  /* 0x0000000000200947 */ /* 0x006fea0003800000 */
[----:B------:R-:W0:Y:S01]  /*0160*/  LDC.64 R12, c[0x0][0x380] ;  /* 0x0000e000ff0c7b82 */ /* 0x000e220000000a00 */
[----:B------:R-:W-:Y:S01]  /*0170*/  IMAD.IADD R9, R5, 0x1, R2 ;  /* 0x0000000105097824 */ /* 0x000fe200078e0202 */
[----:B------:R-:W1:Y:S03]  /*0180*/  LDCU.64 UR4, c[0x0][0x388] ;  /* 0x00007100ff0477ac */ /* 0x000e660008000a00 */
[----:B0-----:R-:W-:-:S05]  /*0190*/  IMAD.WIDE R12, R9, 0x4, R12 ;  /* 0x00000004090c7825 */ /* 0x001fca00078e020c */
[----:B------:R0:W5:Y:S01]  /*01a0*/  LDG.E R7, desc[UR10][R12.64] ;  /* 0x0000000a0c077981 */ /* 0x000162000c1e1900 */
[----:B-1----:R-:W-:Y:S01]  /*01b0*/  IADD3 R6, P0, PT, R9, UR4, RZ ;  /* 0x0000000409067c10 */ /* 0x002fe2000ff1e0ff */
[----:B------:R-:W-:-:S03]  /*01c0*/  VIADD R10, R2, 0x100 ;  /* 0x00000100020a7836 */ /* 0x000fc60000000000 */
[----:B------:R-:W-:-:S09]  /*01d0*/  LEA.HI.X.SX32 R8, R9, UR5, 0x1, P0 ;  /* 0x0000000509087c11 */ /* 0x000fd200080f0eff */
.L_x_650:
[----:B------:R-:W-:Y:S05]  /*01e0*/  BSYNC.RECONVERGENT B1 ;  /* 0x0000000000017941 */ /* 0x000fea0003800200 */
.L_x_649:
[----:B------:R-:W-:Y:S01]  /*01f0*/  ISETP.GE.AND P0, PT, R10, R3, PT ;  /* 0x000000030a00720c */ /* 0x000fe20003f06270 */
[----:B------:R-:W-:-:S12]  /*0200*/  BSSY.RECONVERGENT B1, `(.L_x_651) ;  /* 0x0000091000017945 */ /* 0x000fd80003800200 */
[----:B------:R-:W-:Y:S05]  /*0210*/  @P0 BRA `(.L_x_652) ;  /* 0x00000008003c0947 */ /* 0x000fea0003800000 */
[----:B------:R-:W-:Y:S01]  /*0220*/  LOP3.LUT R9, RZ, R10, RZ, 0x33, !PT ;  /* 0x0000000aff097212 */ /* 0x000fe200078e33ff */
[----:B------:R-:W-:Y:S03]  /*0230*/  BSSY.RECONVERGENT B2, `(.L_x_653) ;  /* 0x0000028000027945 */ /* 0x000fe60003800200 */
[----:B------:R-:W-:-:S04]  /*0240*/  IADD3 R11, PT, PT, -R5, R4, R9 ;  /* 0x00000004050b7210 */ /* 0x000fc80007ffe109 */
[----:B------:R-:W-:-:S04]  /*0250*/  LOP3.LUT R4, R11, 0x300, RZ, 0xc0, !PT ;  /* 0x000003000b047812 */ /* 0x000fc800078ec0ff */
[----:B------:R-:W-:-:S13]  /*0260*/  ISETP.NE.AND P0, PT, R4, 0x300, PT ;  /* 0x000003000400780c */ /* 0x000fda0003f05270 */
[----:B------:R-:W-:Y:S05]  /*0270*/  @!P0 BRA `(.L_x_654) ;  /* 0x00000000008c8947 */ /* 0x000fea0003800000 */
[----:B0-----:R-:W0:Y:S01]  /*0280*/  LDC.64 R12, c[0x0][0x380] ;  /* 0x0000e000ff0c7b82 */ /* 0x001e220000000a00 */
[----:B------:R-:W-:Y:S01]  /*0290*/  LEA.HI R4, R11, 0x1, RZ, 0x18 ;  /* 0x000000010b047811 */ /* 0x000fe200078fc0ff */
[----:B------:R-:W-:-:S03]  /*02a0*/  IMAD.IADD R9, R5, 0x1, R10 ;  /* 0x0000000105097824 */ /* 0x000fc600078e020a */
[----:B------:R-:W-:-:S05]  /*02b0*/  LOP3.LUT R4, R4, 0x3, RZ, 0xc0, !PT ;  /* 0x0000000304047812 */ /* 0x000fca00078ec0ff */
[----:B------:R-:W-:-:S07]  /*02c0*/  IMAD.MOV R4, RZ, RZ, -R4 ;  /* 0x000000ffff047224 */ /* 0x000fce00078e0a04 */
.L_x_657:
[----:B0-----:R-:W-:-:S06]  /*02d0*/  IMAD.WIDE R14, R9, 0x4, R12 ;  /* 0x00000004090e7825 */ /* 0x001fcc00078e020c */
[----:B------:R-:W2:Y:S01]  /*02e0*/  LDG.E R15, desc[UR10][R14.64] ;  /* 0x0000000a0e0f7981 */ /* 0x000ea2000c1e1900 */
[C---:B------:R-:W-:Y:S01]  /*02f0*/  IADD3 R20, P1, PT, R9.reuse, UR6, RZ ;  /* 0x0000000609147c10 */ /* 0x040fe2000ff3e0ff */
[----:B------:R-:W-:Y:S01]  /*0300*/  VIADD R4, R4, 0x1 ;  /* 0x0000000104047836 */ /* 0x000fe20000000000 */
[----:B------:R-:W-:Y:S01]  /*0310*/  BSSY.RECONVERGENT B3, `(.L_x_655) ;  /* 0x0000016000037945 */ /* 0x000fe20003800200 */
[----:B------:R-:W-:Y:S01]  /*0320*/  IMAD.MOV.U32 R17, RZ, RZ, R6 ;  /* 0x000000ffff117224 */ /* 0x000fe200078e0006 */
[----:B------:R-:W-:Y:S01]  /*0330*/  LEA.HI.X.SX32 R19, R9, UR7, 0x1, P1 ;  /* 0x0000000709137c11 */ /* 0x000fe200088f0eff */
[----:B------:R-:W-:Y:S01]  /*0340*/  IMAD.MOV.U32 R18, RZ, RZ, R8 ;  /* 0x000000ffff127224 */ /* 0x000fe200078e0008 */
[----:B------:R-:W-:Y:S01]  /*0350*/  ISETP.NE.AND P2, PT, R4, RZ, PT ;  /* 0x000000ff0400720c */ /* 0x000fe20003f45270 */
[----:B-----5:R-:W-:Y:S02]  /*0360*/  IMAD.MOV.U32 R16, RZ, RZ, R7 ;  /* 0x000000ffff107224 */ /* 0x020fe400078e0007 */
[----:B------:R-:W-:-:S02]  /*0370*/  IMAD.MOV.U32 R6, RZ, RZ, R20 ;  /* 0x000000ffff067224 */ /* 0x000fc400078e0014 */
        /* <DEDUP_REMOVED lines=15> */
.L_x_656:
[----:B------:R-:W-:Y:S05]  /*0470*/  BSYNC.RECONVERGENT B3 ;  /* 0x0000000000037941 */ /* 0x000fea0003800200 */
.L_x_655:
[----:B------:R-:W-:Y:S02]  /*0480*/  VIADD R10, R10, 0x100 ;  /* 0x000001000a0a7836 */ /* 0x000fe40000000000 */
[----:B------:R-:W-:Y:S01]  /*0490*/  VIADD R9, R9, 0x100 ;  /* 0x0000010009097836 */ /* 0x000fe20000000000 */
[----:B------:R-:W-:Y:S06]  /*04a0*/  @P2 BRA `(.L_x_657) ;  /* 0xfffffffc00882947 */ /* 0x000fec000383ffff */
.L_x_654:
[----:B------:R-:W-:Y:S05]  /*04b0*/  BSYNC.RECONVERGENT B2 ;  /* 0x0000000000027941 */ /* 0x000fea0003800200 */
.L_x_653:
[----:B------:R-:W-:-:S13]  /*04c0*/  ISETP.GE.U32.AND P0, PT, R11, 0x300, PT ;  /* 0x000003000b00780c */ /* 0x000fda0003f06070 */
[----:B------:R-:W-:Y:S05]  /*04d0*/  @!P0 BRA `(.L_x_652) ;  /* 0x00000004008c8947 */ /* 0x000fea0003800000 */
[----:B0-----:R-:W0:Y:S01]  /*04e0*/  LDC.64 R12, c[0x0][0x380] ;  /* 0x0000e000ff0c7b82 */ /* 0x001e220000000a00 */
[----:B------:R-:W-:-:S04]  /*04f0*/  IMAD.IADD R9, R5, 0x1, R10 ;  /* 0x0000000105097824 */ /* 0x000fc800078e020a */
[C---:B------:R-:W-:Y:S02]  /*0500*/  VIADD R19, R9.reuse, 0x100 ;  /* 0x0000010009137836 */ /* 0x040fe40000000000 */
[C---:B------:R-:W-:Y:S02]  /*0510*/  VIADD R18, R9.reuse, 0x200 ;  /* 0x0000020009127836 */ /* 0x040fe40000000000 */
[----:B------:R-:W-:Y:S01]  /*0520*/  VIADD R20, R9, 0x300 ;  /* 0x0000030009147836 */ /* 0x000fe20000000000 */
[----:B0-----:R-:W-:-:S05]  /*0530*/  IADD3 R4, P0, PT, R12, 0x800, RZ ;  /* 0x000008000c047810 */ /* 0x001fca0007f1e0ff */
[----:B------:R-:W-:-:S08]  /*0540*/  IMAD.X R5, RZ, RZ, R13, P0 ;  /* 0x000000ffff057224 */ /* 0x000fd000000e060d */
.L_x_666:
[----:B------:R-:W-:-:S05]  /*0550*/  IMAD.WIDE R14, R9, 0x4, R4 ;  /* 0x00000004090e7825 */ /* 0x000fca00078e0204 */
[----:B------:R-:W2:Y:S04]  /*0560*/  LDG.E R22, desc[UR10][R14.64+-0x800] ;  /* 0xfff8000a0e167981 */ /* 0x000ea8000c1e1900 */
[----:B-----5:R0:W5:Y:S04]  /*0570*/  LDG.E R24, desc[UR10][R14.64+-0x400] ;  /* 0xfffc000a0e187981 */ /* 0x020168000c1e1900 */
[----:B------:R0:W5:Y:S04]  /*0580*/  LDG.E R11, desc[UR10][R14.64] ;  /* 0x0000000a0e0b7981 */ /* 0x000168000c1e1900 */
[----:B------:R0:W5:Y:S01]  /*0590*/  LDG.E R12, desc[UR10][R14.64+0x400] ;  /* 0x0004000a0e0c7981 */ /* 0x000162000c1e1900 */
[C---:B------:R-:W-:Y:S01]  /*05a0*/  IADD3 R21, P1, PT, R9.reuse, UR8, RZ ;  /* 0x0000000809157c10 */ /* 0x040fe2000ff3e0ff */
[----:B------:R-:W-:Y:S03]  /*05b0*/  BSSY.RECONVERGENT B2, `(.L_x_658) ;  /* 0x0000012000027945 */ /* 0x000fe60003800200 */
[----:B------:R-:W-:Y:S01]  /*05c0*/  LEA.HI.X.SX32 R23, R9, UR9, 0x1, P1 ;  /* 0x0000000909177c11 */ /* 0x000fe200088f0eff */
[----:B------:R-:W-:-:S04]  /*05d0*/  IMAD.MOV.U32 R16, RZ, RZ, R21 ;  /* 0x000000ffff107224 */ /* 0x000fc800078e0015 */
        /* <DEDUP_REMOVED lines=15> */
.L_x_659:
[----:B------:R-:W-:Y:S05]  /*06d0*/  BSYNC.RECONVERGENT B2 ;  /* 0x0000000000027941 */ /* 0x000fea0003800200 */
.L_x_658:
[----:B-----5:R-:W-:Y:S01]  /*06e0*/  ISETP.GE.AND P0, PT, R13, R24, PT ;  /* 0x000000180d00720c */ /* 0x020fe20003f06270 */
[----:B------:R-:W-:Y:S01]  /*06f0*/  BSSY.RECONVERGENT B2, `(.L_x_660) ;  /* 0x0000012000027945 */ /* 0x000fe20003800200 */
[----:B------:R-:W-:Y:S01]  /*0700*/  IADD3 R15, P1, PT, R19, UR8, RZ ;  /* 0x00000008130f7c10 */ /* 0x000fe2000ff3e0ff */
[----:B------:R-:W-:-:S03]  /*0710*/  IMAD.MOV.U32 R6, RZ, RZ, R24 ;  /* 0x000000ffff067224 */ /* 0x000fc600078e0018 */
[----:B------:R-:W-:Y:S01]  /*0720*/  LEA.HI.X.SX32 R14, R19, UR9, 0x1, P1 ;  /* 0x00000009130e7c11 */ /* 0x000fe200088f0eff */
        /* <DEDUP_REMOVED lines=14> */
.L_x_661:
[----:B------:R-:W-:Y:S05]  /*0810*/  BSYNC.RECONVERGENT B2 ;  /* 0x0000000000027941 */ /* 0x000fea0003800200 */
.L_x_660:
[----:B------:R-:W-:Y:S01]  /*0820*/  ISETP.GE.AND P0, PT, R6, R11, PT ;  /* 0x0000000b0600720c */ /* 0x000fe20003f06270 */
[----:B------:R-:W-:Y:S01]  /*0830*/  BSSY.RECONVERGENT B2, `(.L_x_662) ;  /* 0x0000013000027945 */ /* 0x000fe20003800200 */
[----:B------:R-:W-:Y:S01]  /*0840*/  IADD3 R16, P1, PT, R18, UR8, RZ ;  /* 0x0000000812107c10 */ /* 0x000fe2000ff3e0ff */
[----:B------:R-:W-:Y:S01]  /*0850*/  IMAD.MOV.U32 R13, RZ, RZ, R11 ;  /* 0x000000ffff0d7224 */ /* 0x000fe200078e000b */
[----:B------:R-:W-:Y:S02]  /*0860*/  IADD3 R21, P2, PT, R20, UR8, RZ ;  /* 0x0000000814157c10 */ /* 0x000fe4000ff5e0ff */
        /* <DEDUP_REMOVED lines=15> */
.L_x_663:
[----:B------:R-:W-:Y:S05]  /*0960*/  BSYNC.RECONVERGENT B2 ;  /* 0x0000000000027941 */ /* 0x000fea0003800200 */
.L_x_662:
[----:B------:R-:W-:Y:S01]  /*0970*/  ISETP.GE.AND P0, PT, R13, R12, PT ;  /* 0x0000000c0d00720c */ /* 0x000fe20003f06270 */
[----:B------:R-:W-:Y:S01]  /*0980*/  BSSY.RECONVERGENT B2, `(.L_x_664) ;  /* 0x0000011000027945 */ /* 0x000fe20003800200 */
[----:B------:R-:W-:Y:S01]  /*0990*/  LEA.HI.X.SX32 R16, R20, UR9, 0x1, P2 ;  /* 0x0000000914107c11 */ /* 0x000fe200090f0eff */
        /* <DEDUP_REMOVED lines=15> */
.L_x_665:
[----:B------:R-:W-:Y:S05]  /*0a90*/  BSYNC.RECONVERGENT B2 ;  /* 0x0000000000027941 */ /* 0x000fea0003800200 */
.L_x_664:
[----:B------:R-:W-:Y:S02]  /*0aa0*/  VIADD R10, R10, 0x400 ;  /* 0x000004000a0a7836 */ /* 0x000fe40000000000 */
[----:B------:R-:W-:Y:S02]  /*0ab0*/  VIADD R19, R19, 0x400 ;  /* 0x0000040013137836 */ /* 0x000fe40000000000 */
[----:B------:R-:W-:Y:S01]  /*0ac0*/  VIADD R18, R18, 0x400 ;  /* 0x0000040012127836 */ /* 0x000fe20000000000 */
[----:B------:R-:W-:Y:S01]  /*0ad0*/  ISETP.GE.AND P0, PT, R10, R3, PT ;  /* 0x000000030a00720c */ /* 0x000fe20003f06270 */
[----:B------:R-:W-:Y:S02]  /*0ae0*/  VIADD R20, R20, 0x400 ;  /* 0x0000040014147836 */ /* 0x000fe40000000000 */
[----:B------:R-:W-:-:S10]  /*0af0*/  VIADD R9, R9, 0x400 ;  /* 0x0000040009097836 */ /* 0x000fd40000000000 */
[----:B------:R-:W-:Y:S05]  /*0b00*/  @!P0 BRA `(.L_x_666) ;  /* 0xfffffff800908947 */ /* 0x000fea000383ffff */
.L_x_652:
[----:B------:R-:W-:Y:S05]  /*0b10*/  BSYNC.RECONVERGENT B1 ;  /* 0x0000000000017941 */ /* 0x000fea0003800200 */
.L_x_651:
[----:B------:R-:W-:-:S13]  /*0b20*/  ISETP.GE.AND P0, PT, R3, 0x100, PT ;  /* 0x000001000300780c */ /* 0x000fda0003f06270 */
[----:B------:R-:W-:Y:S05]  /*0b30*/  @!P0 BRA `(.L_x_667) ;  /* 0x00000010008c8947 */ /* 0x000fea0003800000 */
[----:B0-----:R-:W0:Y:S01]  /*0b40*/  S2R R12, SR_LANEID ;  /* 0x00000000000c7919 */ /* 0x001e220000000000 */
[----:B------:R-:W-:Y:S01]  /*0b50*/  BSSY.RECONVERGENT B1, `(.L_x_668) ;  /* 0x000001b000017945 */ /* 0x000fe20003800200 */
[----:B------:R-:W-:Y:S01]  /*0b60*/  IMAD.MOV.U32 R9, RZ, RZ, R6 ;  /* 0x000000ffff097224 */ /* 0x000fe200078e0006 */
[----:B-----5:R1:W2:Y:S01]  /*0b70*/  SHFL.DOWN PT, R4, R7, 0x1, 0x1f ;  /* 0x08201f0007047f89 */ /* 0x0202a200000e0000 */
        /* <DEDUP_REMOVED lines=24> */
.L_x_669:
[----:B------:R-:W-:Y:S05]  /*0d00*/  BSYNC.RECONVERGENT B1 ;  /* 0x0000000000017941 */ /* 0x000fea0003800200 */
.L_x_668:
        /* <DEDUP_REMOVED lines=12> */
[----:B---3--:R-:W-:Y:S02]  /*0dd0*/  IMAD.MOV.U32 R5, RZ, RZ, R12 ;  /* 0x000000ffff057224 */ /* 0x008fe400078e000c */
        /* <DEDUP_REMOVED lines=14> */
.L_x_671:
[----:B------:R-:W-:Y:S05]  /*0ec0*/  BSYNC.RECONVERGENT B1 ;  /* 0x0000000000017941 */ /* 0x000fea0003800200 */
.L_x_670:
[----:B0-----:R0:W4:Y:S01]  /*0ed0*/  SHFL.DOWN PT, R9, R4, 0x4, 0x1f ;  /* 0x08801f0004097f89 */ /* 0x00112200000e0000 */
[----:B------:R-:W-:Y:S01]  /*0ee0*/  BSSY.RECONVERGENT B1, `(.L_x_672) ;  /* 0x0000017000017945 */ /* 0x000fe20003800200 */
[----:B-1----:R-:W-:Y:S02]  /*0ef0*/  IMAD.MOV.U32 R6, RZ, RZ, R5 ;  /* 0x000000ffff067224 */ /* 0x002fe400078e0005 */
[----:B------:R0:W1:Y:S01]  /*0f00*/  SHFL.DOWN PT, R10, R5, 0x4, 0x1f ;  /* 0x08801f00050a7f89 */ /* 0x00006200000e0000 */
[----:B--2---:R-:W-:Y:S02]  /*0f10*/  IMAD.MOV.U32 R7, RZ, RZ, R8 ;  /* 0x000000ffff077224 */ /* 0x004fe400078e0008 */
[----:B------:R-:W-:Y:S01]  /*0f20*/  IMAD.MOV.U32 R3, RZ, RZ, R4 ;  /* 0x000000ffff037224 */ /* 0x000fe200078e0004 */
[----:B------:R0:W2:Y:S01]  /*0f30*/  SHFL.DOWN PT, R11, R8, 0x4, 0x1f ;  /* 0x08801f00080b7f89 */ /* 0x0000a200000e0000 */
[----:B------:R-:W-:Y:S05]  /*0f40*/  @P3 BRA `(.L_x_673) ;  /* 0x0000000000403947 */ /* 0x000fea0003800000 */
[----:B----4-:R-:W-:Y:S01]  /*0f50*/  ISETP.GE.AND P0, PT, R4, R9, PT ;  /* 0x000000090400720c */ /* 0x010fe20003f06270 */
[----:B-1----:R-:W-:Y:S02]  /*0f60*/  IMAD.MOV.U32 R6, RZ, RZ, R10 ;  /* 0x000000ffff067224 */ /* 0x002fe400078e000a */
        /* <DEDUP_REMOVED lines=14> */
.L_x_673:
[----:B------:R-:W-:Y:S05]  /*1050*/  BSYNC.RECONVERGENT B1 ;  /* 0x0000000000017941 */ /* 0x000fea0003800200 */
.L_x_672:
[----:B0-----:R0:W0:Y:S01]  /*1060*/  SHFL.DOWN PT, R8, R3, 0x8, 0x1f ;  /* 0x09001f0003087f89 */ /* 0x00102200000e0000 */
[----:B------:R-:W-:Y:S01]  /*1070*/  BSSY.RECONVERGENT B1, `(.L_x_674) ;  /* 0x0000017000017945 */ /* 0x000fe20003800200 */
[----:B------:R-:W-:Y:S02]  /*1080*/  IMAD.MOV.U32 R5, RZ, RZ, R6 ;  /* 0x000000ffff057224 */ /* 0x000fe400078e0006 */
[----:B--2---:R2:W0:Y:S01]  /*1090*/  SHFL.DOWN PT, R11, R6, 0x8, 0x1f ;  /* 0x09001f00060b7f89 */ /* 0x00442200000e0000 */
        /* <DEDUP_REMOVED lines=20> */
.L_x_675:
[----:B------:R-:W-:Y:S05]  /*11e0*/  BSYNC.RECONVERGENT B1 ;  /* 0x0000000000017941 */ /* 0x000fea0003800200 */
.L_x_674:
[----:B0-----:R0:W4:Y:S01]  /*11f0*/  SHFL.DOWN PT, R3, R4, 0x10, 0x1f ;  /* 0x0a001f0004037f89 */ /* 0x00112200000e0000 */
[----:B------:R-:W-:Y:S01]  /*1200*/  BSSY.RECONVERGENT B1, `(.L_x_676) ;  /* 0x0000017000017945 */ /* 0x000fe20003800200 */
[----:B--2---:R-:W-:Y:S02]  /*1210*/  IMAD.MOV.U32 R7, RZ, RZ, R5 ;  /* 0x000000ffff077224 */ /* 0x004fe400078e0005 */
[----:B-1----:R0:W1:Y:S01]  /*1220*/  SHFL.DOWN PT, R10, R5, 0x10, 0x1f ;  /* 0x0a001f00050a7f89 */ /* 0x00206200000e0000 */
[----:B------:R-:W-:Y:S02]  /*1230*/  IMAD.MOV.U32 R8, RZ, RZ, R9 ;  /* 0x000000ffff087224 */ /* 0x000fe400078e0009 */
[----:B------:R-:W-:Y:S01]  /*1240*/  IMAD.MOV.U32 R6, RZ, RZ, R4 ;  /* 0x000000ffff067224 */ /* 0x000fe200078e0004 */
[----:B---3--:R0:W2:Y:S01]  /*1250*/  SHFL.DOWN PT, R12, R9, 0x10, 0x1f ;  /* 0x0a001f00090c7f89 */ /* 0x0080a200000e0000 */
        /* <DEDUP_REMOVED lines=17> */
.L_x_677:
[----:B------:R-:W-:Y:S05]  /*1370*/  BSYNC.RECONVERGENT B1 ;  /* 0x0000000000017941 */ /* 0x000fea0003800200 */
.L_x_676:
[----:B------:R-:W-:Y:S04]  /*1380*/  BSSY.RECONVERGENT B1, `(.L_x_678) ;  /* 0x000000c000017945 */ /* 0x000fe80003800200 */
[----:B------:R-:W-:Y:S05]  /*1390*/  @P2 BRA `(.L_x_679) ;  /* 0x0000000000282947 */ /* 0x000fea0003800000 */
[----:B0-----:R-:W0:Y:S01]  /*13a0*/  S2R R5, SR_CgaCtaId ;  /* 0x0000000000057919 */ /* 0x001e220000008800 */
[----:B------:R-:W-:Y:S02]  /*13b0*/  MOV R4, 0x400 ;  /* 0x0000040000047802 */ /* 0x000fe40000000f00 */
[----:B----4-:R-:W-:-:S04]  /*13c0*/  SHF.R.U32.HI R3, RZ, 0x1, R2 ;  /* 0x00000001ff037819 */ /* 0x010fc80000011602 */
[----:B------:R-:W-:Y:S02]  /*13d0*/  LOP3.LUT R3, R3, 0x1f0, RZ, 0xc0, !PT ;  /* 0x000001f003037812 */ /* 0x000fe400078ec0ff */
[----:B0-----:R-:W-:Y:S01]  /*13e0*/  LEA R4, R5, R4, 0x18 ;  /* 0x0000000405047211 */ /* 0x001fe200078ec0ff */
[----:B------:R-:W-:-:S04]  /*13f0*/  IMAD.MOV.U32 R5, RZ, RZ, R8 ;  /* 0x000000ffff057224 */ /* 0x000fc800078e0008 */
[----:B------:R-:W-:Y:S02]  /*1400*/  IMAD.IADD R3, R3, 0x1, R4 ;  /* 0x0000000103037824 */ /* 0x000fe400078e0204 */
[----:B------:R-:W-:-:S03]  /*1410*/  IMAD.MOV.U32 R4, RZ, RZ, R7 ;  /* 0x000000ffff047224 */ /* 0x000fc600078e0007 */
[----:B------:R3:W-:Y:S04]  /*1420*/  STS [R3+0x8], R6 ;  /* 0x0000080603007388 */ /* 0x0007e80000000800 */
[----:B------:R3:W-:Y:S02]  /*1430*/  STS.64 [R3+0x10], R4 ;  /* 0x0000100403007388 */ /* 0x0007e40000000a00 */
.L_x_679:
[----:B------:R-:W-:Y:S05]  /*1440*/  BSYNC.RECONVERGENT B1 ;  /* 0x0000000000017941 */ /* 0x000fea0003800200 */
.L_x_678:
[----:B------:R-:W-:Y:S01]  /*1450*/  BAR.SYNC.DEFER_BLOCKING 0x0 ;  /* 0x0000000000007b1d */ /* 0x000fe20000010000 */
[----:B------:R-:W-:-:S13]  /*1460*/  ISETP.NE.AND P2, PT, R2, RZ, PT ;  /* 0x000000ff0200720c */ /* 0x000fda0003f45270 */
[----:B------:R-:W-:Y:S05]  /*1470*/  @P2 BRA `(.L_x_680) ;  /* 0x0000004400042947 */ /* 0x000fea0003800000 */
[----:B---34-:R-:W3:Y:S01]  /*1480*/  S2R R3, SR_CgaCtaId ;  /* 0x0000000000037919 */ /* 0x018ee20000008800 */
[----:B------:R-:W-:Y:S01]  /*1490*/  MOV R2, 0x400 ;  /* 0x0000040000027802 */ /* 0x000fe20000000f00 */
[----:B------:R-:W-:Y:S03]  /*14a0*/  BSSY.RECONVERGENT B1, `(.L_x_681) ;  /* 0x0000016000017945 */ /* 0x000fe60003800200 */
[----:B---3--:R-:W-:-:S05]  /*14b0*/  LEA R26, R3, R2, 0x18 ;  /* 0x00000002031a7211 */ /* 0x008fca00078ec0ff */
[----:B0-----:R-:W0:Y:S04]  /*14c0*/  LDS R5, [R26+0x18] ;  /* 0x000018001a057984 */ /* 0x001e280000000800 */
        /* <DEDUP_REMOVED lines=19> */
.L_x_682:
[----:B------:R-:W-:Y:S05]  /*1600*/  BSYNC.RECONVERGENT B1 ;  /* 0x0000000000017941 */ /* 0x000fea0003800200 */
.L_x_681:
[----:B------:R-:W0:Y:S01]  /*1610*/  LDS.64 R6, [R26+0x30] ;  /* 0x000030001a067984 */ /* 0x000e220000000a00 */
[----:B------:R-:W-:Y:S01]  /*1620*/  ISETP.GE.AND P0, PT, R21, R22, PT ;  /* 0x000000161500720c */ /* 0x000fe20003f06270 */
[----:B------:R-:W-:Y:S01]  /*1630*/  BSSY.RECONVERGENT B1, `(.L_x_683) ;  /* 0x0000019000017945 */ /* 0x000fe20003800200 */
[----:B------:R-:W-:Y:S01]  /*1640*/  IMAD.MOV.U32 R23, RZ, RZ, R22 ;  /* 0x000000ffff177224 */ /* 0x000fe200078e0016 */
[----:B------:R1:W3:Y:S04]  /*1650*/  LDS R20, [R26+0x48] ;  /* 0x000048001a147984 */ /* 0x0002e80000000800 */
[----:B------:R1:W4:Y:S04]  /*1660*/  LDS R19, [R26+0x58] ;  /* 0x000058001a137984 */ /* 0x0003280000000800 */
[----:B------:R1:W1:Y:S04]  /*1670*/  LDS R18, [R26+0x68] ;  /* 0x000068001a127984 */ /* 0x0002680000000800 */
[----:B------:R0:W1:Y:S04]  /*1680*/  LDS R17, [R26+0x78] ;  /* 0x000078001a117984 */ /* 0x0000680000000800 */
[----:B------:R0:W1:Y:S04]  /*1690*/  LDS.64 R8, [R26+0x40] ;  /* 0x000040001a087984 */ /* 0x0000680000000a00 */
[----:B------:R0:W1:Y:S04]  /*16a0*/  LDS.64 R10, [R26+0x50] ;  /* 0x000050001a0a7984 */ /* 0x0000680000000a00 */
[----:B--2---:R2:W1:Y:S04]  /*16b0*/  LDS.64 R12, [R26+0x60] ;  /* 0x000060001a0c7984 */ /* 0x0044680000000a00 */
        /* <DEDUP_REMOVED lines=16> */
.L_x_684:
[----:B------:R-:W-:Y:S05]  /*17c0*/  BSYNC.RECONVERGENT B1 ;  /* 0x0000000000017941 */ /* 0x000fea0003800200 */
.L_x_683:
        /* <DEDUP_REMOVED lines=17> */
.L_x_686:
[----:B------:R-:W-:Y:S05]  /*18e0*/  BSYNC.RECONVERGENT B1 ;  /* 0x0000000000017941 */ /* 0x000fea0003800200 */
.L_x_685:
[----:B---3--:R-:W-:Y:S01]  /*18f0*/  ISETP.GE.AND P0, PT, R3, R20, PT ;  /* 0x000000140300720c */ /* 0x008fe20003f06270 */
        /* <DEDUP_REMOVED lines=16> */
.L_x_688:
[----:B------:R-:W-:Y:S05]  /*1a00*/  BSYNC.RECONVERGENT B1 ;  /* 0x0000000000017941 */ /* 0x000fea0003800200 */
.L_x_687:
        /* <DEDUP_REMOVED lines=17> */
.L_x_690:
[----:B------:R-:W-:Y:S05]  /*1b20*/  BSYNC.RECONVERGENT B1 ;  /* 0x0000000000017941 */ /* 0x000fea0003800200 */
.L_x_689:
        /* <DEDUP_REMOVED lines=17> */
.L_x_692:
[----:B------:R-:W-:Y:S05]  /*1c40*/  BSYNC.RECONVERGENT B1 ;  /* 0x0000000000017941 */ /* 0x000fea0003800200 */
.L_x_691:
        /* <DEDUP_REMOVED lines=18> */
.L_x_667:
[----:B------:R-:W1:Y:S01]  /*1d70*/  S2R R14, SR_LANEID ;  /* 0x00000000000e7919 */ /* 0x000e620000000000 */
[----:B------:R-:W-:Y:S01]  /*1d80*/  LOP3.LUT R4, R2, 0x3e0, RZ, 0xc0, !PT ;  /* 0x000003e002047812 */ /* 0x000fe200078ec0ff */
[----:B------:R-:W-:Y:S01]  /*1d90*/  BSSY.RECONVERGENT B1, `(.L_x_693) ;  /* 0x0000027000017945 */ /* 0x000fe20003800200 */
[----:B------:R-:W-:-:S03]  /*1da0*/  IMAD.MOV.U32 R16, RZ, RZ, R8 ;  /* 0x000000ffff107224 */ /* 0x000fc600078e0008 */
[----:B------:R-:W-:Y:S01]  /*1db0*/  VIADD R10, R4, 0x20 ;  /* 0x00000020040a7836 */ /* 0x000fe20000000000 */
[----:B------:R-:W-:-:S04]  /*1dc0*/  LOP3.LUT R4, RZ, R4, RZ, 0x33, !PT ;  /* 0x00000004ff047212 */ /* 0x000fc800078e33ff */
[----:B------:R-:W-:Y:S01]  /*1dd0*/  ISETP.GT.AND P0, PT, R10, R3, PT ;  /* 0x000000030a00720c */ /* 0x000fe20003f04270 */
[----:B------:R-:W-:-:S05]  /*1de0*/  IMAD.IADD R4, R3, 0x1, R4 ;  /* 0x0000000103047824 */ /* 0x000fca00078e0204 */
[----:B------:R-:W-:-:S05]  /*1df0*/  SEL R5, R4, 0x1f, P0 ;  /* 0x0000001f04057807 */ /* 0x000fca0000000000 */
[----:B------:R2:W3:Y:S04]  /*1e00*/  SHFL.DOWN PT, R9, R6, 0x1, R5 ;  /* 0x0820000006097989 */ /* 0x0004e800000e0005 */
[----:B------:R2:W4:Y:S01]  /*1e10*/  SHFL.DOWN PT, R11, R8, 0x1, R5 ;  /* 0x08200000080b7989 */ /* 0x00052200000e0005 */
[CC--:B-1----:R-:W-:Y:S01]  /*1e20*/  ISETP.GE.AND P0, PT, R14.reuse, R5.reuse, PT ;  /* 0x000000050e00720c */ /* 0x0c2fe20003f06270 */
[C---:B------:R-:W-:Y:S01]  /*1e30*/  VIADD R10, R14.reuse, 0x4 ;  /* 0x000000040e0a7836 */ /* 0x040fe20000000000 */
[C---:B------:R-:W-:Y:S01]  /*1e40*/  ISETP.NE.AND P2, PT, R14.reuse, RZ, PT ;  /* 0x000000ff0e00720c */ /* 0x040fe20003f45270 */
[C---:B------:R-:W-:Y:S02]  /*1e50*/  VIADD R4, R14.reuse, 0x2 ;  /* 0x000000020e047836 */ /* 0x040fe40000000000 */
[----:B0-----:R-:W-:Y:S01]  /*1e60*/  VIADD R12, R14, 0x8 ;  /* 0x000000080e0c7836 */ /* 0x001fe20000000000 */
[-C--:B------:R-:W-:Y:S01]  /*1e70*/  ISETP.GT.AND P5, PT, R10, R5.reuse, PT ;  /* 0x000000050a00720c */ /* 0x080fe20003fa4270 */
[----:B------:R-:W-:Y:S01]  /*1e80*/  VIADD R14, R14, 0x10 ;  /* 0x000000100e0e7836 */ /* 0x000fe20000000000 */
[----:B-----5:R2:W0:Y:S01]  /*1e90*/  SHFL.DOWN PT, R10, R7, 0x1, R5 ;  /* 0x08200000070a7989 */ /* 0x02042200000e0005 */
[-C--:B------:R-:W-:Y:S01]  /*1ea0*/  ISETP.GT.AND P1, PT, R4, R5.reuse, PT ;  /* 0x000000050400720c */ /* 0x080fe20003f24270 */
[----:B------:R-:W-:Y:S01]  /*1eb0*/  IMAD.MOV.U32 R4, RZ, RZ, R7 ;  /* 0x000000ffff047224 */ /* 0x000fe200078e0007 */
[----:B------:R-:W-:-:S02]  /*1ec0*/  ISETP.GT.AND P4, PT, R12, R5, PT ;  /* 0x000000050c00720c */ /* 0x000fc40003f84270 */
[----:B------:R-:W-:Y:S01]  /*1ed0*/  ISETP.GT.AND P3, PT, R14, R5, PT ;  /* 0x000000050e00720c */ /* 0x000fe20003f64270 */
[----:B------:R-:W-:Y:S01]  /*1ee0*/  IMAD.MOV.U32 R14, RZ, RZ, R6 ;  /* 0x000000ffff0e7224 */ /* 0x000fe200078e0006 */
[----:B---3--:R-:W-:Y:S11]  /*1ef0*/  @P0 BRA `(.L_x_694) ;  /* 0x0000000000400947 */ /* 0x008ff60003800000 */
[----:B0-----:R-:W-:Y:S01]  /*1f00*/  ISETP.GE.AND P0, PT, R7, R10, PT ;  /* 0x0000000a0700720c */ /* 0x001fe20003f06270 */
[----:B------:R-:W-:Y:S02]  /*1f10*/  IMAD.MOV.U32 R4, RZ, RZ, R10 ;  /* 0x000000ffff047224 */ /* 0x000fe400078e000a */
[----:B------:R-:W-:Y:S02]  /*1f20*/  IMAD.MOV.U32 R14, RZ, RZ, R9 ;  /* 0x000000ffff0e7224 */ /* 0x000fe400078e0009 */
[----:B----4-:R-:W-:-:S08]  /*1f30*/  IMAD.MOV.U32 R16, RZ, RZ, R11 ;  /* 0x000000ffff107224 */ /* 0x010fd000078e000b */
        /* <DEDUP_REMOVED lines=12> */
.L_x_694:
[----:B------:R-:W-:Y:S05]  /*2000*/  BSYNC.RECONVERGENT B1 ;  /* 0x0000000000017941 */ /* 0x000fea0003800200 */
.L_x_693:
[----:B--2---:R1:W2:Y:S01]  /*2010*/  SHFL.DOWN PT, R7, R4, 0x2, R5 ;  /* 0x0840000004077989 */ /* 0x0042a200000e0005 */
[----:B------:R-:W-:Y:S01]  /*2020*/  BSSY.RECONVERGENT B1, `(.L_x_695) ;  /* 0x0000017000017945 */ /* 0x000fe20003800200 */
[----:B------:R-:W-:Y:S02]  /*2030*/  IMAD.MOV.U32 R6, RZ, RZ, R4 ;  /* 0x000000ffff067224 */ /* 0x000fe400078e0004 */
[----:B------:R1:W3:Y:S01]  /*2040*/  SHFL.DOWN PT, R9, R14, 0x2, R5 ;  /* 0x084000000e097989 */ /* 0x0002e200000e0005 */
[----:B0-----:R-:W-:Y:S02]  /*2050*/  IMAD.MOV.U32 R10, RZ, RZ, R14 ;  /* 0x000000ffff0a7224 */ /* 0x001fe400078e000e */
[----:B------:R-:W-:Y:S01]  /*2060*/  IMAD.MOV.U32 R12, RZ, RZ, R16 ;  /* 0x000000ffff0c7224 */ /* 0x000fe200078e0010 */
[----:B----4-:R1:W0:Y:S01]  /*2070*/  SHFL.DOWN PT, R11, R16, 0x2, R5 ;  /* 0x08400000100b7989 */ /* 0x01022200000e0005 */
[----:B------:R-:W-:Y:S05]  /*2080*/  @P1 BRA `(.L_x_696) ;  /* 0x0000000000401947 */ /* 0x000fea0003800000 */
[----:B--2---:R-:W-:Y:S01]  /*2090*/  ISETP.GE.AND P0, PT, R4, R7, PT ;  /* 0x000000070400720c */ /* 0x004fe20003f06270 */
[----:B------:R-:W-:Y:S02]  /*20a0*/  IMAD.MOV.U32 R6, RZ, RZ, R7 ;  /* 0x000000ffff067224 */ /* 0x000fe400078e0007 */
[----:B---3--:R-:W-:Y:S02]  /*20b0*/  IMAD.MOV.U32 R10, RZ, RZ, R9 ;  /* 0x000000ffff0a7224 */ /* 0x008fe400078e0009 */
        /* <DEDUP_REMOVED lines=13> */
.L_x_696:
[----:B------:R-:W-:Y:S05]  /*2190*/  BSYNC.RECONVERGENT B1 ;  /* 0x0000000000017941 */ /* 0x000fea0003800200 */
.L_x_695:
[----:B--2---:R2:W4:Y:S01]  /*21a0*/  SHFL.DOWN PT, R7, R6, 0x4, R5 ;  /* 0x0880000006077989 */ /* 0x00452200000e0005 */
[----:B------:R-:W-:Y:S01]  /*21b0*/  BSSY.RECONVERGENT B1, `(.L_x_697) ;  /* 0x0000017000017945 */ /* 0x000fe20003800200 */
[----:B-1----:R-:W-:Y:S02]  /*21c0*/  IMAD.MOV.U32 R4, RZ, RZ, R6 ;  /* 0x000000ffff047224 */ /* 0x002fe400078e0006 */
[----:B---3--:R2:W1:Y:S01]  /*21d0*/  SHFL.DOWN PT, R9, R10, 0x4, R5 ;  /* 0x088000000a097989 */ /* 0x00846200000e0005 */
        /* <DEDUP_REMOVED lines=20> */
.L_x_698:
[----:B------:R-:W-:Y:S05]  /*2320*/  BSYNC.RECONVERGENT B1 ;  /* 0x0000000000017941 */ /* 0x000fea0003800200 */
.L_x_697:
        /* <DEDUP_REMOVED lines=24> */
.L_x_700:
[----:B------:R-:W-:Y:S05]  /*24b0*/  BSYNC.RECONVERGENT B1 ;  /* 0x0000000000017941 */ /* 0x000fea0003800200 */
.L_x_699:
[----:B-1----:R1:W2:Y:S01]  /*24c0*/  SHFL.DOWN PT, R9, R10, 0x10, R5 ;  /* 0x0a0000000a097989 */ /* 0x0022a200000e0005 */
[----:B------:R-:W-:Y:S01]  /*24d0*/  BSSY.RECONVERGENT B1, `(.L_x_701) ;  /* 0x0000017000017945 */ /* 0x000fe20003800200 */
[----:B------:R-:W-:Y:S02]  /*24e0*/  IMAD.MOV.U32 R6, RZ, RZ, R10 ;  /* 0x000000ffff067224 */ /* 0x000fe400078e000a */
[----:B0-----:R1:W0:Y:S01]  /*24f0*/  SHFL.DOWN PT, R11, R12, 0x10, R5 ;  /* 0x0a0000000c0b7989 */ /* 0x00122200000e0005 */
[----:B----4-:R-:W-:Y:S02]  /*2500*/  IMAD.MOV.U32 R7, RZ, RZ, R12 ;  /* 0x000000ffff077224 */ /* 0x010fe400078e000c */
[----:B---3--:R-:W-:Y:S01]  /*2510*/  IMAD.MOV.U32 R8, RZ, RZ, R14 ;  /* 0x000000ffff087224 */ /* 0x008fe200078e000e */
[----:B------:R1:W3:Y:S01]  /*2520*/  SHFL.DOWN PT, R13, R14, 0x10, R5 ;  /* 0x0a0000000e0d7989 */ /* 0x0002e200000e0005 */
[----:B------:R-:W-:Y:S05]  /*2530*/  @P3 BRA `(.L_x_702) ;  /* 0x0000000000403947 */ /* 0x000fea0003800000 */
        /* <DEDUP_REMOVED lines=16> */
.L_x_702:
[----:B------:R-:W-:Y:S05]  /*2640*/  BSYNC.RECONVERGENT B1 ;  /* 0x0000000000017941 */ /* 0x000fea0003800200 */
.L_x_701:
[----:B------:R-:W-:Y:S04]  /*2650*/  BSSY.RECONVERGENT B1, `(.L_x_703) ;  /* 0x000000c000017945 */ /* 0x000fe80003800200 */
[----:B------:R-:W-:Y:S05]  /*2660*/  @P2 BRA `(.L_x_704) ;  /* 0x0000000000282947 */ /* 0x000fea0003800000 */
[----:B-1----:R-:W1:Y:S01]  /*2670*/  S2R R10, SR_CgaCtaId ;  /* 0x00000000000a7919 */ /* 0x002e620000008800 */
[----:B------:R-:W-:Y:S02]  /*2680*/  MOV R5, 0x400 ;  /* 0x0000040000057802 */ /* 0x000fe40000000f00 */
[----:B------:R-:W-:-:S04]  /*2690*/  SHF.R.U32.HI R4, RZ, 0x1, R2 ;  /* 0x00000001ff047819 */ /* 0x000fc80000011602 */
[----:B------:R-:W-:Y:S02]  /*26a0*/  LOP3.LUT R4, R4, 0x1f0, RZ, 0xc0, !PT ;  /* 0x000001f004047812 */ /* 0x000fe400078ec0ff */
[----:B-1----:R-:W-:-:S05]  /*26b0*/  LEA R5, R10, R5, 0x18 ;  /* 0x000000050a057211 */ /* 0x002fca00078ec0ff */
[----:B--2---:R-:W-:Y:S02]  /*26c0*/  IMAD.IADD R9, R4, 0x1, R5 ;  /* 0x0000000104097824 */ /* 0x004fe400078e0205 */
[----:B------:R-:W-:Y:S02]  /*26d0*/  IMAD.MOV.U32 R4, RZ, RZ, R7 ;  /* 0x000000ffff047224 */ /* 0x000fe400078e0007 */
[----:B------:R-:W-:Y:S01]  /*26e0*/  IMAD.MOV.U32 R5, RZ, RZ, R8 ;  /* 0x000000ffff057224 */ /* 0x000fe200078e0008 */
[----:B------:R4:W-:Y:S04]  /*26f0*/  STS [R9+0x8], R6 ;  /* 0x0000080609007388 */ /* 0x0009e80000000800 */
[----:B------:R4:W-:Y:S02]  /*2700*/  STS.64 [R9+0x10], R4 ;  /* 0x0000100409007388 */ /* 0x0009e40000000a00 */
.L_x_704:
[----:B------:R-:W-:Y:S05]  /*2710*/  BSYNC.RECONVERGENT B1 ;  /* 0x0000000000017941 */ /* 0x000fea0003800200 */
.L_x_703:
[----:B------:R-:W-:Y:S01]  /*2720*/  BAR.SYNC.DEFER_BLOCKING 0x0 ;  /* 0x0000000000007b1d */ /* 0x000fe20000010000 */
[----:B------:R-:W-:-:S13]  /*2730*/  ISETP.NE.AND P2, PT, R2, RZ, PT ;  /* 0x000000ff0200720c */ /* 0x000fda0003f45270 */
[----:B------:R-:W-:Y:S05]  /*2740*/  @P2 BRA `(.L_x_680) ;  /* 0x0000003000502947 */ /* 0x000fea0003800000 */
[C---:B------:R-:W-:Y:S01]  /*2750*/  ISETP.GE.AND P0, PT, R3.reuse, 0x21, PT ;  /* 0x000000210300780c */ /* 0x040fe20003f06270 */
[----:B------:R-:W-:Y:S01]  /*2760*/  IMAD.MOV.U32 R2, RZ, RZ, R6 ;  /* 0x000000ffff027224 */ /* 0x000fe200078e0006 */
[C---:B------:R-:W-:Y:S01]  /*2770*/  ISETP.GE.AND P5, PT, R3.reuse, 0x41, PT ;  /* 0x000000410300780c */ /* 0x040fe20003fa6270 */
[----:B0-----:R-:W-:Y:S01]  /*2780*/  IMAD.MOV.U32 R11, RZ, RZ, R7 ;  /* 0x000000ffff0b7224 */ /* 0x001fe200078e0007 */
[C---:B------:R-:W-:Y:S01]  /*2790*/  ISETP.GE.AND P4, PT, R3.reuse, 0x61, PT ;  /* 0x000000610300780c */ /* 0x040fe20003f86270 */
[----:B-1----:R-:W-:Y:S01]  /*27a0*/  IMAD.MOV.U32 R10, RZ, RZ, R8 ;  /* 0x000000ffff0a7224 */ /* 0x002fe200078e0008 */
[----:B------:R-:W-:-:S07]  /*27b0*/  ISETP.GE.AND P3, PT, R3, 0x81, PT ;  /* 0x000000810300780c */ /* 0x000fce0003f66270 */
[----:B------:R-:W-:Y:S06]  /*27c0*/  @!P0 BRA `(.L_x_705) ;  /* 0x00000000005c8947 */ /* 0x000fec0003800000 */
[----:B------:R-:W0:Y:S01]  /*27d0*/  S2UR UR5, SR_CgaCtaId ;  /* 0x00000000000579c3 */ /* 0x000e220000008800 */
[----:B------:R-:W-:Y:S01]  /*27e0*/  UMOV UR4, 0x400 ;  /* 0x0000040000047882 */ /* 0x000fe20000000000 */
[----:B------:R-:W-:Y:S01]  /*27f0*/  BSSY.RECONVERGENT B1, `(.L_x_705) ;  /* 0x0000014000017945 */ /* 0x000fe20003800200 */
[----:B0-----:R-:W-:-:S09]  /*2800*/  ULEA UR4, UR5, UR4, 0x18 ;  /* 0x0000000405047291 */ /* 0x001fd2000f8ec0ff */
[----:B----4-:R-:W0:Y:S04]  /*2810*/  LDS R5, [UR4+0x18] ;  /* 0x00001804ff057984 */ /* 0x010e280008000800 */
[----:B---3--:R-:W1:Y:S01]  /*2820*/  LDS.64 R12, [UR4+0x20] ;  /* 0x00002004ff0c7984 */ /* 0x008e620008000a00 */
        /* <DEDUP_REMOVED lines=16> */
.L_x_706:
[----:B------:R-:W-:Y:S05]  /*2930*/  BSYNC.RECONVERGENT B1 ;  /* 0x0000000000017941 */ /* 0x000fea0003800200 */
.L_x_705:
[----:B----4-:R-:W-:Y:S02]  /*2940*/  IMAD.MOV.U32 R4, RZ, RZ, R2 ;  /* 0x000000ffff047224 */ /* 0x010fe400078e0002 */
[----:B--2---:R-:W-:Y:S02]  /*2950*/  IMAD.MOV.U32 R9, RZ, RZ, R11 ;  /* 0x000000ffff097224 */ /* 0x004fe400078e000b */
[----:B------:R-:W-:Y:S01]  /*2960*/  IMAD.MOV.U32 R8, RZ, RZ, R10 ;  /* 0x000000ffff087224 */ /* 0x000fe200078e000a */
[----:B------:R-:W-:Y:S06]  /*2970*/  @!P5 BRA `(.L_x_707) ;  /* 0x00000000005cd947 */ /* 0x000fec0003800000 */
[----:B------:R-:W0:Y:S01]  /*2980*/  S2UR UR5, SR_CgaCtaId ;  /* 0x00000000000579c3 */ /* 0x000e220000008800 */
[----:B------:R-:W-:Y:S01]  /*2990*/  UMOV UR4, 0x400 ;  /* 0x0000040000047882 */ /* 0x000fe20000000000 */
[----:B------:R-:W-:Y:S01]  /*29a0*/  BSSY.RECONVERGENT B1, `(.L_x_707) ;  /* 0x0000014000017945 */ /* 0x000fe20003800200 */
[----:B0-----:R-:W-:-:S09]  /*29b0*/  ULEA UR4, UR5, UR4, 0x18 ;  /* 0x0000000405047291 */ /* 0x001fd2000f8ec0ff */
[----:B------:R-:W0:Y:S04]  /*29c0*/  LDS R5, [UR4+0x28] ;  /* 0x00002804ff057984 */ /* 0x000e280008000800 */
[----:B------:R-:W1:Y:S01]  /*29d0*/  LDS.64 R6, [UR4+0x30] ;  /* 0x00003004ff067984 */ /* 0x000e620008000a00 */
        /* <DEDUP_REMOVED lines=16> */
.L_x_708:
[----:B------:R-:W-:Y:S05]  /*2ae0*/  BSYNC.RECONVERGENT B1 ;  /* 0x0000000000017941 */ /* 0x000fea0003800200 */
.L_x_707:
        /* <DEDUP_REMOVED lines=29> */
.L_x_710:
[----:B------:R-:W-:Y:S05]  /*2cc0*/  BSYNC.RECONVERGENT B1 ;  /* 0x0000000000017941 */ /* 0x000fea0003800200 */
.L_x_709:
        /* <DEDUP_REMOVED lines=26> */
.L_x_712:
[----:B------:R-:W-:Y:S05]  /*2e70*/  BSYNC.RECONVERGENT B1 ;  /* 0x0000000000017941 */ /* 0x000fea0003800200 */
.L_x_711:
        /* <DEDUP_REMOVED lines=26> */
.L_x_714:
[----:B------:R-:W-:Y:S05]  /*3020*/  BSYNC.RECONVERGENT B1 ;  /* 0x0000000000017941 */ /* 0x000fea0003800200 */
.L_x_713:
        /* <DEDUP_REMOVED lines=26> */
.L_x_716:
[----:B------:R-:W-:Y:S05]  /*31d0*/  BSYNC.RECONVERGENT B1 ;  /* 0x0000000000017941 */ /* 0x000fea0003800200 */
.L_x_715:
        /* <DEDUP_REMOVED lines=27> */
.L_x_648:
[----:B------:R-:W0:Y:S01]  /*3390*/  S2R R2, SR_TID.X ;  /* 0x0000000000027919 */ /* 0x000e220000002100 */
[----:B------:R-:W1:Y:S01]  /*33a0*/  LDCU.128 UR12, c[0x0][0x380] ;  /* 0x00007000ff0c77ac */ /* 0x000e620008000c00 */
[----:B------:R-:W-:Y:S02]  /*33b0*/  SHF.R.S32.HI R14, RZ, 0x1f, R5 ;  /* 0x0000001fff0e7819 */ /* 0x000fe40000011405 */
[----:B0-----:R-:W-:-:S04]  /*33c0*/  IADD3 R3, P0, PT, R5, R2, RZ ;  /* 0x0000000205037210 */ /* 0x001fc80007f1e0ff */
[----:B-1----:R-:W-:Y:S01]  /*33d0*/  LEA R6, P1, R3, UR12, 0x2 ;  /* 0x0000000c03067c11 */ /* 0x002fe2000f8210ff */
[----:B------:R-:W-:-:S05]  /*33e0*/  IMAD.X R8, RZ, RZ, R14, P0 ;  /* 0x000000ffff087224 */ /* 0x000fca00000e060e */
[----:B------:R-:W-:-:S05]  /*33f0*/  LEA.HI.X R7, R3, UR13, R8, 0x2, P1 ;  /* 0x0000000d03077c11 */ /* 0x000fca00088f1408 */
[----:B------:R-:W2:Y:S04]  /*3400*/  LDG.E R8, desc[UR10][R6.64] ;  /* 0x0000000a06087981 */ /* 0x000ea8000c1e1900 */
[----:B------:R-:W2:Y:S04]  /*3410*/  LDG.E R9, desc[UR10][R6.64+0x400] ;  /* 0x0004000a06097981 */ /* 0x000ea8000c1e1900 */
[----:B------:R-:W3:Y:S04]  /*3420*/  LDG.E R10, desc[UR10][R6.64+0x800] ;  /* 0x0008000a060a7981 */ /* 0x000ee8000c1e1900 */
[----:B------:R-:W4:Y:S04]  /*3430*/  LDG.E R11, desc[UR10][R6.64+0xc00] ;  /* 0x000c000a060b7981 */ /* 0x000f28000c1e1900 */
[----:B------:R0:W5:Y:S02]  /*3440*/  LDG.E R3, desc[UR10][R6.64+0x1000] ;  /* 0x0010000a06037981 */ /* 0x000164000c1e1900 */
[----:B0-----:R-:W-:-:S02]  /*3450*/  LOP3.LUT R6, R2, 0x400, RZ, 0xfc, !PT ;  /* 0x0000040002067812 */ /* 0x001fc400078efcff */
[CC--:B--2---:R-:W-:Y:S02]  /*3460*/  VIMNMX R13, PT, PT, R8.reuse, R9.reuse, !PT ;  /* 0x00000009080d7248 */ /* 0x0c4fe40007fe0100 */
[----:B------:R-:W-:Y:S01]  /*3470*/  ISETP.GE.AND P0, PT, R8, R9, PT ;  /* 0x000000090800720c */ /* 0x000fe20003f06270 */
[----:B------:R-:W-:Y:S01]  /*3480*/  VIADD R9, R2, 0x200 ;  /* 0x0000020002097836 */ /* 0x000fe20000000000 */
[----:B---3--:R-:W-:Y:S02]  /*3490*/  VIMNMX R12, PT, PT, R10, R13, !PT ;  /* 0x0000000d0a0c7248 */ /* 0x008fe40007fe0100 */
[----:B------:R-:W-:Y:S02]  /*34a0*/  ISETP.GE.AND P2, PT, R13, R10, PT ;  /* 0x0000000a0d00720c */ /* 0x000fe40003f46270 */
[----:B----4-:R-:W-:Y:S02]  /*34b0*/  ISETP.GE.AND P3, PT, R12, R11, PT ;  /* 0x0000000b0c00720c */ /* 0x010fe40003f66270 */
[----:B------:R-:W-:Y:S01]  /*34c0*/  VIMNMX R12, PT, PT, R11, R12, !PT ;  /* 0x0000000c0b0c7248 */ /* 0x000fe20007fe0100 */
[----:B------:R-:W-:-:S03]  /*34d0*/  VIADD R11, R2, 0x100 ;  /* 0x00000100020b7836 */ /* 0x000fc60000000000 */
[----:B-----5:R-:W-:-:S05]  /*34e0*/  ISETP.GE.AND P1, PT, R12, R3, PT ;  /* 0x000000030c00720c */ /* 0x020fca0003f26270 */
[----:B------:R-:W-:Y:S02]  /*34f0*/  @P2 SEL R9, R11, R2, !P0 ;  /* 0x000000020b092207 */ /* 0x000fe40004000000 */
[----:B------:R-:W-:Y:S01]  /*3500*/  IADD3 R8, P2, PT, R5, UR14, RZ ;  /* 0x0000000e05087c10 */ /* 0x000fe2000ff5e0ff */
[----:B------:R-:W-:-:S03]  /*3510*/  @!P3 VIADD R9, R2, 0x300 ;  /* 0x000003000209b836 */ /* 0x000fc60000000000 */
[----:B------:R-:W-:Y:S02]  /*3520*/  IADD3.X R7, PT, PT, R14, UR15, RZ, P2, !PT ;  /* 0x0000000f0e077c10 */ /* 0x000fe400097fe4ff */
[----:B------:R-:W-:Y:S02]  /*3530*/  ISETP.LE.AND P2, PT, R4, UR6, PT ;  /* 0x0000000604007c0c */ /* 0x000fe4000bf43270 */
[C---:B------:R-:W-:Y:S02]  /*3540*/  @P1 ISETP.GE.U32.AND P0, PT, R9.reuse, R6, PT ;  /* 0x000000060900120c */ /* 0x040fe40003f06070 */
[-C--:B------:R-:W-:Y:S02]  /*3550*/  IADD3 R5, P3, PT, R6, R8.reuse, RZ ;  /* 0x0000000806057210 */ /* 0x080fe40007f7e0ff */
[----:B------:R-:W-:Y:S02]  /*3560*/  @P1 IADD3 R8, P4, PT, R9, R8, RZ ;  /* 0x0000000809081210 */ /* 0x000fe40007f9e0ff */
[----:B------:R-:W-:Y:S01]  /*3570*/  @P1 ISETP.GE.U32.AND.EX P0, PT, RZ, RZ, PT, P0 ;  /* 0x000000ffff00120c */ /* 0x000fe20003f06100 */
[----:B------:R-:W-:-:S02]  /*3580*/  IMAD.X R6, RZ, RZ, R7, P3 ;  /* 0x000000ffff067224 */ /* 0x000fc400018e0607 */
        /* <DEDUP_REMOVED lines=17> */
[----:B------:R-:W-:-:S05]  /*36a0*/  IMAD.MOV.U32 R11, RZ, RZ, 0x500 ;  /* 0x00000500ff0b7424 */ /* 0x000fca00078e00ff */
[----:B------:R-:W2:Y:S01]  /*36b0*/  ATOMG.E.ADD.STRONG.GPU PT, R7, desc[UR10][R8.64], R11 ;  /* 0x8000000b080779a8 */ /* 0x000ea200081ef10a */
[----:B------:R-:W0:Y:S01]  /*36c0*/  S2UR UR5, SR_CgaCtaId ;  /* 0x00000000000579c3 */ /* 0x000e220000008800 */
[----:B------:R-:W-:Y:S02]  /*36d0*/  UMOV UR4, 0x400 ;  /* 0x0000040000047882 */ /* 0x000fe40000000000 */
[----:B0-----:R-:W-:Y:S01]  /*36e0*/  ULEA UR4, UR5, UR4, 0x18 ;  /* 0x0000000405047291 */ /* 0x001fe2000f8ec0ff */
[----:B--2---:R-:W-:-:S08]  /*36f0*/  VIADD R7, R7, UR6 ;  /* 0x0000000607077c36 */ /* 0x004fd00008000000 */
[----:B------:R0:W-:Y:S03]  /*3700*/  STS [UR4+0x98], R7 ;  /* 0x00009807ff007988 */ /* 0x0001e60008000804 */
.L_x_719:
[----:B------:R-:W-:Y:S05]  /*3710*/  BSYNC.RECONVERGENT B1 ;  /* 0x0000000000017941 */ /* 0x000fea0003800200 */
.L_x_718:
[----:B------:R-:W1:Y:S08]  /*3720*/  S2UR UR5, SR_CgaCtaId ;  /* 0x00000000000579c3 */ /* 0x000e700000008800 */
[----:B------:R-:W-:Y:S06]  /*3730*/  BAR.SYNC.DEFER_BLOCKING 0x0 ;  /* 0x0000000000007b1d */ /* 0x000fec0000010000 */
[----:B------:R-:W-:-:S02]  /*3740*/  UMOV UR4, 0x400 ;  /* 0x0000040000047882 */ /* 0x000fc40000000000 */
[----:B-1----:R-:W-:-:S06]  /*3750*/  ULEA UR4, UR5, UR4, 0x18 ;  /* 0x0000000405047291 */ /* 0x002fcc000f8ec0ff */
[----:B0-----:R-:W-:-:S05]  /*3760*/  IMAD.U32 R7, RZ, RZ, UR4 ;  /* 0x00000004ff077e24 */ /* 0x001fca000f8e00ff */
[----:B------:R-:W0:Y:S02]  /*3770*/  LDS R11, [R7+0x98] ;  /* 0x00009800070b7984 */ /* 0x000e240000000800 */
[----:B0-----:R-:W-:-:S05]  /*3780*/  VIADD R13, R11, 0x500 ;  /* 0x000005000b0d7836 */ /* 0x001fca0000000000 */
[----:B------:R-:W-:-:S13]  /*3790*/  ISETP.GT.AND P0, PT, R13, R4, PT ;  /* 0x000000040d00720c */ /* 0x000fda0003f04270 */
[----:B------:R-:W-:Y:S05]  /*37a0*/  @P0 BRA `(.L_x_720) ;  /* 0x00000004004c0947 */ /* 0x000fea0003800000 */
[----:B------:R-:W-:Y:S01]  /*37b0*/  BSSY.RECONVERGENT B1, `(.L_x_720) ;  /* 0x0000052000017945 */ /* 0x000fe20003800200 */
[----:B------:R-:W-:Y:S01]  /*37c0*/  IMAD.MOV.U32 R12, RZ, RZ, R3 ;  /* 0x000000ffff0c7224 */ /* 0x000fe200078e0003 */
[----:B------:R-:W0:Y:S01]  /*37d0*/  LDCU UR7, c[0x0][0x398] ;  /* 0x00007300ff0777ac */ /* 0x000e220008000800 */
[----:B------:R-:W-:Y:S02]  /*37e0*/  IMAD.MOV.U32 R16, RZ, RZ, R5 ;  /* 0x000000ffff107224 */ /* 0x000fe400078e0005 */
[----:B------:R-:W-:Y:S01]  /*37f0*/  IMAD.MOV.U32 R23, RZ, RZ, R6 ;  /* 0x000000ffff177224 */ /* 0x000fe200078e0006 */
[----:B------:R-:W1:Y:S06]  /*3800*/  LDCU.128 UR12, c[0x0][0x380] ;  /* 0x00007000ff0c77ac */ /* 0x000e6c0008000c00 */
.L_x_723:
[----:B------:R-:W-:-:S04]  /*3810*/  IADD3 R21, P0, PT, R2, R11, RZ ;  /* 0x0000000b02157210 */ /* 0x000fc80007f1e0ff */
[----:B------:R-:W-:Y:S02]  /*3820*/  LEA.HI.X.SX32 R20, R11, RZ, 0x1, P0 ;  /* 0x000000ff0b147211 */ /* 0x000fe400000f0eff */
[----:B-1----:R-:W-:-:S04]  /*3830*/  LEA R4, P0, R21, UR12, 0x2 ;  /* 0x0000000c15047c11 */ /* 0x002fc8000f8010ff */
[----:B------:R-:W-:-:S05]  /*3840*/  LEA.HI.X R5, R21, UR13, R20, 0x2, P0 ;  /* 0x0000000d15057c11 */ /* 0x000fca00080f1414 */
[----:B------:R-:W2:Y:S04]  /*3850*/  LDG.E R11, desc[UR10][R4.64] ;  /* 0x0000000a040b7981 */ /* 0x000ea8000c1e1900 */
[----:B------:R-:W3:Y:S04]  /*3860*/  LDG.E R14, desc[UR10][R4.64+0x400] ;  /* 0x0004000a040e7981 */ /* 0x000ee8000c1e1900 */
[----:B------:R-:W4:Y:S04]  /*3870*/  LDG.E R13, desc[UR10][R4.64+0x800] ;  /* 0x0008000a040d7981 */ /* 0x000f28000c1e1900 */
[----:B------:R-:W4:Y:S01]  /*3880*/  LDG.E R10, desc[UR10][R4.64+0xc00] ;  /* 0x000c000a040a7981 */ /* 0x000f22000c1e1900 */
[----:B------:R-:W-:-:S03]  /*3890*/  IADD3 R21, P0, PT, R21, UR14, RZ ;  /* 0x0000000e15157c10 */ /* 0x000fc6000ff1e0ff */
[----:B------:R1:W5:Y:S01]  /*38a0*/  LDG.E R3, desc[UR10][R4.64+0x1000] ;  /* 0x0010000a04037981 */ /* 0x000362000c1e1900 */
[----:B------:R-:W-:Y:S01]  /*38b0*/  IADD3.X R20, PT, PT, R20, UR15, RZ, P0, !PT ;  /* 0x0000000f14147c10 */ /* 0x000fe200087fe4ff */
[----:B------:R-:W-:Y:S01]  /*38c0*/  BSSY.RECONVERGENT B2, `(.L_x_721) ;  /* 0x000002a000027945 */ /* 0x000fe20003800200 */
[----:B------:R-:W-:Y:S01]  /*38d0*/  BAR.SYNC.DEFER_BLOCKING 0x0 ;  /* 0x0000000000007b1d */ /* 0x000fe20000010000 */
[C---:B------:R-:W-:Y:S02]  /*38e0*/  IADD3 R18, P3, PT, R21.reuse, 0x100, RZ ;  /* 0x0000010015127810 */ /* 0x040fe40007f7e0ff */
[C---:B------:R-:W-:Y:S02]  /*38f0*/  IADD3 R17, P4, PT, R21.reuse, 0x200, RZ ;  /* 0x0000020015117810 */ /* 0x040fe40007f9e0ff */
[----:B-1----:R-:W-:Y:S01]  /*3900*/  IADD3 R5, P6, PT, R21, 0x400, RZ ;  /* 0x0000040015057810 */ /* 0x002fe20007fde0ff */
[----:B------:R-:W-:Y:S01]  /*3910*/  IMAD.X R19, RZ, RZ, R20, P3 ;  /* 0x000000ffff137224 */ /* 0x000fe200018e0614 */
[----:B------:R-:W-:-:S03]  /*3920*/  ISETP.NE.AND P3, PT, R2, RZ, PT ;  /* 0x000000ff0200720c */ /* 0x000fc60003f65270 */
        /* <DEDUP_REMOVED lines=9> */
[--C-:B------:R-:W-:Y:S02]  /*39c0*/  IMAD.X R16, RZ, RZ, R20.reuse, P4 ;  /* 0x000000ffff107224 */ /* 0x100fe400020e0614 */
[----:B------:R-:W-:Y:S01]  /*39d0*/  IMAD.X R15, RZ, RZ, R20, P5 ;  /* 0x000000ffff0f7224 */ /* 0x000fe200028e0614 */
[----:B------:R-:W-:-:S07]  /*39e0*/  @P2 SEL R20, R23, R20, P0 ;  /* 0x0000001417142207 */ /* 0x000fce0000000000 */
        /* <DEDUP_REMOVED lines=10> */
[----:B------:R-:W-:Y:S02]  /*3a90*/  @P2 SEL R13, R14, R13, P0 ;  /* 0x0000000d0e0d2207 */ /* 0x000fe40000000000 */
[----:B------:R-:W-:Y:S02]  /*3aa0*/  @P2 SEL R17, R18, R17, P0 ;  /* 0x0000001112112207 */ /* 0x000fe40000000000 */
[----:B------:R-:W-:Y:S02]  /*3ab0*/  ISETP.GE.AND P1, PT, R13, R10, PT ;  /* 0x0000000a0d00720c */ /* 0x000fe40003f26270 */
[----:B------:R-:W-:Y:S01]  /*3ac0*/  @P2 SEL R16, R19, R16, P0 ;  /* 0x0000001013102207 */ /* 0x000fe20000000000 */
[----:B------:R-:W-:Y:S10]  /*3ad0*/  @P3 BRA `(.L_x_722) ;  /* 0x0000000000203947 */ /* 0x000ff40003800000 */
[----:B------:R-:W-:-:S05]  /*3ae0*/  IMAD.MOV.U32 R11, RZ, RZ, 0x500 ;  /* 0x00000500ff0b7424 */ /* 0x000fca00078e00ff */
[----:B------:R-:W2:Y:S01]  /*3af0*/  ATOMG.E.ADD.STRONG.GPU PT, R4, desc[UR10][R8.64], R11 ;  /* 0x8000000b080479a8 */ /* 0x000ea200081ef10a */
[----:B------:R-:W1:Y:S01]  /*3b00*/  S2UR UR5, SR_CgaCtaId ;  /* 0x00000000000579c3 */ /* 0x000e620000008800 */
[----:B------:R-:W-:Y:S02]  /*3b10*/  UMOV UR4, 0x400 ;  /* 0x0000040000047882 */ /* 0x000fe40000000000 */
[----:B-1----:R-:W-:-:S06]  /*3b20*/  ULEA UR4, UR5, UR4, 0x18 ;  /* 0x0000000405047291 */ /* 0x002fcc000f8ec0ff */
[----:B------:R-:W-:Y:S02]  /*3b30*/  IMAD.U32 R7, RZ, RZ, UR4 ;  /* 0x00000004ff077e24 */ /* 0x000fe4000f8e00ff */
[----:B--2---:R-:W-:-:S05]  /*3b40*/  VIADD R4, R4, UR6 ;  /* 0x0000000604047c36 */ /* 0x004fca0008000000 */
[----:B------:R1:W-:Y:S02]  /*3b50*/  STS [R7+0x98], R4 ;  /* 0x0000980407007388 */ /* 0x0003e40000000800 */
.L_x_722:
[----:B0-----:R-:W-:Y:S05]  /*3b60*/  BSYNC.RECONVERGENT B2 ;  /* 0x0000000000027941 */ /* 0x001fea0003800200 */
.L_x_721:
[----:B------:R-:W-:Y:S01]  /*3b70*/  BAR.SYNC.DEFER_BLOCKING 0x0 ;  /* 0x0000000000007b1d */ /* 0x000fe20000010000 */
[----:B------:R-:W-:Y:S01]  /*3b80*/  @P1 ISETP.GE.U32.AND P0, PT, R17, R12, PT ;  /* 0x0000000c1100120c */ /* 0x000fe20003f06070 */
[----:B-1----:R-:W-:-:S03]  /*3b90*/  IMAD.U32 R4, RZ, RZ, UR7 ;  /* 0x00000007ff047e24 */ /* 0x002fc6000f8e00ff */
[----:B------:R-:W-:-:S04]  /*3ba0*/  @P1 ISETP.GE.AND.EX P0, PT, R16, R15, PT, P0 ;  /* 0x0000000f1000120c */ /* 0x000fc80003f06300 */
[----:B------:R-:W-:-:S04]  /*3bb0*/  @P1 ISETP.LT.OR P0, PT, R10, R13, !P0 ;  /* 0x0000000d0a00120c */ /* 0x000fc80004701670 */
[----:B------:R-:W-:Y:S02]  /*3bc0*/  @P1 SEL R10, R13, R10, P0 ;  /* 0x0000000a0d0a1207 */ /* 0x000fe40000000000 */
[----:B------:R-:W-:Y:S02]  /*3bd0*/  @P1 SEL R12, R17, R12, P0 ;  /* 0x0000000c110c1207 */ /* 0x000fe40000000000 */
[----:B-----5:R-:W-:Y:S02]  /*3be0*/  ISETP.GE.AND P2, PT, R10, R3, PT ;  /* 0x000000030a00720c */ /* 0x020fe40003f46270 */
[----:B------:R-:W-:Y:S01]  /*3bf0*/  @P1 SEL R15, R16, R15, P0 ;  /* 0x0000000f100f1207 */ /* 0x000fe20000000000 */
[----:B------:R-:W0:Y:S10]  /*3c00*/  LDS R11, [R7+0x98] ;  /* 0x00009800070b7984 */ /* 0x000e340000000800 */
        /* <DEDUP_REMOVED lines=8> */
[----:B------:R-:W-:Y:S02]  /*3c90*/  IMAD.MOV.U32 R23, RZ, RZ, R6 ;  /* 0x000000ffff177224 */ /* 0x000fe400078e0006 */
[----:B0-----:R-:W-:-:S05]  /*3ca0*/  VIADD R13, R11, 0x500 ;  /* 0x000005000b0d7836 */ /* 0x001fca0000000000 */
[----:B------:R-:W-:-:S13]  /*3cb0*/  ISETP.GT.AND P0, PT, R13, R4, PT ;  /* 0x000000040d00720c */ /* 0x000fda0003f04270 */
[----:B------:R-:W-:Y:S05]  /*3cc0*/  @!P0 BRA `(.L_x_723) ;  /* 0xfffffff800d08947 */ /* 0x000fea000383ffff */
[----:B------:R-:W-:Y:S05]  /*3cd0*/  BSYNC.RECONVERGENT B1 ;  /* 0x0000000000017941 */ /* 0x000fea0003800200 */
.L_x_720:
[----:B------:R-:W-:Y:S01]  /*3ce0*/  ISETP.GE.AND P0, PT, R11, R4, PT ;  /* 0x000000040b00720c */ /* 0x000fe20003f06270 */
[----:B------:R-:W0:Y:S01]  /*3cf0*/  LDCU.64 UR6, c[0x0][0x388] ;  /* 0x00007100ff0677ac */ /* 0x000e220008000a00 */
[----:B------:R-:W-:Y:S01]  /*3d00*/  BSSY.RECONVERGENT B1, `(.L_x_717) ;  /* 0x0000097000017945 */ /* 0x000fe20003800200 */
[----:B------:R-:W1:Y:S10]  /*3d10*/  LDCU.64 UR4, c[0x0][0x388] ;  /* 0x00007100ff0477ac */ /* 0x000e740008000a00 */
[----:B------:R-:W-:Y:S05]  /*3d20*/  @P0 BRA `(.L_x_724) ;  /* 0x0000000800500947 */ /* 0x000fea0003800000 */
[----:B------:R-:W-:-:S05]  /*3d30*/  IMAD.IADD R7, R4, 0x1, -R11 ;  /* 0x0000000104077824 */ /* 0x000fca00078e0a0b */
[----:B------:R-:W-:-:S13]  /*3d40*/  ISETP.GE.AND P0, PT, R2, R7, PT ;  /* 0x000000070200720c */ /* 0x000fda0003f06270 */
[----:B------:R-:W-:Y:S05]  /*3d50*/  @P0 BRA `(.L_x_724) ;  /* 0x0000000800440947 */ /* 0x000fea0003800000 */
[----:B------:R-:W-:Y:S01]  /*3d60*/  LOP3.LUT R8, RZ, R2, RZ, 0x33, !PT ;  /* 0x00000002ff087212 */ /* 0x000fe200078e33ff */
[----:B------:R-:W-:Y:S03]  /*3d70*/  BSSY.RECONVERGENT B2, `(.L_x_725) ;  /* 0x000002a000027945 */ /* 0x000fe60003800200 */
[----:B------:R-:W-:-:S04]  /*3d80*/  IADD3 R14, PT, PT, -R11, R4, R8 ;  /* 0x000000040b0e7210 */ /* 0x000fc80007ffe108 */
[----:B------:R-:W-:-:S04]  /*3d90*/  LOP3.LUT R4, R14, 0x300, RZ, 0xc0, !PT ;  /* 0x000003000e047812 */ /* 0x000fc800078ec0ff */
[----:B------:R-:W-:Y:S01]  /*3da0*/  ISETP.NE.AND P0, PT, R4, 0x300, PT ;  /* 0x000003000400780c */ /* 0x000fe20003f05270 */
[----:B------:R-:W-:-:S12]  /*3db0*/  IMAD.MOV.U32 R4, RZ, RZ, R2 ;  /* 0x000000ffff047224 */ /* 0x000fd800078e0002 */
[----:B------:R-:W-:Y:S05]  /*3dc0*/  @!P0 BRA `(.L_x_726) ;  /* 0x0000000000908947 */ /* 0x000fea0003800000 */
[----:B------:R-:W2:Y:S01]  /*3dd0*/  LDC.64 R8, c[0x0][0x380] ;  /* 0x0000e000ff087b82 */ /* 0x000ea20000000a00 */
[----:B------:R-:W-:Y:S01]  /*3de0*/  LEA.HI R4, R14, 0x1, RZ, 0x18 ;  /* 0x000000010e047811 */ /* 0x000fe200078fc0ff */
[----:B------:R-:W-:-:S03]  /*3df0*/  IMAD.IADD R15, R2, 0x1, R11 ;  /* 0x00000001020f7824 */ /* 0x000fc600078e020b */
[----:B------:R-:W-:Y:S01]  /*3e00*/  LOP3.LUT R10, R4, 0x3, RZ, 0xc0, !PT ;  /* 0x00000003040a7812 */ /* 0x000fe200078ec0ff */
[----:B------:R-:W-:-:S04]  /*3e10*/  IMAD.MOV.U32 R4, RZ, RZ, R2 ;  /* 0x000000ffff047224 */ /* 0x000fc800078e0002 */
[----:B------:R-:W-:-:S07]  /*3e20*/  IMAD.MOV R10, RZ, RZ, -R10 ;  /* 0x000000ffff0a7224 */ /* 0x000fce00078e0a0a */
.L_x_729:
[----:B--2---:R-:W-:-:S06]  /*3e30*/  IMAD.WIDE R12, R15, 0x4, R8 ;  /* 0x000000040f0c7825 */ /* 0x004fcc00078e0208 */
[----:B------:R-:W2:Y:S01]  /*3e40*/  LDG.E R13, desc[UR10][R12.64] ;  /* 0x0000000a0c0d7981 */ /* 0x000ea2000c1e1900 */
[C---:B-1----:R-:W-:Y:S01]  /*3e50*/  IADD3 R19, P1, PT, R15.reuse, UR4, RZ ;  /* 0x000000040f137c10 */ /* 0x042fe2000ff3e0ff */
[----:B------:R-:W-:Y:S01]  /*3e60*/  VIADD R10, R10, 0x1 ;  /* 0x000000010a0a7836 */ /* 0x000fe20000000000 */
[----:B------:R-:W-:Y:S01]  /*3e70*/  BSSY.RECONVERGENT B3, `(.L_x_727) ;  /* 0x0000016000037945 */ /* 0x000fe20003800200 */
[----:B------:R-:W-:Y:S01]  /*3e80*/  IMAD.MOV.U32 R16, RZ, RZ, R5 ;  /* 0x000000ffff107224 */ /* 0x000fe200078e0005 */
[----:B------:R-:W-:Y:S01]  /*3e90*/  LEA.HI.X.SX32 R20, R15, UR5, 0x1, P1 ;  /* 0x000000050f147c11 */ /* 0x000fe200088f0eff */
[----:B------:R-:W-:Y:S01]  /*3ea0*/  IMAD.MOV.U32 R17, RZ, RZ, R6 ;  /* 0x000000ffff117224 */ /* 0x000fe200078e0006 */
[----:B------:R-:W-:Y:S01]  /*3eb0*/  ISETP.NE.AND P2, PT, R10, RZ, PT ;  /* 0x000000ff0a00720c */ /* 0x000fe20003f45270 */
[----:B------:R-:W-:Y:S02]  /*3ec0*/  IMAD.MOV.U32 R18, RZ, RZ, R3 ;  /* 0x000000ffff127224 */ /* 0x000fe400078e0003 */
        /* <DEDUP_REMOVED lines=16> */
.L_x_728:
[----:B0-----:R-:W-:Y:S05]  /*3fd0*/  BSYNC.RECONVERGENT B3 ;  /* 0x0000000000037941 */ /* 0x001fea0003800200 */
.L_x_727:
[----:B------:R-:W-:Y:S02]  /*3fe0*/  VIADD R4, R4, 0x100 ;  /* 0x0000010004047836 */ /* 0x000fe40000000000 */
[----:B------:R-:W-:Y:S01]  /*3ff0*/  VIADD R15, R15, 0x100 ;  /* 0x000001000f0f7836 */ /* 0x000fe20000000000 */
[----:B------:R-:W-:Y:S06]  /*4000*/  @P2 BRA `(.L_x_729) ;  /* 0xfffffffc00882947 */ /* 0x000fec000383ffff */
.L_x_726:
[----:B01----:R-:W-:Y:S05]  /*4010*/  BSYNC.RECONVERGENT B2 ;  /* 0x0000000000027941 */ /* 0x003fea0003800200 */
.L_x_725:
[----:B------:R-:W-:-:S13]  /*4020*/  ISETP.GE.U32.AND P0, PT, R14, 0x300, PT ;  /* 0x000003000e00780c */ /* 0x000fda0003f06070 */
[----:B------:R-:W-:Y:S05]  /*4030*/  @!P0 BRA `(.L_x_724) ;  /* 0x00000004008c8947 */ /* 0x000fea0003800000 */
[----:B------:R-:W0:Y:S01]  /*4040*/  LDC.64 R8, c[0x0][0x380] ;  /* 0x0000e000ff087b82 */ /* 0x000e220000000a00 */
[----:B------:R-:W-:-:S04]  /*4050*/  IMAD.IADD R11, R4, 0x1, R11 ;  /* 0x00000001040b7824 */ /* 0x000fc800078e020b */
[C---:B------:R-:W-:Y:S02]  /*4060*/  VIADD R20, R11.reuse, 0x100 ;  /* 0x000001000b147836 */ /* 0x040fe40000000000 */
[C---:B------:R-:W-:Y:S02]  /*4070*/  VIADD R19, R11.reuse, 0x200 ;  /* 0x000002000b137836 */ /* 0x040fe40000000000 */
[----:B------:R-:W-:Y:S01]  /*4080*/  VIADD R18, R11, 0x300 ;  /* 0x000003000b127836 */ /* 0x000fe20000000000 */
[----:B0-----:R-:W-:-:S05]  /*4090*/  IADD3 R8, P0, PT, R8, 0x800, RZ ;  /* 0x0000080008087810 */ /* 0x001fca0007f1e0ff */
[----:B------:R-:W-:-:S08]  /*40a0*/  IMAD.X R9, RZ, RZ, R9, P0 ;  /* 0x000000ffff097224 */ /* 0x000fd000000e0609 */
.L_x_738:
[----:B------:R-:W-:-:S05]  /*40b0*/  IMAD.WIDE R14, R11, 0x4, R8 ;  /* 0x000000040b0e7825 */ /* 0x000fca00078e0208 */
[----:B------:R-:W2:Y:S04]  /*40c0*/  LDG.E R24, desc[UR10][R14.64+-0x800] ;  /* 0xfff8000a0e187981 */ /* 0x000ea8000c1e1900 */
[----:B------:R0:W5:Y:S04]  /*40d0*/  LDG.E R26, desc[UR10][R14.64+-0x400] ;  /* 0xfffc000a0e1a7981 */ /* 0x000168000c1e1900 */
        /* <DEDUP_REMOVED lines=21> */
.L_x_731:
[----:B------:R-:W-:Y:S05]  /*4230*/  BSYNC.RECONVERGENT B2 ;  /* 0x0000000000027941 */ /* 0x000fea0003800200 */
.L_x_730:
        /* <DEDUP_REMOVED lines=19> */
.L_x_733:
[----:B------:R-:W-:Y:S05]  /*4370*/  BSYNC.RECONVERGENT B2 ;  /* 0x0000000000027941 */ /* 0x000fea0003800200 */
.L_x_732:
[----:B------:R-:W-:Y:S01]  /*4380*/  ISETP.GE.AND P0, PT, R3, R10, PT ;  /* 0x0000000a0300720c */ /* 0x000fe20003f06270 */
[----:B------:R-:W-:Y:S01]  /*4390*/  BSSY.RECONVERGENT B2, `(.L_x_734) ;  /* 0x0000013000027945 */ /* 0x000fe20003800200 */
[C---:B------:R-:W-:Y:S01]  /*43a0*/  IADD3 R16, P1, PT, R19.reuse, UR6, RZ ;  /* 0x0000000613107c10 */ /* 0x040fe2000ff3e0ff */
        /* <DEDUP_REMOVED lines=17> */
.L_x_735:
[----:B------:R-:W-:Y:S05]  /*44c0*/  BSYNC.RECONVERGENT B2 ;  /* 0x0000000000027941 */ /* 0x000fea0003800200 */
.L_x_734:
        /* <DEDUP_REMOVED lines=18> */
.L_x_737:
[----:B------:R-:W-:Y:S05]  /*45f0*/  BSYNC.RECONVERGENT B2 ;  /* 0x0000000000027941 */ /* 0x000fea0003800200 */
.L_x_736:
[----:B------:R-:W-:Y:S02]  /*4600*/  VIADD R4, R4, 0x400 ;  /* 0x0000040004047836 */ /* 0x000fe40000000000 */
[----:B------:R-:W-:Y:S02]  /*4610*/  VIADD R20, R20, 0x400 ;  /* 0x0000040014147836 */ /* 0x000fe40000000000 */
[----:B------:R-:W-:Y:S01]  /*4620*/  VIADD R19, R19, 0x400 ;  /* 0x0000040013137836 */ /* 0x000fe20000000000 */
[----:B------:R-:W-:Y:S01]  /*4630*/  ISETP.GE.AND P0, PT, R4, R7, PT ;  /* 0x000000070400720c */ /* 0x000fe20003f06270 */
[----:B------:R-:W-:Y:S02]  /*4640*/  VIADD R18, R18, 0x400 ;  /* 0x0000040012127836 */ /* 0x000fe40000000000 */
[----:B------:R-:W-:-:S10]  /*4650*/  VIADD R11, R11, 0x400 ;  /* 0x000004000b0b7836 */ /* 0x000fd40000000000 */
[----:B------:R-:W-:Y:S05]  /*4660*/  @!P0 BRA `(.L_x_738) ;  /* 0xfffffff800908947 */ /* 0x000fea000383ffff */
.L_x_724:
[----:B01----:R-:W-:Y:S05]  /*4670*/  BSYNC.RECONVERGENT B1 ;  /* 0x0000000000017941 */ /* 0x003fea0003800200 */
.L_x_717:
        /* <DEDUP_REMOVED lines=31> */
.L_x_740:
[----:B------:R-:W-:Y:S05]  /*4870*/  BSYNC.RECONVERGENT B1 ;  /* 0x0000000000017941 */ /* 0x000fea0003800200 */
.L_x_739:
        /* <DEDUP_REMOVED lines=24> */
.L_x_742:
[----:B------:R-:W-:Y:S05]  /*4a00*/  BSYNC.RECONVERGENT B1 ;  /* 0x0000000000017941 */ /* 0x000fea0003800200 */
.L_x_741:
[----:B---3--:R3:W4:Y:S01]  /*4a10*/  SHFL.DOWN PT, R10, R3, 0x4, 0x1f ;  /* 0x08801f00030a7f89 */ /* 0x00872200000e0000 */
[----:B------:R-:W-:Y:S01]  /*4a20*/  BSSY.RECONVERGENT B1, `(.L_x_743) ;  /* 0x0000017000017945 */ /* 0x000fe20003800200 */
[----:B0-----:R-:W-:Y:S02]  /*4a30*/  IMAD.MOV.U32 R4, RZ, RZ, R3 ;  /* 0x000000ffff047224 */ /* 0x001fe400078e0003 */
[----:B------:R3:W0:Y:S01]  /*4a40*/  SHFL.DOWN PT, R12, R5, 0x4, 0x1f ;  /* 0x08801f00050c7f89 */ /* 0x00062200000e0000 */
[----:B--2---:R-:W-:Y:S02]  /*4a50*/  IMAD.MOV.U32 R6, RZ, RZ, R5 ;  /* 0x000000ffff067224 */ /* 0x004fe400078e0005 */
[----:B------:R-:W-:Y:S01]  /*4a60*/  IMAD.MOV.U32 R7, RZ, RZ, R8 ;  /* 0x000000ffff077224 */ /* 0x000fe200078e0008 */
[----:B------:R3:W2:Y:S01]  /*4a70*/  SHFL.DOWN PT, R9, R8, 0x4, 0x1f ;  /* 0x08801f0008097f89 */ /* 0x0006a200000e0000 */
        /* <DEDUP_REMOVED lines=17> */
.L_x_744:
[----:B------:R-:W-:Y:S05]  /*4b90*/  BSYNC.RECONVERGENT B1 ;  /* 0x0000000000017941 */ /* 0x000fea0003800200 */
.L_x_743:
[----:B-1----:R1:W0:Y:S01]  /*4ba0*/  SHFL.DOWN PT, R11, R4, 0x8, 0x1f ;  /* 0x09001f00040b7f89 */ /* 0x00222200000e0000 */
[----:B------:R-:W-:Y:S01]  /*4bb0*/  BSSY.RECONVERGENT B1, `(.L_x_745) ;  /* 0x0000017000017945 */ /* 0x000fe20003800200 */
[----:B---3--:R-:W-:Y:S02]  /*4bc0*/  IMAD.MOV.U32 R3, RZ, RZ, R4 ;  /* 0x000000ffff037224 */ /* 0x008fe400078e0004 */
[----:B------:R1:W3:Y:S01]  /*4bd0*/  SHFL.DOWN PT, R13, R6, 0x8, 0x1f ;  /* 0x09001f00060d7f89 */ /* 0x0002e200000e0000 */
[----:B------:R-:W-:Y:S02]  /*4be0*/  IMAD.MOV.U32 R5, RZ, RZ, R6 ;  /* 0x000000ffff057224 */ /* 0x000fe400078e0006 */
[----:B--2---:R-:W-:Y:S01]  /*4bf0*/  IMAD.MOV.U32 R9, RZ, RZ, R7 ;  /* 0x000000ffff097224 */ /* 0x004fe200078e0007 */
[----:B------:R1:W2:Y:S01]  /*4c00*/  SHFL.DOWN PT, R8, R7, 0x8, 0x1f ;  /* 0x09001f0007087f89 */ /* 0x0002a200000e0000 */
[----:B------:R-:W-:Y:S05]  /*4c10*/  @P4 BRA `(.L_x_746) ;  /* 0x0000000000404947 */ /* 0x000fea0003800000 */
[----:B0-----:R-:W-:Y:S01]  /*4c20*/  ISETP.GE.AND P0, PT, R4, R11, PT ;  /* 0x0000000b0400720c */ /* 0x001fe20003f06270 */
[----:B------:R-:W-:Y:S02]  /*4c30*/  IMAD.MOV.U32 R3, RZ, RZ, R11 ;  /* 0x000000ffff037224 */ /* 0x000fe400078e000b */
[----:B---3--:R-:W-:Y:S02]  /*4c40*/  IMAD.MOV.U32 R5, RZ, RZ, R13 ;  /* 0x000000ffff057224 */ /* 0x008fe400078e000d */
        /* <DEDUP_REMOVED lines=13> */
.L_x_746:
[----:B------:R-:W-:Y:S05]  /*4d20*/  BSYNC.RECONVERGENT B1 ;  /* 0x0000000000017941 */ /* 0x000fea0003800200 */
.L_x_745:
[----:B-1----:R1:W1:Y:S01]  /*4d30*/  SHFL.DOWN PT, R4, R3, 0x10, 0x1f ;  /* 0x0a001f0003047f89 */ /* 0x00226200000e0000 */
[----:B------:R-:W-:Y:S01]  /*4d40*/  BSSY.RECONVERGENT B1, `(.L_x_747) ;  /* 0x0000017000017945 */ /* 0x000fe20003800200 */
[----:B------:R-:W-:Y:S02]  /*4d50*/  IMAD.MOV.U32 R6, RZ, RZ, R3 ;  /* 0x000000ffff067224 */ /* 0x000fe400078e0003 */
[----:B----4-:R4:W1:Y:S01]  /*4d60*/  SHFL.DOWN PT, R10, R5, 0x10, 0x1f ;  /* 0x0a001f00050a7f89 */ /* 0x01086200000e0000 */
[----:B------:R-:W-:Y:S02]  /*4d70*/  IMAD.MOV.U32 R7, RZ, RZ, R5 ;  /* 0x000000ffff077224 */ /* 0x000fe400078e0005 */
[----:B--2---:R-:W-:Y:S01]  /*4d80*/  IMAD.MOV.U32 R8, RZ, RZ, R9 ;  /* 0x000000ffff087224 */ /* 0x004fe200078e0009 */
[----:B0-----:R4:W0:Y:S01]  /*4d90*/  SHFL.DOWN PT, R12, R9, 0x10, 0x1f ;  /* 0x0a001f00090c7f89 */ /* 0x00182200000e0000 */
        /* <DEDUP_REMOVED lines=17> */
.L_x_748:
[----:B------:R-:W-:Y:S05]  /*4eb0*/  BSYNC.RECONVERGENT B1 ;  /* 0x0000000000017941 */ /* 0x000fea0003800200 */
.L_x_747:
[----:B------:R-:W-:Y:S04]  /*4ec0*/  BSSY.RECONVERGENT B1, `(.L_x_749) ;  /* 0x000000c000017945 */ /* 0x000fe80003800200 */
[----:B------:R-:W-:Y:S05]  /*4ed0*/  @P2 BRA `(.L_x_750) ;  /* 0x0000000000282947 */ /* 0x000fea0003800000 */
[----:B----4-:R-:W2:Y:S01]  /*4ee0*/  S2R R5, SR_CgaCtaId ;  /* 0x0000000000057919 */ /* 0x010ea20000008800 */
[----:B-1----:R-:W-:Y:S02]  /*4ef0*/  MOV R4, 0x400 ;  /* 0x0000040000047802 */ /* 0x002fe40000000f00 */
[----:B------:R-:W-:-:S04]  /*4f00*/  SHF.R.U32.HI R3, RZ, 0x1, R2 ;  /* 0x00000001ff037819 */ /* 0x000fc80000011602 */
[----:B------:R-:W-:Y:S02]  /*4f10*/  LOP3.LUT R3, R3, 0x1f0, RZ, 0xc0, !PT ;  /* 0x000001f003037812 */ /* 0x000fe400078ec0ff */
[----:B--2---:R-:W-:Y:S01]  /*4f20*/  LEA R4, R5, R4, 0x18 ;  /* 0x0000000405047211 */ /* 0x004fe200078ec0ff */
[----:B------:R-:W-:-:S04]  /*4f30*/  IMAD.MOV.U32 R5, RZ, RZ, R8 ;  /* 0x000000ffff057224 */ /* 0x000fc800078e0008 */
[----:B------:R-:W-:Y:S02]  /*4f40*/  IMAD.IADD R3, R3, 0x1, R4 ;  /* 0x0000000103037824 */ /* 0x000fe400078e0204 */
[----:B------:R-:W-:-:S03]  /*4f50*/  IMAD.MOV.U32 R4, RZ, RZ, R7 ;  /* 0x000000ffff047224 */ /* 0x000fc600078e0007 */
[----:B------:R2:W-:Y:S04]  /*4f60*/  STS [R3+0x8], R6 ;  /* 0x0000080603007388 */ /* 0x0005e80000000800 */
[----:B------:R2:W-:Y:S02]  /*4f70*/  STS.64 [R3+0x10], R4 ;  /* 0x0000100403007388 */ /* 0x0005e40000000a00 */
.L_x_750:
[----:B------:R-:W-:Y:S05]  /*4f80*/  BSYNC.RECONVERGENT B1 ;  /* 0x0000000000017941 */ /* 0x000fea0003800200 */
.L_x_749:
        /* <DEDUP_REMOVED lines=27> */
.L_x_752:
[----:B------:R-:W-:Y:S05]  /*5140*/  BSYNC.RECONVERGENT B1 ;  /* 0x0000000000017941 */ /* 0x000fea0003800200 */
.L_x_751:
        /* <DEDUP_REMOVED lines=27> */
.L_x_754:
[----:B------:R-:W-:Y:S05]  /*5300*/  BSYNC.RECONVERGENT B1 ;  /* 0x0000000000017941 */ /* 0x000fea0003800200 */
.L_x_753:
        /* <DEDUP_REMOVED lines=17> */
.L_x_756:
[----:B------:R-:W-:Y:S05]  /*5420*/  BSYNC.RECONVERGENT B1 ;  /* 0x0000000000017941 */ /* 0x000fea0003800200 */
.L_x_755:
        /* <DEDUP_REMOVED lines=17> */
.L_x_758:
[----:B------:R-:W-:Y:S05]  /*5540*/  BSYNC.RECONVERGENT B1 ;  /* 0x0000000000017941 */ /* 0x000fea0003800200 */
.L_x_757:
        /* <DEDUP_REMOVED lines=17> */
.L_x_760:
[----:B------:R-:W-:Y:S05]  /*5660*/  BSYNC.RECONVERGENT B1 ;  /* 0x0000000000017941 */ /* 0x000fea0003800200 */
.L_x_759:
        /* <DEDUP_REMOVED lines=17> */
.L_x_762:
[----:B------:R-:W-:Y:S05]  /*5780*/  BSYNC.RECONVERGENT B1 ;  /* 0x0000000000017941 */ /* 0x000fea0003800200 */
.L_x_761:
        /* <DEDUP_REMOVED lines=16> */
.L_x_680:
[----:B------:R-:W-:Y:S05]  /*5890*/  BSYNC.RECONVERGENT B0 ;  /* 0x0000000000007941 */ /* 0x000fea0003800200 */
.L_x_647:
[----:B------:R-:W-:Y:S05]  /*58a0*/  @P2 EXIT ;  /* 0x000000000000294d */ /* 0x000fea0003800000 */
[----:B-1234-:R-:W1:Y:S01]  /*58b0*/  LDC.64 R2, c[0x0][0x390] ;  /* 0x0000e400ff027b82 */ /* 0x01ee620000000a00 */
[----:B0-----:R-:W-:Y:S02]  /*58c0*/  IMAD.MOV.U32 R9, RZ, RZ, R8 ;  /* 0x000000ffff097224 */ /* 0x001fe400078e0008 */
[----:B------:R-:W-:Y:S02]  /*58d0*/  IMAD.MOV.U32 R8, RZ, RZ, R7 ;  /* 0x000000ffff087224 */ /* 0x000fe400078e0007 */
[----:B-1----:R-:W-:-:S05]  /*58e0*/  IMAD.WIDE.U32 R2, R0, 0x10, R2 ;  /* 0x0000001000027825 */ /* 0x002fca00078e0002 */
[----:B------:R-:W-:Y:S04]  /*58f0*/  STG.E.64 desc[UR10][R2.64+0x8], R8 ;  /* 0x0000080802007986 */ /* 0x000fe8000c101b0a */
[----:B------:R-:W-:Y:S01]  /*5900*/  STG.E desc[UR10][R2.64], R6 ;  /* 0x0000000602007986 */ /* 0x000fe2000c10190a */
[----:B------:R-:W-:Y:S05]  /*5910*/  EXIT ;  /* 0x000000000000794d */ /* 0x000fea0003800000 */
.L_x_763:
        /* <DEDUP_REMOVED lines=14> */
.L_x_914:


//--------------------- .text._ZN6thrust24THRUST_300001_SM_1000_NS8cuda_cub4core6detail13_kernel_agentINS1_8__reduce11ReduceAgentINS0_12zip_iteratorIN4cuda3std3__45tupleIJNS0_10device_ptrIiEENS0_17counting_iteratorIlNS0_11use_defaultESF_SF_EEEEEEEPNSB_IJilEEESJ_iNS1_9__extrema9arg_max_fIilNSA_4lessIiEEEEEEJSI_SK_iSP_EEEvDpT0_ --------------------------
	.section	.text._ZN6thrust24THRUST_300001_SM_1000_NS8cuda_cub4core6detail13_kernel_agentINS1_8__reduce11ReduceAgentINS0_12zip_iteratorIN4cuda3std3__45tupleIJNS0_10device_ptrIiEENS0_17counting_iteratorIlNS0_11use_defaultESF_SF_EEEEEEEPNSB_IJilEEESJ_iNS1_9__extrema9arg_max_fIilNSA_4lessIiEEEEEEJSI_SK_iSP_EEEvDpT0_,"ax",@progbits
	.align	128
        .global         _ZN6thrust24THRUST_300001_SM_1000_NS8cuda_cub4core6detail13_kernel_agentINS1_8__reduce11ReduceAgentINS0_12zip_iteratorIN4cuda3std3__45tupleIJNS0_10device_ptrIiEENS0_17counting_iteratorIlNS0_11use_defaultESF_SF_EEEEEEEPNSB_IJilEEESJ_iNS1_9__extrema9arg_max_fIilNSA_4lessIiEEEEEEJSI_SK_iSP_EEEvDpT0_
        .type           _ZN6thrust24THRUST_300001_SM_1000_NS8cuda_cub4core6detail13_kernel_agentINS1_8__reduce11ReduceAgentINS0_12zip_iteratorIN4cuda3std3__45tupleIJNS0_10device_ptrIiEENS0_17counting_iteratorIlNS0_11use_defaultESF_SF_EEEEEEEPNSB_IJilEEESJ_iNS1_9__extrema9arg_max_fIilNSA_4lessIiEEEEEEJSI_SK_iSP_EEEvDpT0_,@function
        .size           _ZN6thrust24THRUST_300001_SM_1000_NS8cuda_cub4core6detail13_kernel_agentINS1_8__reduce11ReduceAgentINS0_12zip_iteratorIN4cuda3std3__45tupleIJNS0_10device_ptrIiEENS0_17counting_iteratorIlNS0_11use_defaultESF_SF_EEEEEEEPNSB_IJilEEESJ_iNS1_9__extrema9arg_max_fIilNSA_4lessIiEEEEEEJSI_SK_iSP_EEEvDpT0_,(.L_x_915 - _ZN6thrust24THRUST_300001_SM_1000_NS8cuda_cub4core6detail13_kernel_agentINS1_8__reduce11ReduceAgentINS0_12zip_iteratorIN4cuda3std3__45tupleIJNS0_10device_ptrIiEENS0_17counting_iteratorIlNS0_11use_defaultESF_SF_EEEEEEEPNSB_IJilEEESJ_iNS1_9__extrema9arg_max_fIilNSA_4lessIiEEEEEEJSI_SK_iSP_EEEvDpT0_)
        .other          _ZN6thrust24THRUST_300001_SM_1000_NS8cuda_cub4core6detail13_kernel_agentINS1_8__reduce11ReduceAgentINS0_12zip_iteratorIN4cuda3std3__45tupleIJNS0_10device_ptrIiEENS0_17counting_iteratorIlNS0_11use_defaultESF_SF_EEEEEEEPNSB_IJilEEESJ_iNS1_9__extrema9arg_max_fIilNSA_4lessIiEEEEEEJSI_SK_iSP_EEEvDpT0_,@"STO_CUDA_ENTRY STV_DEFAULT"
_ZN6thrust24THRUST_300001_SM_1000_NS8cuda_cub4core6detail13_kernel_agentINS1_8__reduce11ReduceAgentINS0_12zip_iteratorIN4cuda3std3__45tupleIJNS0_10device_ptrIiEENS0_17counting_iteratorIlNS0_11use_defaultESF_SF_EEEEEEEPNSB_IJilEEESJ_iNS1_9__extrema9arg_max_fIilNSA_4lessIiEEEEEEJSI_SK_iSP_EEEvDpT0_:
.text._ZN6thrust24THRUST_300001_SM_1000_NS8cuda_cub4core6detail13_kernel_agentINS1_8__reduce11ReduceAgentINS0_12zip_iteratorIN4cuda3std3__45tupleIJNS0_10device_ptrIiEENS0_17counting_iteratorIlNS0_11use_defaultESF_SF_EEEEEEEPNSB_IJilEEESJ_iNS1_9__extrema9arg_max_fIilNSA_4lessIiEEEEEEJSI_SK_iSP_EEEvDpT0_:
        /* <DEDUP_REMOVED lines=23> */
.L_x_767:
[----:B0-----:R-:W-:Y:S05]  /*0170*/  BSYNC.RECONVERGENT B1 ;  /* 0x0000000000017941 */ /* 0x001fea0003800200 */
.L_x_766:
        /* <DEDUP_REMOVED lines=17> */
.L_x_774:
        /* <DEDUP_REMOVED lines=24> */
.L_x_773:
[----:B------:R-:W-:Y:S05]  /*0410*/  BSYNC.RECONVERGENT B3 ;  /* 0x0000000000037941 */ /* 0x000fea0003800200 */
.L_x_772:
[----:B------:R-:W-:Y:S01]  /*0420*/  IADD3 R5, P0, PT, R5, 0x100, RZ ;  /* 0x0000010005057810 */ /* 0x000fe20007f1e0ff */
[----:B------:R-:W-:Y:S02]  /*0430*/  VIADD R9, R9, 0x100 ;  /* 0x0000010009097836 */ /* 0x000fe40000000000 */
[----:B------:R-:W-:Y:S02]  /*0440*/  IMAD.X R3, RZ, RZ, R3, P3 ;  /* 0x000000ffff037224 */ /* 0x000fe400018e0603 */
[----:B------:R-:W-:Y:S01]  /*0450*/  IMAD.X R10, RZ, RZ, R10, P0 ;  /* 0x000000ffff0a7224 */ /* 0x000fe200000e060a */
[----:B------:R-:W-:Y:S07]  /*0460*/  @P2 BRA `(.L_x_774) ;  /* 0xfffffffc00882947 */ /* 0x000fee000383ffff */
.L_x_771:
[----:B------:R-:W-:Y:S05]  /*0470*/  BSYNC.RECONVERGENT B2 ;  /* 0x0000000000027941 */ /* 0x000fea0003800200 */
.L_x_770:
[----:B------:R-:W-:-:S13]  /*0480*/  ISETP.GE.U32.AND P0, PT, R11, 0x300, PT ;  /* 0x000003000b00780c */ /* 0x000fda0003f06070 */
[----:B------:R-:W-:Y:S05]  /*0490*/  @!P0 BRA `(.L_x_769) ;  /* 0x00000004007c8947 */ /* 0x000fea0003800000 */
[----:B------:R-:W0:Y:S01]  /*04a0*/  LDC.64 R4, c[0x0][0x380] ;  /* 0x0000e000ff047b82 */ /* 0x000e220000000a00 */
[----:B------:R-:W-:-:S07]  /*04b0*/  VIADD R10, R9, 0x200 ;  /* 0x00000200090a7836 */ /* 0x000fce0000000000 */
[----:B------:R-:W1:Y:S02]  /*04c0*/  LDC.64 R2, c[0x0][0x388] ;  /* 0x0000e200ff027b82 */ /* 0x000e640000000a00 */
.L_x_783:
        /* <DEDUP_REMOVED lines=26> */
.L_x_776:
[----:B------:R-:W-:Y:S05]  /*0670*/  BSYNC.RECONVERGENT B2 ;  /* 0x0000000000027941 */ /* 0x000fea0003800200 */
.L_x_775:
        /* <DEDUP_REMOVED lines=20> */
.L_x_778:
[----:B------:R-:W-:Y:S05]  /*07c0*/  BSYNC.RECONVERGENT B2 ;  /* 0x0000000000027941 */ /* 0x000fea0003800200 */
.L_x_777:
        /* <DEDUP_REMOVED lines=20> */
.L_x_780:
[----:B------:R-:W-:Y:S05]  /*0910*/  BSYNC.RECONVERGENT B2 ;  /* 0x0000000000027941 */ /* 0x000fea0003800200 */
.L_x_779:
        /* <DEDUP_REMOVED lines=18> */
.L_x_782:
[----:B------:R-:W-:Y:S05]  /*0a40*/  BSYNC.RECONVERGENT B2 ;  /* 0x0000000000027941 */ /* 0x000fea0003800200 */
.L_x_781:
[C---:B------:R-:W-:Y:S02]  /*0a50*/  VIADD R9, R10.reuse, 0x200 ;  /* 0x000002000a097836 */ /* 0x040fe40000000000 */
[----:B------:R-:W-:-:S03]  /*0a60*/  VIADD R10, R10, 0x400 ;  /* 0x000004000a0a7836 */ /* 0x000fc60000000000 */
[----:B------:R-:W-:-:S13]  /*0a70*/  ISETP.GE.AND P0, PT, R9, UR5, PT ;  /* 0x0000000509007c0c */ /* 0x000fda000bf06270 */
[----:B------:R-:W-:Y:S05]  /*0a80*/  @!P0 BRA `(.L_x_783) ;  /* 0xfffffff800908947 */ /* 0x000fea000383ffff */
.L_x_769:
[----:B------:R-:W-:Y:S05]  /*0a90*/  BSYNC.RECONVERGENT B1 ;  /* 0x0000000000017941 */ /* 0x000fea0003800200 */
.L_x_768:
        /* <DEDUP_REMOVED lines=31> */
.L_x_786:
[----:B------:R-:W-:Y:S05]  /*0c90*/  BSYNC.RECONVERGENT B1 ;  /* 0x0000000000017941 */ /* 0x000fea0003800200 */
.L_x_785:
        /* <DEDUP_REMOVED lines=27> */
.L_x_788:
[----:B------:R-:W-:Y:S05]  /*0e50*/  BSYNC.RECONVERGENT B1 ;  /* 0x0000000000017941 */ /* 0x000fea0003800200 */
.L_x_787:
        /* <DEDUP_REMOVED lines=24> */
.L_x_790:
[----:B------:R-:W-:Y:S05]  /*0fe0*/  BSYNC.RECONVERGENT B1 ;  /* 0x0000000000017941 */ /* 0x000fea0003800200 */
.L_x_789:
        /* <DEDUP_REMOVED lines=24> */
.L_x_792:
[----:B------:R-:W-:Y:S05]  /*1170*/  BSYNC.RECONVERGENT B1 ;  /* 0x0000000000017941 */ /* 0x000fea0003800200 */
.L_x_791:
        /* <DEDUP_REMOVED lines=24> */
.L_x_794:
[----:B------:R-:W-:Y:S05]  /*1300*/  BSYNC.RECONVERGENT B1 ;  /* 0x0000000000017941 */ /* 0x000fea0003800200 */
.L_x_793:
        /* <DEDUP_REMOVED lines=12> */
.L_x_796:
[----:B------:R-:W-:Y:S05]  /*13d0*/  BSYNC.RECONVERGENT B1 ;  /* 0x0000000000017941 */ /* 0x000fea0003800200 */
.L_x_795:
        /* <DEDUP_REMOVED lines=27> */
.L_x_799:
[----:B------:R-:W-:Y:S05]  /*1590*/  BSYNC.RECONVERGENT B1 ;  /* 0x0000000000017941 */ /* 0x000fea0003800200 */
.L_x_798:
        /* <DEDUP_REMOVED lines=27> */
.L_x_801:
[----:B------:R-:W-:Y:S05]  /*1750*/  BSYNC.RECONVERGENT B1 ;  /* 0x0000000000017941 */ /* 0x000fea0003800200 */
.L_x_800:
        /* <DEDUP_REMOVED lines=17> */
.L_x_803:
[----:B------:R-:W-:Y:S05]  /*1870*/  BSYNC.RECONVERGENT B1 ;  /* 0x0000000000017941 */ /* 0x000fea0003800200 */
.L_x_802:
        /* <DEDUP_REMOVED lines=17> */
.L_x_805:
[----:B------:R-:W-:Y:S05]  /*1990*/  BSYNC.RECONVERGENT B1 ;  /* 0x0000000000017941 */ /* 0x000fea0003800200 */
.L_x_804:
        /* <DEDUP_REMOVED lines=17> */
.L_x_807:
[----:B------:R-:W-:Y:S05]  /*1ab0*/  BSYNC.RECONVERGENT B1 ;  /* 0x0000000000017941 */ /* 0x000fea0003800200 */
.L_x_806:
        /* <DEDUP_REMOVED lines=17> */
.L_x_809:
[----:B------:R-:W-:Y:S05]  /*1bd0*/  BSYNC.RECONVERGENT B1 ;  /* 0x0000000000017941 */ /* 0x000fea0003800200 */
.L_x_808:
        /* <DEDUP_REMOVED lines=18> */
.L_x_784:
        /* <DEDUP_REMOVED lines=41> */
.L_x_811:
[----:B------:R-:W-:Y:S05]  /*1f90*/  BSYNC.RECONVERGENT B1 ;  /* 0x0000000000017941 */ /* 0x000fea0003800200 */
.L_x_810:
        /* <DEDUP_REMOVED lines=24> */
.L_x_813:
[----:B------:R-:W-:Y:S05]  /*2120*/  BSYNC.RECONVERGENT B1 ;  /* 0x0000000000017941 */ /* 0x000fea0003800200 */
.L_x_812:
        /* <DEDUP_REMOVED lines=24> */
.L_x_815:
[----:B------:R-:W-:Y:S05]  /*22b0*/  BSYNC.RECONVERGENT B1 ;  /* 0x0000000000017941 */ /* 0x000fea0003800200 */
.L_x_814:
        /* <DEDUP_REMOVED lines=24> */
.L_x_817:
[----:B------:R-:W-:Y:S05]  /*2440*/  BSYNC.RECONVERGENT B1 ;  /* 0x0000000000017941 */ /* 0x000fea0003800200 */
.L_x_816:
        /* <DEDUP_REMOVED lines=24> */
.L_x_819:
[----:B------:R-:W-:Y:S05]  /*25d0*/  BSYNC.RECONVERGENT B1 ;  /* 0x0000000000017941 */ /* 0x000fea0003800200 */
.L_x_818:
        /* <DEDUP_REMOVED lines=12> */
.L_x_821:
[----:B------:R-:W-:Y:S05]  /*26a0*/  BSYNC.RECONVERGENT B1 ;  /* 0x0000000000017941 */ /* 0x000fea0003800200 */
.L_x_820:
        /* <DEDUP_REMOVED lines=30> */
.L_x_823:
[----:B------:R-:W-:Y:S05]  /*2890*/  BSYNC.RECONVERGENT B1 ;  /* 0x0000000000017941 */ /* 0x000fea0003800200 */
.L_x_822:
        /* <DEDUP_REMOVED lines=27> */
.L_x_825:
[----:B------:R-:W-:Y:S05]  /*2a50*/  BSYNC.RECONVERGENT B1 ;  /* 0x0000000000017941 */ /* 0x000fea0003800200 */
.L_x_824:
        /* <DEDUP_REMOVED lines=27> */
.L_x_827:
[----:B------:R-:W-:Y:S05]  /*2c10*/  BSYNC.RECONVERGENT B1 ;  /* 0x0000000000017941 */ /* 0x000fea0003800200 */
.L_x_826:
        /* <DEDUP_REMOVED lines=27> */
.L_x_829:
[----:B------:R-:W-:Y:S05]  /*2dd0*/  BSYNC.RECONVERGENT B1 ;  /* 0x0000000000017941 */ /* 0x000fea0003800200 */
.L_x_828:
        /* <DEDUP_REMOVED lines=27> */
.L_x_831:
[----:B------:R-:W-:Y:S05]  /*2f90*/  BSYNC.RECONVERGENT B1 ;  /* 0x0000000000017941 */ /* 0x000fea0003800200 */
.L_x_830:
        /* <DEDUP_REMOVED lines=27> */
.L_x_833:
[----:B------:R-:W-:Y:S05]  /*3150*/  BSYNC.RECONVERGENT B1 ;  /* 0x0000000000017941 */ /* 0x000fea0003800200 */
.L_x_832:
        /* <DEDUP_REMOVED lines=28> */
.L_x_765:
        /* <DEDUP_REMOVED lines=9> */
[----:B------:R-:W-:Y:S01]  /*33b0*/  UISETP.GE.U32.AND UP0, UPT, UR4, 0xa00, UPT ;  /* 0x00000a000400788c */ /* 0x000fe2000bf06070 */
[----:B---3--:R-:W-:-:S02]  /*33c0*/  VIMNMX R10, PT, PT, R4, R5, !PT ;  /* 0x00000005040a7248 */ /* 0x008fc40007fe0100 */
[----:B------:R-:W-:Y:S01]  /*33d0*/  ISETP.GE.AND P0, PT, R4, R5, PT ;  /* 0x000000050400720c */ /* 0x000fe20003f06270 */
[----:B------:R-:W-:Y:S01]  /*33e0*/  VIADD R5, R0, 0x200 ;  /* 0x0000020000057836 */ /* 0x000fe20000000000 */
[----:B----4-:R-:W-:Y:S02]  /*33f0*/  VIMNMX R9, PT, PT, R7, R10, !PT ;  /* 0x0000000a07097248 */ /* 0x010fe40007fe0100 */
[----:B------:R-:W-:Y:S02]  /*3400*/  ISETP.GE.AND P2, PT, R10, R7, PT ;  /* 0x000000070a00720c */ /* 0x000fe40003f46270 */
[----:B-----5:R-:W-:Y:S02]  /*3410*/  ISETP.GE.AND P3, PT, R9, R8, PT ;  /* 0x000000080900720c */ /* 0x020fe40003f66270 */
[----:B------:R-:W-:Y:S01]  /*3420*/  VIMNMX R7, PT, PT, R8, R9, !PT ;  /* 0x0000000908077248 */ /* 0x000fe20007fe0100 */
[C---:B------:R-:W-:Y:S01]  /*3430*/  VIADD R9, R0.reuse, 0x100 ;  /* 0x0000010000097836 */ /* 0x040fe20000000000 */
[----:B------:R-:W-:-:S02]  /*3440*/  LOP3.LUT R8, R0, 0x400, RZ, 0xfc, !PT ;  /* 0x0000040000087812 */ /* 0x000fc400078efcff */
[----:B--2---:R-:W-:-:S05]  /*3450*/  ISETP.GE.AND P1, PT, R7, R6, PT ;  /* 0x000000060700720c */ /* 0x004fca0003f26270 */
[----:B------:R-:W-:Y:S02]  /*3460*/  @P2 SEL R5, R9, R0, !P0 ;  /* 0x0000000009052207 */ /* 0x000fe40004000000 */
[----:B------:R-:W-:-:S06]  /*3470*/  @!P3 VIADD R5, R0, 0x300 ;  /* 0x000003000005b836 */ /* 0x000fcc0000000000 */
        /* <DEDUP_REMOVED lines=13> */
[----:B------:R-:W0:Y:S01]  /*3550*/  LDCU UR4, c[0x0][0x398] ;  /* 0x00007300ff0477ac */ /* 0x000e220008000800 */
[----:B------:R-:W-:Y:S02]  /*3560*/  IMAD.MOV.U32 R21, RZ, RZ, R8 ;  /* 0x000000ffff157224 */ /* 0x000fe400078e0008 */
[----:B------:R-:W-:Y:S01]  /*3570*/  IMAD.MOV.U32 R20, RZ, RZ, R9 ;  /* 0x000000ffff147224 */ /* 0x000fe200078e0009 */
[----:B------:R-:W1:Y:S01]  /*3580*/  LDCU.64 UR6, c[0x0][0x388] ;  /* 0x00007100ff0677ac */ /* 0x000e620008000a00 */
[----:B------:R-:W-:-:S07]  /*3590*/  IMAD.MOV.U32 R7, RZ, RZ, 0x500 ;  /* 0x00000500ff077424 */ /* 0x000fce00078e00ff */
.L_x_835:
[----:B------:R-:W-:-:S05]  /*35a0*/  IMAD.WIDE.U32 R4, R7, 0x4, R2 ;  /* 0x0000000407047825 */ /* 0x000fca00078e0002 */
[----:B------:R-:W2:Y:S04]  /*35b0*/  LDG.E R11, desc[UR8][R4.64] ;  /* 0x00000008040b7981 */ /* 0x000ea8000c1e1900 */
[----:B------:R-:W3:Y:S04]  /*35c0*/  LDG.E R12, desc[UR8][R4.64+0x400] ;  /* 0x00040008040c7981 */ /* 0x000ee8000c1e1900 */
[----:B------:R-:W4:Y:S04]  /*35d0*/  LDG.E R13, desc[UR8][R4.64+0x800] ;  /* 0x00080008040d7981 */ /* 0x000f28000c1e1900 */
[----:B------:R-:W5:Y:S04]  /*35e0*/  LDG.E R14, desc[UR8][R4.64+0xc00] ;  /* 0x000c0008040e7981 */ /* 0x000f68000c1e1900 */
[----:B------:R0:W5:Y:S01]  /*35f0*/  LDG.E R6, desc[UR8][R4.64+0x1000] ;  /* 0x0010000804067981 */ /* 0x000162000c1e1900 */
[----:B-1----:R-:W-:-:S04]  /*3600*/  IADD3 R18, P0, P1, R0, UR6, R7 ;  /* 0x0000000600127c10 */ /* 0x002fc8000f91e007 */
[----:B------:R-:W-:Y:S02]  /*3610*/  IADD3.X R19, PT, PT, RZ, UR7, RZ, P0, P1 ;  /* 0x00000007ff137c10 */ /* 0x000fe400087e24ff */
[C---:B------:R-:W-:Y:S02]  /*3620*/  IADD3 R17, P3, PT, R18.reuse, 0x100, RZ ;  /* 0x0000010012117810 */ /* 0x040fe40007f7e0ff */
[C---:B------:R-:W-:Y:S02]  /*3630*/  IADD3 R15, P5, PT, R18.reuse, 0x300, RZ ;  /* 0x00000300120f7810 */ /* 0x040fe40007fbe0ff */
[----:B------:R-:W-:Y:S01]  /*3640*/  IADD3 R8, P6, PT, R18, 0x400, RZ ;  /* 0x0000040012087810 */ /* 0x000fe20007fde0ff */
[--C-:B------:R-:W-:Y:S02]  /*3650*/  IMAD.X R16, RZ, RZ, R19.reuse, P3 ;  /* 0x000000ffff107224 */ /* 0x100fe400018e0613 */
[--C-:B0-----:R-:W-:Y:S02]  /*3660*/  IMAD.X R4, RZ, RZ, R19.reuse, P5 ;  /* 0x000000ffff047224 */ /* 0x101fe400028e0613 */
        /* <DEDUP_REMOVED lines=23> */
[----:B-----5:R-:W-:Y:S02]  /*37e0*/  ISETP.GE.AND P1, PT, R13, R14, PT ;  /* 0x0000000e0d00720c */ /* 0x020fe40003f26270 */
[----:B------:R-:W-:-:S11]  /*37f0*/  @P2 SEL R5, R16, R5, P0 ;  /* 0x0000000510052207 */ /* 0x000fd60000000000 */
[----:B------:R-:W-:-:S04]  /*3800*/  @P1 ISETP.GE.U32.AND P0, PT, R10, R15, PT ;  /* 0x0000000f0a00120c */ /* 0x000fc80003f06070 */
[----:B------:R-:W-:-:S04]  /*3810*/  @P1 ISETP.GE.AND.EX P0, PT, R5, R4, PT, P0 ;  /* 0x000000040500120c */ /* 0x000fc80003f06300 */
[----:B------:R-:W-:-:S04]  /*3820*/  @P1 ISETP.LT.OR P0, PT, R14, R13, !P0 ;  /* 0x0000000d0e00120c */ /* 0x000fc80004701670 */
[----:B------:R-:W-:Y:S02]  /*3830*/  @P1 SEL R14, R13, R14, P0 ;  /* 0x0000000e0d0e1207 */ /* 0x000fe40000000000 */
[----:B------:R-:W-:Y:S01]  /*3840*/  @P1 SEL R15, R10, R15, P0 ;  /* 0x0000000f0a0f1207 */ /* 0x000fe20000000000 */
[----:B------:R-:W-:Y:S01]  /*3850*/  VIADD R10, R7, 0xa00 ;  /* 0x00000a00070a7836 */ /* 0x000fe20000000000 */
[----:B------:R-:W-:Y:S02]  /*3860*/  ISETP.GE.AND P2, PT, R14, R6, PT ;  /* 0x000000060e00720c */ /* 0x000fe40003f46270 */
[----:B------:R-:W-:Y:S01]  /*3870*/  @P1 SEL R4, R5, R4, P0 ;  /* 0x0000000405041207 */ /* 0x000fe20000000000 */
[----:B------:R-:W-:Y:S01]  /*3880*/  VIADD R5, R7, 0x500 ;  /* 0x0000050007057836 */ /* 0x000fe20000000000 */
[----:B------:R-:W-:-:S03]  /*3890*/  ISETP.GT.AND P1, PT, R10, UR4, PT ;  /* 0x000000040a007c0c */ /* 0x000fc6000bf24270 */
[----:B------:R-:W-:-:S06]  /*38a0*/  IMAD.MOV.U32 R7, RZ, RZ, R5 ;  /* 0x000000ffff077224 */ /* 0x000fcc00078e0005 */
        /* <DEDUP_REMOVED lines=10> */
.L_x_834:
        /* <DEDUP_REMOVED lines=14> */
[----:B------:R-:W-:Y:S01]  /*3a30*/  IMAD.IADD R11, R0, 0x1, R5 ;  /* 0x00000001000b7824 */ /* 0x000fe200078e0205 */
[----:B------:R-:W-:-:S04]  /*3a40*/  LEA.HI R4, R13, 0x1, RZ, 0x18 ;  /* 0x000000010d047811 */ /* 0x000fc800078fc0ff */
[----:B------:R-:W-:Y:S01]  /*3a50*/  LOP3.LUT R10, R4, 0x3, RZ, 0xc0, !PT ;  /* 0x00000003040a7812 */ /* 0x000fe200078ec0ff */
[----:B------:R-:W-:-:S04]  /*3a60*/  IMAD.MOV.U32 R4, RZ, RZ, R0 ;  /* 0x000000ffff047224 */ /* 0x000fc800078e0000 */
[----:B------:R-:W-:Y:S02]  /*3a70*/  IMAD.MOV R10, RZ, RZ, -R10 ;  /* 0x000000ffff0a7224 */ /* 0x000fe400078e0a0a */
[C---:B0-----:R-:W-:Y:S01]  /*3a80*/  IMAD.WIDE.U32 R2, R11.reuse, 0x4, R2 ;  /* 0x000000040b027825 */ /* 0x041fe200078e0002 */
[----:B------:R-:W-:-:S05]  /*3a90*/  IADD3 R11, P0, PT, R11, UR6, RZ ;  /* 0x000000060b0b7c10 */ /* 0x000fca000ff1e0ff */
[----:B------:R-:W-:-:S08]  /*3aa0*/  IMAD.X R12, RZ, RZ, UR7, P0 ;  /* 0x00000007ff0c7e24 */ /* 0x000fd000080e06ff */
.L_x_842:
[----:B------:R0:W2:Y:S01]  /*3ab0*/  LDG.E R17, desc[UR8][R2.64] ;  /* 0x0000000802117981 */ /* 0x0000a2000c1e1900 */
[----:B------:R-:W-:Y:S01]  /*3ac0*/  VIADD R10, R10, 0x1 ;  /* 0x000000010a0a7836 */ /* 0x000fe20000000000 */
[----:B------:R-:W-:Y:S01]  /*3ad0*/  BSSY.RECONVERGENT B3, `(.L_x_840) ;  /* 0x0000016000037945 */ /* 0x000fe20003800200 */
[----:B------:R-:W-:Y:S02]  /*3ae0*/  IMAD.MOV.U32 R14, RZ, RZ, R8 ;  /* 0x000000ffff0e7224 */ /* 0x000fe400078e0008 */
[----:B------:R-:W-:Y:S01]  /*3af0*/  IMAD.MOV.U32 R15, RZ, RZ, R9 ;  /* 0x000000ffff0f7224 */ /* 0x000fe200078e0009 */
[----:B------:R-:W-:Y:S01]  /*3b00*/  ISETP.NE.AND P2, PT, R10, RZ, PT ;  /* 0x000000ff0a00720c */ /* 0x000fe20003f45270 */
[----:B------:R-:W-:Y:S02]  /*3b10*/  IMAD.MOV.U32 R16, RZ, RZ, R6 ;  /* 0x000000ffff107224 */ /* 0x000fe400078e0006 */
        /* <DEDUP_REMOVED lines=17> */
.L_x_841:
[----:B------:R-:W-:Y:S05]  /*3c30*/  BSYNC.RECONVERGENT B3 ;  /* 0x0000000000037941 */ /* 0x000fea0003800200 */
.L_x_840:
[----:B------:R-:W-:Y:S01]  /*3c40*/  IADD3 R11, P0, PT, R11, 0x100, RZ ;  /* 0x000001000b0b7810 */ /* 0x000fe20007f1e0ff */
[----:B------:R-:W-:Y:S02]  /*3c50*/  VIADD R4, R4, 0x100 ;  /* 0x0000010004047836 */ /* 0x000fe40000000000 */
[----:B------:R-:W-:Y:S02]  /*3c60*/  IMAD.X R3, RZ, RZ, R3, P3 ;  /* 0x000000ffff037224 */ /* 0x000fe400018e0603 */
[----:B------:R-:W-:Y:S01]  /*3c70*/  IMAD.X R12, RZ, RZ, R12, P0 ;  /* 0x000000ffff0c7224 */ /* 0x000fe200000e060c */
[----:B------:R-:W-:Y:S07]  /*3c80*/  @P2 BRA `(.L_x_842) ;  /* 0xfffffffc00882947 */ /* 0x000fee000383ffff */
.L_x_839:
[----:B------:R-:W-:Y:S05]  /*3c90*/  BSYNC.RECONVERGENT B2 ;  /* 0x0000000000027941 */ /* 0x000fea0003800200 */
.L_x_838:
[----:B------:R-:W-:-:S13]  /*3ca0*/  ISETP.GE.U32.AND P0, PT, R13, 0x300, PT ;  /* 0x000003000d00780c */ /* 0x000fda0003f06070 */
[----:B------:R-:W-:Y:S05]  /*3cb0*/  @!P0 BRA `(.L_x_837) ;  /* 0x0000000400bc8947 */ /* 0x000fea0003800000 */
[----:B------:R-:W0:Y:S01]  /*3cc0*/  LDCU.128 UR12, c[0x0][0x380] ;  /* 0x00007000ff0c77ac */ /* 0x000e220008000c00 */
[----:B------:R-:W1:Y:S01]  /*3cd0*/  LDC.64 R14, c[0x0][0x380] ;  /* 0x0000e000ff0e7b82 */ /* 0x000e620000000a00 */
[C---:B------:R-:W-:Y:S01]  /*3ce0*/  IADD3 R12, P1, PT, R4.reuse, R5, RZ ;  /* 0x00000005040c7210 */ /* 0x040fe20007f3e0ff */
[C---:B------:R-:W-:Y:S02]  /*3cf0*/  IMAD.IADD R10, R4.reuse, 0x1, R5 ;  /* 0x00000001040a7824 */ /* 0x040fe400078e0205 */
[----:B------:R-:W-:Y:S02]  /*3d00*/  VIADD R13, R4, 0x200 ;  /* 0x00000200040d7836 */ /* 0x000fe40000000000 */
[----:B------:R-:W-:Y:S02]  /*3d10*/  IMAD.X R5, RZ, RZ, RZ, P1 ;  /* 0x000000ffff057224 */ /* 0x000fe400008e06ff */
[----:B------:R-:W2:Y:S01]  /*3d20*/  LDC.64 R2, c[0x0][0x388] ;  /* 0x0000e200ff027b82 */ /* 0x000ea20000000a00 */
[----:B0-----:R-:W-:-:S02]  /*3d30*/  LEA R17, P2, R12, UR12, 0x2 ;  /* 0x0000000c0c117c11 */ /* 0x001fc4000f8410ff */
[----:B------:R-:W-:Y:S02]  /*3d40*/  IADD3 R11, P0, PT, R10, UR14, RZ ;  /* 0x0000000e0a0b7c10 */ /* 0x000fe4000ff1e0ff */
[----:B------:R-:W-:Y:S02]  /*3d50*/  IADD3 R17, P1, PT, R17, 0xc00, RZ ;  /* 0x00000c0011117810 */ /* 0x000fe40007f3e0ff */
[----:B------:R-:W-:Y:S01]  /*3d60*/  LEA.HI.X R5, R12, UR13, R5, 0x2, P2 ;  /* 0x0000000d0c057c11 */ /* 0x000fe200090f1405 */
[----:B-1----:R-:W-:-:S04]  /*3d70*/  IMAD.WIDE.U32 R14, R10, 0x4, R14 ;  /* 0x000000040a0e7825 */ /* 0x002fc800078e000e */
[----:B------:R-:W-:Y:S02]  /*3d80*/  IMAD.X R12, RZ, RZ, UR15, P0 ;  /* 0x0000000fff0c7e24 */ /* 0x000fe400080e06ff */
[----:B------:R-:W-:-:S07]  /*3d90*/  IMAD.X R5, RZ, RZ, R5, P1 ;  /* 0x000000ffff057224 */ /* 0x000fce00008e0605 */
.L_x_851:
[----:B------:R-:W3:Y:S01]  /*3da0*/  LDG.E R23, desc[UR8][R14.64] ;  /* 0x000000080e177981 */ /* 0x000ee2000c1e1900 */
[----:B------:R-:W-:-:S05]  /*3db0*/  IMAD.MOV.U32 R4, RZ, RZ, R17 ;  /* 0x000000ffff047224 */ /* 0x000fca00078e0011 */
[----:B------:R0:W5:Y:S04]  /*3dc0*/  LDG.E R25, desc[UR8][R4.64+-0x800] ;  /* 0xfff8000804197981 */ /* 0x000168000c1e1900 */
[----:B------:R0:W5:Y:S04]  /*3dd0*/  LDG.E R16, desc[UR8][R4.64+-0x400] ;  /* 0xfffc000804107981 */ /* 0x000168000c1e1900 */
[----:B------:R0:W5:Y:S01]  /*3de0*/  LDG.E R17, desc[UR8][R4.64] ;  /* 0x0000000804117981 */ /* 0x000162000c1e1900 */
[----:B------:R-:W-:Y:S01]  /*3df0*/  BSSY.RECONVERGENT B2, `(.L_x_843) ;  /* 0x0000012000027945 */ /* 0x000fe20003800200 */
[----:B------:R-:W-:-:S02]  /*3e00*/  IMAD.MOV.U32 R20, RZ, RZ, R11 ;  /* 0x000000ffff147224 */ /* 0x000fc400078e000b */
[----:B------:R-:W-:Y:S02]  /*3e10*/  IMAD.MOV.U32 R21, RZ, RZ, R12 ;  /* 0x000000ffff157224 */ /* 0x000fe400078e000c */
[----:B------:R-:W-:Y:S01]  /*3e20*/  VIADD R19, R10, 0x100 ;  /* 0x000001000a137836 */ /* 0x000fe20000000000 */
[----:B---3--:R-:W-:Y:S01]  /*3e30*/  ISETP.GE.AND P0, PT, R6, R23, PT ;  /* 0x000000170600720c */ /* 0x008fe20003f06270 */
        /* <DEDUP_REMOVED lines=13> */
.L_x_844:
[----:B------:R-:W-:Y:S05]  /*3f10*/  BSYNC.RECONVERGENT B2 ;  /* 0x0000000000027941 */ /* 0x000fea0003800200 */
.L_x_843:
[----:B-----5:R-:W-:Y:S01]  /*3f20*/  ISETP.GE.AND P0, PT, R18, R25, PT ;  /* 0x000000191200720c */ /* 0x020fe20003f06270 */
[----:B------:R-:W-:Y:S01]  /*3f30*/  BSSY.RECONVERGENT B2, `(.L_x_845) ;  /* 0x0000013000027945 */ /* 0x000fe20003800200 */
[----:B--2---:R-:W-:Y:S01]  /*3f40*/  IADD3 R23, P1, PT, R19, R2, RZ ;  /* 0x0000000213177210 */ /* 0x004fe20007f3e0ff */
[----:B------:R-:W-:Y:S02]  /*3f50*/  VIADD R19, R10, 0x200 ;  /* 0x000002000a137836 */ /* 0x000fe40000000000 */
[----:B------:R-:W-:Y:S02]  /*3f60*/  IMAD.MOV.U32 R9, RZ, RZ, R25 ;  /* 0x000000ffff097224 */ /* 0x000fe400078e0019 */
[----:B------:R-:W-:Y:S02]  /*3f70*/  IMAD.X R22, RZ, RZ, R3, P1 ;  /* 0x000000ffff167224 */ /* 0x000fe400008e0603 */
[----:B------:R-:W-:Y:S02]  /*3f80*/  IMAD.MOV.U32 R8, RZ, RZ, R23 ;  /* 0x000000ffff087224 */ /* 0x000fe400078e0017 */
[----:B------:R-:W-:-:S02]  /*3f90*/  IMAD.MOV.U32 R6, RZ, RZ, R22 ;  /* 0x000000ffff067224 */ /* 0x000fc400078e0016 */
        /* <DEDUP_REMOVED lines=12> */
.L_x_846:
[----:B------:R-:W-:Y:S05]  /*4060*/  BSYNC.RECONVERGENT B2 ;  /* 0x0000000000027941 */ /* 0x000fea0003800200 */
.L_x_845:
[----:B------:R-:W-:Y:S01]  /*4070*/  ISETP.GE.AND P0, PT, R9, R16, PT ;  /* 0x000000100900720c */ /* 0x000fe20003f06270 */
[----:B------:R-:W-:Y:S01]  /*4080*/  VIADD R21, R10, 0x300 ;  /* 0x000003000a157836 */ /* 0x000fe20000000000 */
[-C--:B------:R-:W-:Y:S01]  /*4090*/  IADD3 R23, P1, PT, R19, R2.reuse, RZ ;  /* 0x0000000213177210 */ /* 0x080fe20007f3e0ff */
[----:B------:R-:W-:Y:S01]  /*40a0*/  BSSY.RECONVERGENT B2, `(.L_x_847) ;  /* 0x0000012000027945 */ /* 0x000fe20003800200 */
[----:B------:R-:W-:Y:S02]  /*40b0*/  IMAD.MOV.U32 R18, RZ, RZ, R16 ;  /* 0x000000ffff127224 */ /* 0x000fe400078e0010 */
[----:B------:R-:W-:Y:S01]  /*40c0*/  IADD3 R22, P2, PT, R21, R2, RZ ;  /* 0x0000000215167210 */ /* 0x000fe20007f5e0ff */
[----:B------:R-:W-:Y:S02]  /*40d0*/  IMAD.X R21, RZ, RZ, R3, P1 ;  /* 0x000000ffff157224 */ /* 0x000fe400008e0603 */
[----:B------:R-:W-:Y:S02]  /*40e0*/  IMAD.MOV.U32 R19, RZ, RZ, R23 ;  /* 0x000000ffff137224 */ /* 0x000fe400078e0017 */
[----:B------:R-:W-:-:S02]  /*40f0*/  IMAD.MOV.U32 R20, RZ, RZ, R21 ;  /* 0x000000ffff147224 */ /* 0x000fc400078e0015 */
        /* <DEDUP_REMOVED lines=12> */
.L_x_848:
[----:B------:R-:W-:Y:S05]  /*41c0*/  BSYNC.RECONVERGENT B2 ;  /* 0x0000000000027941 */ /* 0x000fea0003800200 */
.L_x_847:
[----:B------:R-:W-:Y:S01]  /*41d0*/  ISETP.GE.AND P0, PT, R18, R17, PT ;  /* 0x000000111200720c */ /* 0x000fe20003f06270 */
[----:B------:R-:W-:Y:S01]  /*41e0*/  IMAD.X R21, RZ, RZ, R3, P2 ;  /* 0x000000ffff157224 */ /* 0x000fe200010e0603 */
[----:B------:R-:W-:Y:S01]  /*41f0*/  BSSY.RECONVERGENT B2, `(.L_x_849) ;  /* 0x0000010000027945 */ /* 0x000fe20003800200 */
        /* <DEDUP_REMOVED lines=15> */
.L_x_850:
[----:B------:R-:W-:Y:S05]  /*42f0*/  BSYNC.RECONVERGENT B2 ;  /* 0x0000000000027941 */ /* 0x000fea0003800200 */
.L_x_849:
[C---:B------:R-:W-:Y:S01]  /*4300*/  VIADD R16, R13.reuse, 0x200 ;  /* 0x000002000d107836 */ /* 0x040fe20000000000 */
[----:B------:R-:W-:Y:S01]  /*4310*/  IADD3 R17, P2, PT, R4, 0x1000, RZ ;  /* 0x0000100004117810 */ /* 0x000fe20007f5e0ff */
[----:B------:R-:W-:Y:S01]  /*4320*/  VIADD R13, R13, 0x400 ;  /* 0x000004000d0d7836 */ /* 0x000fe20000000000 */
[----:B------:R-:W-:Y:S01]  /*4330*/  IADD3 R11, P1, PT, R11, 0x400, RZ ;  /* 0x000004000b0b7810 */ /* 0x000fe20007f3e0ff */
[----:B------:R-:W-:Y:S01]  /*4340*/  VIADD R10, R10, 0x400 ;  /* 0x000004000a0a7836 */ /* 0x000fe20000000000 */
[----:B------:R-:W-:Y:S01]  /*4350*/  ISETP.GE.AND P0, PT, R16, R7, PT ;  /* 0x000000071000720c */ /* 0x000fe20003f06270 */
[----:B------:R-:W-:Y:S01]  /*4360*/  IMAD.X R5, RZ, RZ, R5, P2 ;  /* 0x000000ffff057224 */ /* 0x000fe200010e0605 */
[----:B------:R-:W-:Y:S01]  /*4370*/  IADD3 R14, P2, PT, R14, 0x1000, RZ ;  /* 0x000010000e0e7810 */ /* 0x000fe20007f5e0ff */
[----:B------:R-:W-:-:S04]  /*4380*/  IMAD.X R12, RZ, RZ, R12, P1 ;  /* 0x000000ffff0c7224 */ /* 0x000fc800008e060c */
[----:B------:R-:W-:-:S06]  /*4390*/  IMAD.X R15, RZ, RZ, R15, P2 ;  /* 0x000000ffff0f7224 */ /* 0x000fcc00010e060f */
[----:B------:R-:W-:Y:S05]  /*43a0*/  @!P0 BRA `(.L_x_851) ;  /* 0xfffffff8007c8947 */ /* 0x000fea000383ffff */
.L_x_837:
[----:B------:R-:W-:Y:S05]  /*43b0*/  BSYNC.RECONVERGENT B1 ;  /* 0x0000000000017941 */ /* 0x000fea0003800200 */
.L_x_836:
        /* <DEDUP_REMOVED lines=31> */
.L_x_853:
[----:B------:R-:W-:Y:S05]  /*45b0*/  BSYNC.RECONVERGENT B1 ;  /* 0x0000000000017941 */ /* 0x000fea0003800200 */
.L_x_852:
        /* <DEDUP_REMOVED lines=24> */
.L_x_855:
[----:B------:R-:W-:Y:S05]  /*4740*/  BSYNC.RECONVERGENT B1 ;  /* 0x0000000000017941 */ /* 0x000fea0003800200 */
.L_x_854:
[----:B------:R4:W3:Y:S01]  /*4750*/  SHFL.DOWN PT, R8, R3, 0x4, 0x1f ;  /* 0x08801f0003087f89 */ /* 0x0008e200000e0000 */
[----:B------:R-:W-:Y:S01]  /*4760*/  BSSY.RECONVERGENT B1, `(.L_x_856) ;  /* 0x0000017000017945 */ /* 0x000fe20003800200 */
[----:B0-----:R-:W-:Y:S02]  /*4770*/  IMAD.MOV.U32 R2, RZ, RZ, R3 ;  /* 0x000000ffff027224 */ /* 0x001fe400078e0003 */
[----:B-1----:R4:W0:Y:S01]  /*4780*/  SHFL.DOWN PT, R9, R4, 0x4, 0x1f ;  /* 0x08801f0004097f89 */ /* 0x00282200000e0000 */
[----:B--2---:R-:W-:Y:S02]  /*4790*/  IMAD.MOV.U32 R6, RZ, RZ, R4 ;  /* 0x000000ffff067224 */ /* 0x004fe400078e0004 */
[----:B------:R-:W-:Y:S01]  /*47a0*/  IMAD.MOV.U32 R7, RZ, RZ, R5 ;  /* 0x000000ffff077224 */ /* 0x000fe200078e0005 */
[----:B------:R4:W1:Y:S01]  /*47b0*/  SHFL.DOWN PT, R10, R5, 0x4, 0x1f ;  /* 0x08801f00050a7f89 */ /* 0x00086200000e0000 */
[----:B------:R-:W-:Y:S05]  /*47c0*/  @P5 BRA `(.L_x_857) ;  /* 0x0000000000405947 */ /* 0x000fea0003800000 */
[----:B---3--:R-:W-:Y:S01]  /*47d0*/  ISETP.GE.AND P0, PT, R3, R8, PT ;  /* 0x000000080300720c */ /* 0x008fe20003f06270 */
        /* <DEDUP_REMOVED lines=15> */
.L_x_857:
[----:B------:R-:W-:Y:S05]  /*48d0*/  BSYNC.RECONVERGENT B1 ;  /* 0x0000000000017941 */ /* 0x000fea0003800200 */
.L_x_856:
        /* <DEDUP_REMOVED lines=24> */
.L_x_859:
[----:B------:R-:W-:Y:S05]  /*4a60*/  BSYNC.RECONVERGENT B1 ;  /* 0x0000000000017941 */ /* 0x000fea0003800200 */
.L_x_858:
[----:B0-----:R0:W0:Y:S01]  /*4a70*/  SHFL.DOWN PT, R2, R3, 0x10, 0x1f ;  /* 0x0a001f0003027f89 */ /* 0x00102200000e0000 */
[----:B------:R-:W-:Y:S01]  /*4a80*/  BSSY.RECONVERGENT B1, `(.L_x_860) ;  /* 0x0000017000017945 */ /* 0x000fe20003800200 */
[----:B----4-:R-:W-:Y:S02]  /*4a90*/  IMAD.MOV.U32 R8, RZ, RZ, R3 ;  /* 0x000000ffff087224 */ /* 0x010fe400078e0003 */
[----:B--2---:R2:W4:Y:S01]  /*4aa0*/  SHFL.DOWN PT, R9, R4, 0x10, 0x1f ;  /* 0x0a001f0004097f89 */ /* 0x00452200000e0000 */
[----:B------:R-:W-:Y:S02]  /*4ab0*/  IMAD.MOV.U32 R7, RZ, RZ, R4 ;  /* 0x000000ffff077224 */ /* 0x000fe400078e0004 */
[----:B------:R-:W-:Y:S01]  /*4ac0*/  IMAD.MOV.U32 R6, RZ, RZ, R5 ;  /* 0x000000ffff067224 */ /* 0x000fe200078e0005 */
[----:B-1----:R2:W1:Y:S01]  /*4ad0*/  SHFL.DOWN PT, R10, R5, 0x10, 0x1f ;  /* 0x0a001f00050a7f89 */ /* 0x00246200000e0000 */
[----:B------:R-:W-:Y:S05]  /*4ae0*/  @P3 BRA `(.L_x_861) ;  /* 0x0000000000403947 */ /* 0x000fea0003800000 */
[----:B0-----:R-:W-:Y:S01]  /*4af0*/  ISETP.GE.AND P0, PT, R3, R2, PT ;  /* 0x000000020300720c */ /* 0x001fe20003f06270 */
[----:B------:R-:W-:Y:S02]  /*4b00*/  IMAD.MOV.U32 R8, RZ, RZ, R2 ;  /* 0x000000ffff087224 */ /* 0x000fe400078e0002 */
[----:B----4-:R-:W-:Y:S02]  /*4b10*/  IMAD.MOV.U32 R7, RZ, RZ, R9 ;  /* 0x000000ffff077224 */ /* 0x010fe400078e0009 */
        /* <DEDUP_REMOVED lines=13> */
.L_x_861:
[----:B------:R-:W-:Y:S05]  /*4bf0*/  BSYNC.RECONVERGENT B1 ;  /* 0x0000000000017941 */ /* 0x000fea0003800200 */
.L_x_860:
        /* <DEDUP_REMOVED lines=12> */
.L_x_863:
[----:B------:R-:W-:Y:S05]  /*4cc0*/  BSYNC.RECONVERGENT B1 ;  /* 0x0000000000017941 */ /* 0x000fea0003800200 */
.L_x_862:
[----:B------:R-:W-:Y:S01]  /*4cd0*/  BAR.SYNC.DEFER_BLOCKING 0x0 ;  /* 0x0000000000007b1d */ /* 0x000fe20000010000 */
[----:B------:R-:W-:-:S13]  /*4ce0*/  ISETP.NE.AND P1, PT, R0, RZ, PT ;  /* 0x000000ff0000720c */ /* 0x000fda0003f25270 */
[----:B------:R-:W-:Y:S05]  /*4cf0*/  @P1 BRA `(.L_x_797) ;  /* 0x0000000800341947 */ /* 0x000fea0003800000 */
[----:B0-----:R-:W0:Y:S01]  /*4d00*/  S2R R3, SR_CgaCtaId ;  /* 0x0000000000037919 */ /* 0x001e220000008800 */
[----:B------:R-:W-:Y:S01]  /*4d10*/  MOV R0, 0x400 ;  /* 0x0000040000007802 */ /* 0x000fe20000000f00 */
[----:B------:R-:W-:Y:S03]  /*4d20*/  BSSY.RECONVERGENT B1, `(.L_x_864) ;  /* 0x0000016000017945 */ /* 0x000fe60003800200 */
[----:B0-----:R-:W-:-:S05]  /*4d30*/  LEA R24, R3, R0, 0x18 ;  /* 0x0000000003187211 */ /* 0x001fca00078ec0ff */
[----:B------:R-:W0:Y:S04]  /*4d40*/  LDS R3, [R24+0x18] ;  /* 0x0000180018037984 */ /* 0x000e280000000800 */
[----:B--2---:R-:W2:Y:S04]  /*4d50*/  LDS.64 R4, [R24+0x20] ;  /* 0x0000200018047984 */ /* 0x004ea80000000a00 */
[----:B------:R0:W1:Y:S04]  /*4d60*/  LDS R18, [R24+0x28] ;  /* 0x0000280018127984 */ /* 0x0000680000000800 */
[----:B------:R0:W1:Y:S02]  /*4d70*/  LDS R16, [R24+0x38] ;  /* 0x0000380018107984 */ /* 0x0000640000000800 */
[----:B0-----:R-:W-:Y:S01]  /*4d80*/  ISETP.GE.AND P0, PT, R8, R3, PT ;  /* 0x000000030800720c */ /* 0x001fe20003f06270 */
[----:B------:R-:W-:-:S02]  /*4d90*/  IMAD.MOV.U32 R19, RZ, RZ, R3 ;  /* 0x000000ffff137224 */ /* 0x000fc400078e0003 */
[----:B--2---:R-:W-:Y:S02]  /*4da0*/  IMAD.MOV.U32 R21, RZ, RZ, R4 ;  /* 0x000000ffff157224 */ /* 0x004fe400078e0004 */
[----:B------:R-:W-:-:S08]  /*4db0*/  IMAD.MOV.U32 R20, RZ, RZ, R5 ;  /* 0x000000ffff147224 */ /* 0x000fd000078e0005 */
[----:B-1----:R-:W-:Y:S05]  /*4dc0*/  @!P0 BRA `(.L_x_865) ;  /* 0x00000000002c8947 */ /* 0x002fea0003800000 */
        /* <DEDUP_REMOVED lines=11> */
.L_x_865:
[----:B------:R-:W-:Y:S05]  /*4e80*/  BSYNC.RECONVERGENT B1 ;  /* 0x0000000000017941 */ /* 0x000fea0003800200 */
.L_x_864:
        /* <DEDUP_REMOVED lines=8> */
[----:B------:R0:W1:Y:S04]  /*4f10*/  LDS.64 R6, [R24+0x40] ;  /* 0x0000400018067984 */ /* 0x0000680000000a00 */
[----:B----4-:R4:W1:Y:S04]  /*4f20*/  LDS.64 R8, [R24+0x50] ;  /* 0x0000500018087984 */ /* 0x0108680000000a00 */
[----:B---3--:R4:W3:Y:S04]  /*4f30*/  LDS.64 R10, [R24+0x60] ;  /* 0x00006000180a7984 */ /* 0x0088e80000000a00 */
        /* <DEDUP_REMOVED lines=16> */
.L_x_867:
[----:B------:R-:W-:Y:S05]  /*5040*/  BSYNC.RECONVERGENT B1 ;  /* 0x0000000000017941 */ /* 0x000fea0003800200 */
.L_x_866:
        /* <DEDUP_REMOVED lines=17> */
.L_x_869:
[----:B------:R-:W-:Y:S05]  /*5160*/  BSYNC.RECONVERGENT B1 ;  /* 0x0000000000017941 */ /* 0x000fea0003800200 */
.L_x_868:
        /* <DEDUP_REMOVED lines=17> */
.L_x_871:
[----:B------:R-:W-:Y:S05]  /*5280*/  BSYNC.RECONVERGENT B1 ;  /* 0x0000000000017941 */ /* 0x000fea0003800200 */
.L_x_870:
[----:B------:R-:W-:Y:S01]  /*5290*/  ISETP.GE.AND P0, PT, R6, R15, PT ;  /* 0x0000000f0600720c */ /* 0x000fe20003f06270 */
[----:B------:R-:W-:Y:S01]  /*52a0*/  BSSY.RECONVERGENT B1, `(.L_x_872) ;  /* 0x0000010000017945 */ /* 0x000fe20003800200 */
[----:B------:R-:W-:Y:S02]  /*52b0*/  IMAD.MOV.U32 R5, RZ, RZ, R15 ;  /* 0x000000ffff057224 */ /* 0x000fe400078e000f */
[----:B---3--:R-:W-:Y:S02]  /*52c0*/  IMAD.MOV.U32 R7, RZ, RZ, R10 ;  /* 0x000000ffff077224 */ /* 0x008fe400078e000a */
        /* <DEDUP_REMOVED lines=13> */
.L_x_873:
[----:B------:R-:W-:Y:S05]  /*53a0*/  BSYNC.RECONVERGENT B1 ;  /* 0x0000000000017941 */ /* 0x000fea0003800200 */
.L_x_872:
        /* <DEDUP_REMOVED lines=17> */
.L_x_875:
[----:B------:R-:W-:Y:S05]  /*54c0*/  BSYNC.RECONVERGENT B1 ;  /* 0x0000000000017941 */ /* 0x000fea0003800200 */
.L_x_874:
        /* <DEDUP_REMOVED lines=16> */
.L_x_797:
[----:B------:R-:W-:Y:S05]  /*55d0*/  BSYNC.RECONVERGENT B0 ;  /* 0x0000000000007941 */ /* 0x000fea0003800200 */
.L_x_764:
[----:B------:R-:W-:Y:S05]  /*55e0*/  @P1 EXIT ;  /* 0x000000000000194d */ /* 0x000fea0003800000 */
[----:B0-234-:R-:W0:Y:S01]  /*55f0*/  LDC.64 R2, c[0x0][0x390] ;  /* 0x0000e400ff027b82 */ /* 0x01de220000000a00 */
[----:B------:R-:W-:-:S04]  /*5600*/  LOP3.LUT R7, R7, R6, RZ, 0x3c, !PT ;  /* 0x0000000607077212 */ /* 0x000fc800078e3cff */
[----:B------:R-:W-:-:S04]  /*5610*/  LOP3.LUT R6, R7, R6, RZ, 0x3c, !PT ;  /* 0x0000000607067212 */ /* 0x000fc800078e3cff */
[----:B------:R-:W-:-:S05]  /*5620*/  LOP3.LUT R7, R7, R6, RZ, 0x3c, !PT ;  /* 0x0000000607077212 */ /* 0x000fca00078e3cff */
[----:B0-----:R-:W-:Y:S04]  /*5630*/  STG.E.64 desc[UR8][R2.64+0x8], R6 ;  /* 0x0000080602007986 */ /* 0x001fe8000c101b08 */
[----:B------:R-:W-:Y:S01]  /*5640*/  STG.E desc[UR8][R2.64], R8 ;  /* 0x0000000802007986 */ /* 0x000fe2000c101908 */
[----:B------:R-:W-:Y:S05]  /*5650*/  EXIT ;  /* 0x000000000000794d */ /* 0x000fea0003800000 */
.L_x_876:
        /* <DEDUP_REMOVED lines=10> */
.L_x_915:


//--------------------- .text._Z12sudokuKernelP6SudokuPii --------------------------
	.section	.text._Z12sudokuKernelP6SudokuPii,"ax",@progbits
	.align	128
        .global         _Z12sudokuKernelP6SudokuPii
        .type           _Z12sudokuKernelP6SudokuPii,@function
        .size           _Z12sudokuKernelP6SudokuPii,(.L_x_916 - _Z12sudokuKernelP6SudokuPii)
        .other          _Z12sudokuKernelP6SudokuPii,@"STO_CUDA_ENTRY STV_DEFAULT"
_Z12sudokuKernelP6SudokuPii:
.text._Z12sudokuKernelP6SudokuPii:
[----:B------:R-:W0:Y:S01]  /*0000*/  LDC R1, c[0x0][0x37c] ;  /* 0x0000df00ff017b82 */ /* 0x000e220000000800 */
[----:B------:R-:W1:Y:S07]  /*0010*/  S2R R3, SR_TID.X ;  /* 0x0000000000037919 */ /* 0x000e6e0000002100 */
[----:B------:R-:W1:Y:S01]  /*0020*/  S2UR UR4, SR_CTAID.X ;  /* 0x00000000000479c3 */ /* 0x000e620000002500 */
[----:B0-----:R-:W-:-:S07]  /*0030*/  VIADD R1, R1, 0xffffff58 ;  /* 0xffffff5801017836 */ /* 0x001fce0000000000 */
[----:B------:R-:W1:Y:S08]  /*0040*/  LDC R16, c[0x0][0x360] ;  /* 0x0000d800ff107b82 */ /* 0x000e700000000800 */
[----:B------:R-:W0:Y:S01]  /*0050*/  LDC R15, c[0x0][0x390] ;  /* 0x0000e400ff0f7b82 */ /* 0x000e220000000800 */
[----:B-1----:R-:W-:-:S05]  /*0060*/  IMAD R16, R16, UR4, R3 ;  /* 0x0000000410107c24 */ /* 0x002fca000f8e0203 */
[----:B0-----:R-:W-:-:S13]  /*0070*/  ISETP.GT.AND P0, PT, R16, R15, PT ;  /* 0x0000000f1000720c */ /* 0x001fda0003f04270 */
[----:B------:R-:W-:Y:S05]  /*0080*/  @P0 EXIT ;  /* 0x000000000000094d */ /* 0x000fea0003800000 */
[----:B------:R-:W0:Y:S01]  /*0090*/  LDC.64 R2, c[0x0][0x388] ;  /* 0x0000e200ff027b82 */ /* 0x000e220000000a00 */
[----:B------:R-:W0:Y:S02]  /*00a0*/  LDCU.64 UR6, c[0x0][0x358] ;  /* 0x00006b00ff0677ac */ /* 0x000e240008000a00 */
[----:B0-----:R-:W2:Y:S02]  /*00b0*/  LDG.E R2, desc[UR6][R2.64] ;  /* 0x0000000602027981 */ /* 0x001ea4000c1e1900 */
[----:B--2---:R-:W-:-:S13]  /*00c0*/  ISETP.NE.AND P0, PT, R2, 0x1, PT ;  /* 0x000000010200780c */ /* 0x004fda0003f05270 */
[----:B------:R-:W-:Y:S05]  /*00d0*/  @!P0 EXIT ;  /* 0x000000000000894d */ /* 0x000fea0003800000 */
[----:B------:R-:W0:Y:S02]  /*00e0*/  LDC.64 R10, c[0x0][0x380] ;  /* 0x0000e000ff0a7b82 */ /* 0x000e240000000a00 */
[----:B0-----:R-:W-:-:S05]  /*00f0*/  IMAD.WIDE R12, R16, 0xa4, R10 ;  /* 0x000000a4100c7825 */ /* 0x001fca00078e020a */
[----:B------:R-:W2:Y:S04]  /*0100*/  LDG.E.U8 R14, desc[UR6][R12.64+0x3] ;  /* 0x000003060c0e7981 */ /* 0x000ea8000c1e1100 */
[----:B------:R-:W3:Y:S04]  /*0110*/  LDG.E.U8 R18, desc[UR6][R12.64+0x4] ;  /* 0x000004060c127981 */ /* 0x000ee8000c1e1100 */
[----:B------:R-:W4:Y:S04]  /*0120*/  LDG.E.U8 R20, desc[UR6][R12.64+0x5] ;  /* 0x000005060c147981 */ /* 0x000f28000c1e1100 */
[----:B------:R-:W5:Y:S04]  /*0130*/  LDG.E.U8 R22, desc[UR6][R12.64+0x6] ;  /* 0x000006060c167981 */ /* 0x000f68000c1e1100 */
        /* <DEDUP_REMOVED lines=19> */
[----:B--2---:R0:W-:Y:S04]  /*0270*/  STL.U8 [R1+0x3], R14 ;  /* 0x0000030e01007387 */ /* 0x0041e80000100000 */
[----:B---3--:R1:W-:Y:S04]  /*0280*/  STL.U8 [R1+0x4], R18 ;  /* 0x0000041201007387 */ /* 0x0083e80000100000 */
[----:B----4-:R2:W-:Y:S04]  /*0290*/  STL.U8 [R1+0x5], R20 ;  /* 0x0000051401007387 */ /* 0x0105e80000100000 */
[----:B-----5:R3:W-:Y:S04]  /*02a0*/  STL.U8 [R1+0x6], R22 ;  /* 0x0000061601007387 */ /* 0x0207e80000100000 */
[----:B0-----:R-:W4:Y:S04]  /*02b0*/  LDG.E.U8 R14, desc[UR6][R12.64+0x10] ;  /* 0x000010060c0e7981 */ /* 0x001f28000c1e1100 */
[----:B-1----:R-:W5:Y:S04]  /*02c0*/  LDG.E.U8 R18, desc[UR6][R12.64+0x11] ;  /* 0x000011060c127981 */ /* 0x002f68000c1e1100 */
[----:B--2---:R-:W2:Y:S04]  /*02d0*/  LDG.E.U8 R20, desc[UR6][R12.64+0x12] ;  /* 0x000012060c147981 */ /* 0x004ea8000c1e1100 */
[----:B---3--:R-:W3:Y:S04]  /*02e0*/  LDG.E.U8 R22, desc[UR6][R12.64+0x13] ;  /* 0x000013060c167981 */ /* 0x008ee8000c1e1100 */
[----:B------:R0:W-:Y:S04]  /*02f0*/  STL.U8 [R1+0x2], R8 ;  /* 0x0000020801007387 */ /* 0x0001e80000100000 */
[----:B0-----:R-:W3:Y:S04]  /*0300*/  LDG.E.U8 R8, desc[UR6][R12.64+0xf] ;  /* 0x00000f060c087981 */ /* 0x001ee8000c1e1100 */
[----:B------:R0:W-:Y:S04]  /*0310*/  STL.U8 [R1+0x9], R24 ;  /* 0x0000091801007387 */ /* 0x0001e80000100000 */
        /* <DEDUP_REMOVED lines=8> */
[----:B0-----:R-:W3:Y:S04]  /*03a0*/  LDG.E.U8 R24, desc[UR6][R12.64+0x22] ;  /* 0x000022060c187981 */ /* 0x001ee8000c1e1100 */
[----:B-1----:R-:W3:Y:S04]  /*03b0*/  LDG.E.U8 R26, desc[UR6][R12.64+0x23] ;  /* 0x000023060c1a7981 */ /* 0x002ee8000c1e1100 */
[----:B------:R-:W3:Y:S04]  /*03c0*/  LDG.E.U8 R28, desc[UR6][R12.64+0x24] ;  /* 0x000024060c1c7981 */ /* 0x000ee8000c1e1100 */
[----:B------:R-:W3:Y:S04]  /*03d0*/  LDG.E.U8 R5, desc[UR6][R12.64+0x26] ;  /* 0x000026060c057981 */ /* 0x000ee8000c1e1100 */
[----:B------:R-:W3:Y:S04]  /*03e0*/  LDG.E.U8 R7, desc[UR6][R12.64+0x27] ;  /* 0x000027060c077981 */ /* 0x000ee8000c1e1100 */
[----:B------:R-:W3:Y:S04]  /*03f0*/  LDG.E.U8 R17, desc[UR6][R12.64+0x29] ;  /* 0x000029060c117981 */ /* 0x000ee8000c1e1100 */
[----:B------:R-:W3:Y:S04]  /*0400*/  LDG.E.U8 R19, desc[UR6][R12.64+0x2a] ;  /* 0x00002a060c137981 */ /* 0x000ee8000c1e1100 */
[----:B------:R-:W3:Y:S04]  /*0410*/  LDG.E.U8 R21, desc[UR6][R12.64+0x2b] ;  /* 0x00002b060c157981 */ /* 0x000ee8000c1e1100 */
[----:B------:R-:W3:Y:S04]  /*0420*/  LDG.E.U8 R23, desc[UR6][R12.64+0x2c] ;  /* 0x00002c060c177981 */ /* 0x000ee8000c1e1100 */
[----:B----4-:R0:W-:Y:S04]  /*0430*/  STL.U8 [R1+0x10], R14 ;  /* 0x0000100e01007387 */ /* 0x0101e80000100000 */
[----:B-----5:R1:W-:Y:S04]  /*0440*/  STL.U8 [R1+0x11], R18 ;  /* 0x0000111201007387 */ /* 0x0203e80000100000 */
[----:B--2---:R2:W-:Y:S04]  /*0450*/  STL.U8 [R1+0x12], R20 ;  /* 0x0000121401007387 */ /* 0x0045e80000100000 */
[----:B---3--:R3:W-:Y:S04]  /*0460*/  STL.U8 [R1+0x13], R22 ;  /* 0x0000131601007387 */ /* 0x0087e80000100000 */
[----:B0-----:R-:W4:Y:S04]  /*0470*/  LDG.E.U8 R14, desc[UR6][R12.64+0x1e] ;  /* 0x00001e060c0e7981 */ /* 0x001f28000c1e1100 */
[----:B-1----:R-:W5:Y:S04]  /*0480*/  LDG.E.U8 R18, desc[UR6][R12.64+0x1f] ;  /* 0x00001f060c127981 */ /* 0x002f68000c1e1100 */
[----:B--2---:R-:W2:Y:S04]  /*0490*/  LDG.E.U8 R20, desc[UR6][R12.64+0x20] ;  /* 0x000020060c147981 */ /* 0x004ea8000c1e1100 */
[----:B---3--:R-:W3:Y:S04]  /*04a0*/  LDG.E.U8 R22, desc[UR6][R12.64+0x21] ;  /* 0x000021060c167981 */ /* 0x008ee8000c1e1100 */
[----:B------:R0:W-:Y:S04]  /*04b0*/  STL.U8 [R1+0xf], R8 ;  /* 0x00000f0801007387 */ /* 0x0001e80000100000 */
[----:B------:R1:W-:Y:S04]  /*04c0*/  STL.U8 [R1+0x14], R9 ;  /* 0x0000140901007387 */ /* 0x0003e80000100000 */
[----:B0-----:R-:W3:Y:S04]  /*04d0*/  LDG.E.U8 R8, desc[UR6][R12.64+0x1d] ;  /* 0x00001d060c087981 */ /* 0x001ee8000c1e1100 */
[----:B-1----:R-:W3:Y:S04]  /*04e0*/  LDG.E.U8 R9, desc[UR6][R12.64+0x28] ;  /* 0x000028060c097981 */ /* 0x002ee8000c1e1100 */
        /* <DEDUP_REMOVED lines=37> */
[----:B------:R1:W-:Y:S04]  /*0740*/  STL.U8 [R1+0x25], R3 ;  /* 0x0000250301007387 */ /* 0x0003e80000100000 */
[----:B0-----:R-:W3:Y:S04]  /*0750*/  LDG.E.U8 R2, desc[UR6][R12.64+0x30] ;  /* 0x000030060c027981 */ /* 0x001ee8000c1e1100 */
[----:B-1----:R-:W3:Y:S04]  /*0760*/  LDG.E.U8 R3, desc[UR6][R12.64+0x39] ;  /* 0x000039060c037981 */ /* 0x002ee8000c1e1100 */
[----:B------:R0:W-:Y:S04]  /*0770*/  STL.U8 [R1], R4 ;  /* 0x0000000401007387 */ /* 0x0001e80000100000 */
        /* <DEDUP_REMOVED lines=43> */
[----:B------:R0:W-:Y:S04]  /*0a30*/  STL.U8 [R1+0x1b], R4 ;  /* 0x00001b0401007387 */ /* 0x0001e80000100000 */
[----:B0-----:R-:W3:Y:S04]  /*0a40*/  LDG.E.U8 R4, desc[UR6][R12.64+0x43] ;  /* 0x000043060c047981 */ /* 0x001ee8000c1e1100 */
[----:B------:R0:W-:Y:S04]  /*0a50*/  STL.U8 [R1+0x1c], R6 ;  /* 0x00001c0601007387 */ /* 0x0001e80000100000 */
[----:B------:R-:W-:Y:S04]  /*0a60*/  STL.U8 [R1+0x2f], R0 ;  /* 0x00002f0001007387 */ /* 0x000fe80000100000 */
        /* <DEDUP_REMOVED lines=120> */
[----:B------:R-:W-:Y:S04]  /*11f0*/  STL.U8 [R1+0x6f], R8 ;  /* 0x00006f0801007387 */ /* 0x000fe80000100000 */
[----:B------:R0:W-:Y:S02]  /*1200*/  STL.U8 [R1+0x7a], R9 ;  /* 0x00007a0901007387 */ /* 0x0001e40000100000 */
[----:B0-----:R-:W0:Y:S02]  /*1210*/  LDC.64 R8, c[0x0][0x388] ;  /* 0x0000e200ff087b82 */ /* 0x001e240000000a00 */
[----:B------:R-:W-:Y:S04]  /*1220*/  STL.U8 [R1+0x77], R3 ;  /* 0x0000770301007387 */ /* 0x000fe80000100000 */
[----:B------:R0:W-:Y:S04]  /*1230*/  STL.U8 [R1+0x82], R2 ;  /* 0x0000820201007387 */ /* 0x0001e80000100000 */
[----:B------:R1:W-:Y:S01]  /*1240*/  STL.U8 [R1+0x83], R4 ;  /* 0x0000830401007387 */ /* 0x0003e20000100000 */
[----:B0-----:R-:W-:-:S05]  /*1250*/  IMAD.WIDE R2, R16, 0x4, R8 ;  /* 0x0000000410027825 */ /* 0x001fca00078e0208 */
[----:B-1----:R-:W3:Y:S04]  /*1260*/  LDG.E R4, desc[UR6][R2.64] ;  /* 0x0000000602047981 */ /* 0x002ee8000c1e1900 */
        /* <DEDUP_REMOVED lines=10> */
[----:B------:R-:W-:Y:S04]  /*1310*/  STL.U8 [R1+0x8f], R19 ;  /* 0x00008f1301007387 */ /* 0x000fe80000100000 */
[----:B------:R-:W-:Y:S04]  /*1320*/  STL.U8 [R1+0x90], R21 ;  /* 0x0000901501007387 */ /* 0x000fe80000100000 */
[----:B------:R-:W-:Y:S04]  /*1330*/  STL.U8 [R1+0x91], R23 ;  /* 0x0000911701007387 */ /* 0x000fe80000100000 */
        /* <DEDUP_REMOVED lines=17> */
[----:B------:R-:W3:Y:S04]  /*1450*/  LDG.E.U8 R19, desc[UR6][R12.64+0xa0] ;  /* 0x0000a0060c137981 */ /* 0x000ee8000c1e1100 */
[----:B------:R-:W3:Y:S04]  /*1460*/  LDG.E.U8 R21, desc[UR6][R12.64+0xa1] ;  /* 0x0000a1060c157981 */ /* 0x000ee8000c1e1100 */
[----:B------:R-:W3:Y:S04]  /*1470*/  LDG.E.U8 R23, desc[UR6][R12.64+0xa2] ;  /* 0x0000a2060c177981 */ /* 0x000ee8000c1e1100 */
[----:B------:R-:W3:Y:S01]  /*1480*/  LDG.E.U8 R0, desc[UR6][R12.64+0xa3] ;  /* 0x0000a3060c007981 */ /* 0x000ee2000c1e1100 */
[----:B------:R-:W-:-:S03]  /*1490*/  ISETP.NE.AND P0, PT, R4, RZ, PT ;  /* 0x000000ff0400720c */ /* 0x000fc60003f05270 */
        /* <DEDUP_REMOVED lines=10> */
[----:B----4-:R0:W-:Y:S04]  /*1540*/  STL.U8 [R1+0x96], R14 ;  /* 0x0000960e01007387 */ /* 0x0101e80000100000 */
[----:B-----5:R0:W-:Y:S04]  /*1550*/  STL.U8 [R1+0x97], R18 ;  /* 0x0000971201007387 */ /* 0x0201e80000100000 */
[----:B--2---:R0:W-:Y:S04]  /*1560*/  STL.U8 [R1+0x98], R20 ;  /* 0x0000981401007387 */ /* 0x0041e80000100000 */
[----:B---3--:R0:W-:Y:S04]  /*1570*/  STL.U8 [R1+0x99], R22 ;  /* 0x0000991601007387 */ /* 0x0081e80000100000 */
[----:B------:R0:W-:Y:S04]  /*1580*/  STL.U8 [R1+0xa0], R19 ;  /* 0x0000a01301007387 */ /* 0x0001e80000100000 */
[----:B------:R0:W-:Y:S04]  /*1590*/  STL.U8 [R1+0xa1], R21 ;  /* 0x0000a11501007387 */ /* 0x0001e80000100000 */
[----:B------:R0:W-:Y:S04]  /*15a0*/  STL.U8 [R1+0xa2], R23 ;  /* 0x0000a21701007387 */ /* 0x0001e80000100000 */
[----:B------:R0:W-:Y:S01]  /*15b0*/  STL.U8 [R1+0xa3], R0 ;  /* 0x0000a30001007387 */ /* 0x0001e20000100000 */
[----:B------:R-:W-:Y:S05]  /*15c0*/  @!P0 EXIT ;  /* 0x000000000000894d */ /* 0x000fea0003800000 */
[----:B0-----:R-:W2:Y:S04]  /*15d0*/  LDL.U16 R17, [R1+0x88] ;  /* 0x0000880001117983 */ /* 0x001ea80000100400 */
[----:B------:R-:W3:Y:S04]  /*15e0*/  LDL.U16 R18, [R1+0x8a] ;  /* 0x00008a0001127983 */ /* 0x000ee80000100400 */
[----:B------:R-:W4:Y:S04]  /*15f0*/  LDL.U16 R5, [R1+0x8c] ;  /* 0x00008c0001057983 */ /* 0x000f280000100400 */
[----:B------:R-:W5:Y:S04]  /*1600*/  LDL.U16 R4, [R1+0x8e] ;  /* 0x00008e0001047983 */ /* 0x000f680000100400 */
[----:B------:R-:W5:Y:S01]  /*1610*/  LDL.U8 R0, [R1+0x90] ;  /* 0x0000900001007983 */ /* 0x000f620000100000 */
[----:B--2---:R-:W-:-:S04]  /*1620*/  PRMT R6, R17, 0x7770, RZ ;  /* 0x0000777011067816 */ /* 0x004fc800000000ff */
[----:B------:R-:W-:-:S04]  /*1630*/  ISETP.GT.U32.AND P6, PT, R6, 0x8, PT ;  /* 0x000000080600780c */ /* 0x000fc80003fc4070 */
[----:B------:R-:W-:Y:S02]  /*1640*/  SEL R7, R6, 0xffff, !P6 ;  /* 0x0000ffff06077807 */ /* 0x000fe40007000000 */
[----:B------:R-:W-:Y:S02]  /*1650*/  PRMT R6, R17, 0x7771, RZ ;  /* 0x0000777111067816 */ /* 0x000fe400000000ff */
[----:B------:R-:W-:Y:S02]  /*1660*/  LOP3.LUT R14, R7, 0xffff, RZ, 0xc0, !PT ;  /* 0x0000ffff070e7812 */ /* 0x000fe400078ec0ff */
[----:B------:R-:W-:Y:S02]  /*1670*/  ISETP.GE.U32.AND P0, PT, R6, 0x9, PT ;  /* 0x000000090600780c */ /* 0x000fe40003f06070 */
[----:B------:R-:W-:-:S04]  /*1680*/  PRMT R17, R14, 0x8880, RZ ;  /* 0x000088800e117816 */ /* 0x000fc800000000ff */
[----:B------:R-:W-:-:S04]  /*1690*/  ISETP.GT.AND P0, PT, R6, R17, !P0 ;  /* 0x000000110600720c */ /* 0x000fc80004704270 */
[----:B------:R-:W-:Y:S02]  /*16a0*/  SEL R6, R6, R7, P0 ;  /* 0x0000000706067207 */ /* 0x000fe40000000000 */
[----:B---3--:R-:W-:Y:S02]  /*16b0*/  PRMT R7, R18, 0x7770, RZ ;  /* 0x0000777012077816 */ /* 0x008fe400000000ff */
[----:B------:R-:W-:Y:S02]  /*16c0*/  LOP3.LUT R14, R6, 0xffff, RZ, 0xc0, !PT ;  /* 0x0000ffff060e7812 */ /* 0x000fe400078ec0ff */
[----:B------:R-:W-:Y:S02]  /*16d0*/  ISETP.GE.U32.AND P1, PT, R7, 0x9, PT ;  /* 0x000000090700780c */ /* 0x000fe40003f26070 */
[----:B------:R-:W-:Y:S02]  /*16e0*/  PRMT R14, R14, 0x8880, RZ ;  /* 0x000088800e0e7816 */ /* 0x000fe400000000ff */
[----:B------:R-:W-:-:S02]  /*16f0*/  PRMT R18, R18, 0x7771, RZ ;  /* 0x0000777112127816 */ /* 0x000fc400000000ff */
[C---:B------:R-:W-:Y:S02]  /*1700*/  ISETP.GT.AND P1, PT, R7.reuse, R14, !P1 ;  /* 0x0000000e0700720c */ /* 0x040fe40004f24270 */
[----:B------:R-:W-:Y:S02]  /*1710*/  ISETP.GE.U32.AND P2, PT, R18, 0x9, PT ;  /* 0x000000091200780c */ /* 0x000fe40003f46070 */
[----:B------:R-:W-:-:S04]  /*1720*/  SEL R7, R7, R6, P1 ;  /* 0x0000000607077207 */ /* 0x000fc80000800000 */
[----:B------:R-:W-:-:S04]  /*1730*/  LOP3.LUT R6, R7, 0xffff, RZ, 0xc0, !PT ;  /* 0x0000ffff07067812 */ /* 0x000fc800078ec0ff */
[----:B------:R-:W-:Y:S02]  /*1740*/  PRMT R17, R6, 0x8880, RZ ;  /* 0x0000888006117816 */ /* 0x000fe400000000ff */
[C---:B----4-:R-:W-:Y:S02]  /*1750*/  PRMT R6, R5.reuse, 0x7770, RZ ;  /* 0x0000777005067816 */ /* 0x050fe400000000ff */
[----:B------:R-:W-:Y:S02]  /*1760*/  ISETP.GT.AND P2, PT, R18, R17, !P2 ;  /* 0x000000111200720c */ /* 0x000fe40005744270 */
[----:B------:R-:W-:Y:S02]  /*1770*/  ISETP.GE.U32.AND P3, PT, R6, 0x9, PT ;  /* 0x000000090600780c */ /* 0x000fe40003f66070 */
[----:B------:R-:W-:Y:S02]  /*1780*/  SEL R7, R18, R7, P2 ;  /* 0x0000000712077207 */ /* 0x000fe40001000000 */
[----:B------:R-:W-:-:S02]  /*1790*/  PRMT R5, R5, 0x7771, RZ ;  /* 0x0000777105057816 */ /* 0x000fc400000000ff */
[----:B------:R-:W-:Y:S02]  /*17a0*/  LOP3.LUT R14, R7, 0xffff, RZ, 0xc0, !PT ;  /* 0x0000ffff070e7812 */ /* 0x000fe400078ec0ff */
[----:B------:R-:W-:Y:S02]  /*17b0*/  ISETP.GE.U32.AND P4, PT, R5, 0x9, PT ;  /* 0x000000090500780c */ /* 0x000fe40003f86070 */
[----:B------:R-:W-:-:S04]  /*17c0*/  PRMT R17, R14, 0x8880, RZ ;  /* 0x000088800e117816 */ /* 0x000fc800000000ff */
[----:B------:R-:W-:-:S04]  /*17d0*/  ISETP.GT.AND P3, PT, R6, R17, !P3 ;  /* 0x000000110600720c */ /* 0x000fc80005f64270 */
[----:B------:R-:W-:-:S04]  /*17e0*/  SEL R6, R6, R7, P3 ;  /* 0x0000000706067207 */ /* 0x000fc80001800000 */
[----:B------:R-:W-:-:S04]  /*17f0*/  LOP3.LUT R7, R6, 0xffff, RZ, 0xc0, !PT ;  /* 0x0000ffff06077812 */ /* 0x000fc800078ec0ff */
[----:B------:R-:W-:-:S04]  /*1800*/  PRMT R14, R7, 0x8880, RZ ;  /* 0x00008880070e7816 */ /* 0x000fc800000000ff */
[----:B------:R-:W-:-:S04]  /*1810*/  ISETP.GT.AND P4, PT, R5, R14, !P4 ;  /* 0x0000000e0500720c */ /* 0x000fc80006784270 */
[----:B------:R-:W-:Y:S02]  /*1820*/  SEL R5, R5, R6, P4 ;  /* 0x0000000605057207 */ /* 0x000fe40002000000 */
[----:B-----5:R-:W-:Y:S02]  /*1830*/  PRMT R6, R4, 0x7770, RZ ;  /* 0x0000777004067816 */ /* 0x020fe400000000ff */
[----:B------:R-:W-:Y:S02]  /*1840*/  LOP3.LUT R7, R5, 0xffff, RZ, 0xc0, !PT ;  /* 0x0000ffff05077812 */ /* 0x000fe400078ec0ff */
[----:B------:R-:W-:Y:S02]  /*1850*/  ISETP.GE.U32.AND P5, PT, R6, 0x9, PT ;  /* 0x000000090600780c */ /* 0x000fe40003fa6070 */
[----:B------:R-:W-:-:S04]  /*1860*/  PRMT R7, R7, 0x8880, RZ ;  /* 0x0000888007077816 */ /* 0x000fc800000000ff */
[----:B------:R-:W-:-:S04]  /*1870*/  ISETP.GT.AND P5, PT, R6, R7, !P5 ;  /* 0x000000070600720c */ /* 0x000fc80006fa4270 */
[----:B------:R-:W-:Y:S02]  /*1880*/  SEL R6, R6, R5, P5 ;  /* 0x0000000506067207 */ /* 0x000fe40002800000 */
[----:B------:R-:W-:Y:S02]  /*1890*/  PRMT R5, R4, 0x7771, RZ ;  /* 0x0000777104057816 */ /* 0x000fe400000000ff */
[----:B------:R-:W-:Y:S02]  /*18a0*/  LOP3.LUT R7, R6, 0xffff, RZ, 0xc0, !PT ;  /* 0x0000ffff06077812 */ /* 0x000fe400078ec0ff */
[----:B------:R-:W-:Y:S02]  /*18b0*/  SEL R4, RZ, 0xffffffff, !P6 ;  /* 0xffffffffff047807 */ /* 0x000fe40007000000 */
[----:B------:R-:W-:Y:S02]  /*18c0*/  PRMT R14, R7, 0x8880, RZ ;  /* 0x00008880070e7816 */ /* 0x000fe400000000ff */
[----:B------:R-:W-:-:S02]  /*18d0*/  ISETP.GE.U32.AND P6, PT, R5, 0x9, PT ;  /* 0x000000090500780c */ /* 0x000fc40003fc6070 */
[----:B------:R-:W-:Y:S02]  /*18e0*/  SEL R4, R4, 0x1, !P0 ;  /* 0x0000000104047807 */ /* 0x000fe40004000000 */
[C---:B------:R-:W-:Y:S02]  /*18f0*/  ISETP.GT.AND P6, PT, R5.reuse, R14, !P6 ;  /* 0x0000000e0500720c */ /* 0x040fe400077c4270 */
[----:B------:R-:W-:Y:S02]  /*1900*/  SEL R4, R4, 0x2, !P1 ;  /* 0x0000000204047807 */ /* 0x000fe40004800000 */
[----:B------:R-:W-:Y:S02]  /*1910*/  SEL R5, R5, R6, P6 ;  /* 0x0000000605057207 */ /* 0x000fe40003000000 */
[----:B------:R-:W-:Y:S02]  /*1920*/  SEL R4, R4, 0x3, !P2 ;  /* 0x0000000304047807 */ /* 0x000fe40005000000 */
[----:B------:R-:W-:-:S02]  /*1930*/  LOP3.LUT R5, R5, 0xffff, RZ, 0xc0, !PT ;  /* 0x0000ffff05057812 */ /* 0x000fc400078ec0ff */
[----:B------:R-:W-:Y:S02]  /*1940*/  SEL R4, R4, 0x4, !P3 ;  /* 0x0000000404047807 */ /* 0x000fe40005800000 */
[----:B------:R-:W-:Y:S02]  /*1950*/  PRMT R5, R5, 0x8880, RZ ;  /* 0x0000888005057816 */ /* 0x000fe400000000ff */
[----:B------:R-:W-:Y:S02]  /*1960*/  SEL R4, R4, 0x5, !P4 ;  /* 0x0000000504047807 */ /* 0x000fe40006000000 */
[----:B------:R-:W-:Y:S02]  /*1970*/  ISETP.GT.AND P0, PT, R0, R5, PT ;  /* 0x000000050000720c */ /* 0x000fe40003f04270 */
[----:B------:R-:W-:Y:S02]  /*1980*/  SEL R4, R4, 0x6, !P5 ;  /* 0x0000000604047807 */ /* 0x000fe40006800000 */
[----:B------:R-:W-:-:S02]  /*1990*/  ISETP.GE.U32.AND P1, PT, R0, 0x9, PT ;  /* 0x000000090000780c */ /* 0x000fc40003f26070 */
[----:B------:R-:W-:-:S07]  /*19a0*/  SEL R4, R4, 0x7, !P6 ;  /* 0x0000000704047807 */ /* 0x000fce0007000000 */
[----:B------:R-:W-:-:S04]  /*19b0*/  @P0 SEL R4, R4, 0x8, P1 ;  /* 0x0000000804040807 */ /* 0x000fc80000800000 */
[----:B------:R-:W-:-:S04]  /*19c0*/  LOP3.LUT R24, R4, 0xff, RZ, 0xc0, !PT ;  /* 0x000000ff04187812 */ /* 0x000fc800078ec0ff */
[----:B------:R-:W-:-:S13]  /*19d0*/  ISETP.NE.AND P0, PT, R24, 0xff, PT ;  /* 0x000000ff1800780c */ /* 0x000fda0003f05270 */
[----:B------:R-:W-:Y:S05]  /*19e0*/  @!P0 BRA `(.L_x_877) ;  /* 0x000000d800fc8947 */ /* 0x000fea0003800000 */
[----:B------:R-:W-:Y:S01]  /*19f0*/  LOP3.LUT R23, R4, 0xff, RZ, 0xc0, !PT ;  /* 0x000000ff04177812 */ /* 0x000fe200078ec0ff */
[----:B------:R-:W2:Y:S04]  /*1a00*/  LDL.U8 R17, [R1+0x91] ;  /* 0x0000910001117983 */ /* 0x000ea80000100000 */
[----:B------:R-:W-:-:S05]  /*1a10*/  IMAD R22, R23, 0x9, R1 ;  /* 0x0000000917167824 */ /* 0x000fca00078e0201 */
[----:B------:R-:W3:Y:S04]  /*1a20*/  LDL.U8 R0, [R22+0x1] ;  /* 0x0000010016007983 */ /* 0x000ee80000100000 */
[----:B------:R-:W4:Y:S04]  /*1a30*/  LDL.U8 R5, [R22+0x2] ;  /* 0x0000020016057983 */ /* 0x000f280000100000 */
[----:B------:R-:W5:Y:S04]  /*1a40*/  LDL.U8 R7, [R22+0x3] ;  /* 0x0000030016077983 */ /* 0x000f680000100000 */
[----:B------:R-:W2:Y:S04]  /*1a50*/  LDL.U8 R12, [R22+0x4] ;  /* 0x00000400160c7983 */ /* 0x000ea80000100000 */
[----:B------:R-:W2:Y:S04]  /*1a60*/  LDL.U8 R18, [R22+0x5] ;  /* 0x0000050016127983 */ /* 0x000ea80000100000 */
[----:B------:R-:W2:Y:S04]  /*1a70*/  LDL.U8 R13, [R22] ;  /* 0x00000000160d7983 */ /* 0x000ea80000100000 */
[----:B------:R-:W2:Y:S01]  /*1a80*/  LDL.U8 R14, [R22+0x6] ;  /* 0x00000600160e7983 */ /* 0x000ea20000100000 */
[----:B---3--:R-:W-:-:S03]  /*1a90*/  ISETP.NE.AND P5, PT, R0, RZ, PT ;  /* 0x000000ff0000720c */ /* 0x008fc60003fa5270 */
[----:B------:R-:W3:Y:S10]  /*1aa0*/  LDL.U8 R0, [R22+0x7] ;  /* 0x0000070016007983 */ /* 0x000ef40000100000 */
[----:B------:R-:W3:Y:S01]  /*1ab0*/  @!P5 LDL.U8 R4, [R1+0x92] ;  /* 0x000092000104d983 */ /* 0x000ee20000100000 */
[----:B----4-:R-:W-:-:S02]  /*1ac0*/  ISETP.NE.AND P6, PT, R5, RZ, PT ;  /* 0x000000ff0500720c */ /* 0x010fc40003fc5270 */
[----:B-----5:R-:W-:-:S11]  /*1ad0*/  ISETP.NE.AND P0, PT, R7, RZ, PT ;  /* 0x000000ff0700720c */ /* 0x020fd60003f05270 */
[----:B------:R-:W4:Y:S04]  /*1ae0*/  @!P6 LDL.U8 R6, [R1+0x93] ;  /* 0x000093000106e983 */ /* 0x000f280000100000 */
[----:B------:R-:W5:Y:S01]  /*1af0*/  @!P0 LDL.U8 R7, [R1+0x94] ;  /* 0x0000940001078983 */ /* 0x000f620000100000 */
[----:B--2---:R-:W-:Y:S02]  /*1b00*/  ISETP.NE.AND P1, PT, R12, RZ, PT ;  /* 0x000000ff0c00720c */ /* 0x004fe40003f25270 */
[----:B------:R-:W-:Y:S02]  /*1b10*/  ISETP.NE.AND P2, PT, R18, RZ, PT ;  /* 0x000000ff1200720c */ /* 0x000fe40003f45270 */
[----:B------:R-:W-:Y:S01]  /*1b20*/  ISETP.NE.AND P4, PT, R13, RZ, PT ;  /* 0x000000ff0d00720c */ /* 0x000fe20003f85270 */
[----:B------:R-:W2:Y:S08]  /*1b30*/  LDL.U8 R18, [R1+0x99] ;  /* 0x0000990001127983 */ /* 0x000eb00000100000 */
[----:B------:R-:W2:Y:S04]  /*1b40*/  @!P1 LDL.U8 R12, [R1+0x95] ;  /* 0x00009500010c9983 */ /* 0x000ea80000100000 */
[----:B------:R-:W2:Y:S01]  /*1b50*/  @!P2 LDL.U8 R5, [R1+0x96] ;  /* 0x000096000105a983 */ /* 0x000ea20000100000 */
[----:B------:R-:W-:-:S02]  /*1b60*/  ISETP.NE.AND P3, PT, R14, RZ, PT ;  /* 0x000000ff0e00720c */ /* 0x000fc40003f65270 */
[----:B------:R-:W-:-:S04]  /*1b70*/  SEL R13, R17, 0xffff, !P4 ;  /* 0x0000ffff110d7807 */ /* 0x000fc80006000000 */
[----:B------:R-:W-:-:S04]  /*1b80*/  @!P5 LOP3.LUT R14, R13, 0xffff, RZ, 0xc0, !PT ;  /* 0x0000ffff0d0ed812 */ /* 0x000fc800078ec0ff */
[----:B------:R-:W-:Y:S02]  /*1b90*/  @!P5 PRMT R19, R14, 0x8880, RZ ;  /* 0x000088800e13d816 */ /* 0x000fe400000000ff */
[----:B------:R-:W-:Y:S01]  /*1ba0*/  SEL R17, RZ, 0xffffffff, !P4 ;  /* 0xffffffffff117807 */ /* 0x000fe20006000000 */
[----:B------:R-:W2:Y:S01]  /*1bb0*/  @!P3 LDL.U8 R14, [R1+0x97] ;  /* 0x00009700010eb983 */ /* 0x000ea20000100000 */
[----:B---3--:R-:W-:-:S03]  /*1bc0*/  @!P5 ISETP.GT.AND P4, PT, R4, R19, PT ;  /* 0x000000130400d20c */ /* 0x008fc60003f84270 */
[----:B------:R-:W3:Y:S01]  /*1bd0*/  LDL.U8 R19, [R22+0x8] ;  /* 0x0000080016137983 */ /* 0x000ee20000100000 */
[----:B------:R-:W-:Y:S02]  /*1be0*/  @!P5 SEL R25, R4, R13, P4 ;  /* 0x0000000d0419d207 */ /* 0x000fe40002000000 */
[----:B------:R-:W-:Y:S02]  /*1bf0*/  @!P5 SEL R21, R17, 0x1, !P4 ;  /* 0x000000011115d807 */ /* 0x000fe40006000000 */
[----:B------:R-:W-:-:S13]  /*1c00*/  ISETP.NE.AND P4, PT, R0, RZ, PT ;  /* 0x000000ff0000720c */ /* 0x000fda0003f85270 */
[----:B------:R-:W3:Y:S01]  /*1c10*/  @!P4 LDL.U8 R20, [R1+0x98] ;  /* 0x000098000114c983 */ /* 0x000ee20000100000 */
[----:B------:R-:W-:-:S05]  /*1c20*/  IMAD R4, R23, -0x7, R22 ;  /* 0xfffffff917047824 */ /* 0x000fca00078e0216 */
[----:B------:R-:W3:Y:S01]  /*1c30*/  LDL.U16 R0, [R4+0x52] ;  /* 0x0000520004007983 */ /* 0x000ee20000100400 */
[----:B------:R-:W-:-:S04]  /*1c40*/  @!P5 PRMT R13, R25, 0x7610, R13 ;  /* 0x00007610190dd816 */ /* 0x000fc8000000000d */
[----:B------:R-:W-:-:S04]  /*1c50*/  @!P6 LOP3.LUT R25, R13, 0xffff, RZ, 0xc0, !PT ;  /* 0x0000ffff0d19e812 */ /* 0x000fc800078ec0ff */
[----:B------:R-:W-:Y:S02]  /*1c60*/  @!P6 PRMT R25, R25, 0x8880, RZ ;  /* 0x000088801919e816 */ /* 0x000fe400000000ff */
[----:B------:R-:W-:Y:S02]  /*1c70*/  @!P5 PRMT R17, R21, 0x7610, R17 ;  /* 0x000076101511d816 */ /* 0x000fe40000000011 */
[----:B----4-:R-:W-:-:S04]  /*1c80*/  @!P6 ISETP.GT.AND P5, PT, R6, R25, PT ;  /* 0x000000190600e20c */ /* 0x010fc80003fa4270 */
[----:B------:R-:W-:-:S04]  /*1c90*/  @!P6 SEL R6, R6, R13, P5 ;  /* 0x0000000d0606e207 */ /* 0x000fc80002800000 */
[----:B------:R-:W-:-:S04]  /*1ca0*/  @!P6 PRMT R13, R6, 0x7610, R13 ;  /* 0x00007610060de816 */ /* 0x000fc8000000000d */
[----:B------:R-:W-:-:S04]  /*1cb0*/  @!P0 LOP3.LUT R6, R13, 0xffff, RZ, 0xc0, !PT ;  /* 0x0000ffff0d068812 */ /* 0x000fc800078ec0ff */
[----:B------:R-:W-:Y:S02]  /*1cc0*/  @!P0 PRMT R6, R6, 0x8880, RZ ;  /* 0x0000888006068816 */ /* 0x000fe400000000ff */
[----:B------:R-:W-:Y:S02]  /*1cd0*/  @!P6 SEL R21, R17, 0x2, !P5 ;  /* 0x000000021115e807 */ /* 0x000fe40006800000 */
[----:B-----5:R-:W-:-:S04]  /*1ce0*/  @!P0 ISETP.GT.AND P5, PT, R7, R6, PT ;  /* 0x000000060700820c */ /* 0x020fc80003fa4270 */
[----:B------:R-:W-:-:S04]  /*1cf0*/  @!P0 SEL R7, R7, R13, P5 ;  /* 0x0000000d07078207 */ /* 0x000fc80002800000 */
[----:B------:R-:W-:-:S04]  /*1d00*/  @!P0 PRMT R13, R7, 0x7610, R13 ;  /* 0x00007610070d8816 */ /* 0x000fc8000000000d */
[----:B------:R-:W-:-:S04]  /*1d10*/  @!P1 LOP3.LUT R6, R13, 0xffff, RZ, 0xc0, !PT ;  /* 0x0000ffff0d069812 */ /* 0x000fc800078ec0ff */
[----:B------:R-:W-:Y:S02]  /*1d20*/  @!P1 PRMT R7, R6, 0x8880, RZ ;  /* 0x0000888006079816 */ /* 0x000fe400000000ff */
[----:B------:R-:W-:Y:S02]  /*1d30*/  @!P6 PRMT R17, R21, 0x7610, R17 ;  /* 0x000076101511e816 */ /* 0x000fe40000000011 */
[----:B--2---:R-:W-:-:S04]  /*1d40*/  @!P1 ISETP.GT.AND P6, PT, R12, R7, PT ;  /* 0x000000070c00920c */ /* 0x004fc80003fc4270 */
[----:B------:R-:W-:-:S04]  /*1d50*/  @!P1 SEL R12, R12, R13, P6 ;  /* 0x0000000d0c0c9207 */ /* 0x000fc80003000000 */
[----:B------:R-:W-:-:S04]  /*1d60*/  @!P1 PRMT R13, R12, 0x7610, R13 ;  /* 0x000076100c0d9816 */ /* 0x000fc8000000000d */
[----:B------:R-:W-:-:S04]  /*1d70*/  @!P2 LOP3.LUT R6, R13, 0xffff, RZ, 0xc0, !PT ;  /* 0x0000ffff0d06a812 */ /* 0x000fc800078ec0ff */
[----:B------:R-:W-:Y:S02]  /*1d80*/  @!P2 PRMT R6, R6, 0x8880, RZ ;  /* 0x000088800606a816 */ /* 0x000fe400000000ff */
[----:B------:R-:W-:Y:S02]  /*1d90*/  @!P0 SEL R7, R17, 0x3, !P5 ;  /* 0x0000000311078807 */ /* 0x000fe40006800000 */
[----:B------:R-:W-:-:S04]  /*1da0*/  @!P2 ISETP.GT.AND P5, PT, R5, R6, PT ;  /* 0x000000060500a20c */ /* 0x000fc80003fa4270 */
[----:B------:R-:W-:-:S04]  /*1db0*/  @!P2 SEL R5, R5, R13, P5 ;  /* 0x0000000d0505a207 */ /* 0x000fc80002800000 */
[----:B------:R-:W-:-:S04]  /*1dc0*/  @!P2 PRMT R13, R5, 0x7610, R13 ;  /* 0x00007610050da816 */ /* 0x000fc8000000000d */
[----:B------:R-:W-:-:S04]  /*1dd0*/  @!P3 LOP3.LUT R5, R13, 0xffff, RZ, 0xc0, !PT ;  /* 0x0000ffff0d05b812 */ /* 0x000fc800078ec0ff */
[----:B------:R-:W-:Y:S02]  /*1de0*/  @!P3 PRMT R5, R5, 0x8880, RZ ;  /* 0x000088800505b816 */ /* 0x000fe400000000ff */
[----:B------:R-:W-:Y:S02]  /*1df0*/  @!P0 PRMT R17, R7, 0x7610, R17 ;  /* 0x0000761007118816 */ /* 0x000fe40000000011 */
[----:B------:R-:W-:-:S04]  /*1e00*/  @!P3 ISETP.GT.AND P0, PT, R14, R5, PT ;  /* 0x000000050e00b20c */ /* 0x000fc80003f04270 */
[----:B------:R-:W-:-:S04]  /*1e10*/  @!P3 SEL R14, R14, R13, P0 ;  /* 0x0000000d0e0eb207 */ /* 0x000fc80000000000 */
[----:B------:R-:W-:Y:S02]  /*1e20*/  @!P3 PRMT R13, R14, 0x7610, R13 ;  /* 0x000076100e0db816 */ /* 0x000fe4000000000d */
[----:B------:R-:W-:Y:S02]  /*1e30*/  @!P1 SEL R6, R17, 0x4, !P6 ;  /* 0x0000000411069807 */ /* 0x000fe40007000000 */
[----:B------:R-:W-:Y:S02]  /*1e40*/  @!P4 LOP3.LUT R5, R13, 0xffff, RZ, 0xc0, !PT ;  /* 0x0000ffff0d05c812 */ /* 0x000fe400078ec0ff */
[----:B------:R-:W-:Y:S02]  /*1e50*/  @!P1 PRMT R17, R6, 0x7610, R17 ;  /* 0x0000761006119816 */ /* 0x000fe40000000011 */
[----:B------:R-:W-:Y:S01]  /*1e60*/  @!P4 PRMT R5, R5, 0x8880, RZ ;  /* 0x000088800505c816 */ /* 0x000fe200000000ff */
[----:B------:R-:W-:-:S05]  /*1e70*/  IMAD R24, R24, 0xab, RZ ;  /* 0x000000ab18187824 */ /* 0x000fca00078e02ff */
[----:B------:R-:W-:Y:S01]  /*1e80*/  SHF.R.U32.HI R24, RZ, 0x9, R24 ;  /* 0x00000009ff187819 */ /* 0x000fe20000011618 */
[----:B------:R-:W-:Y:S01]  /*1e90*/  IMAD R15, R16, 0x9, R15 ;  /* 0x00000009100f7824 */ /* 0x000fe200078e020f */
[----:B------:R-:W-:Y:S01]  /*1ea0*/  BSSY.RECONVERGENT B0, `(.L_x_878) ;  /* 0x000019b000007945 */ /* 0x000fe20003800200 */
[----:B------:R-:W-:Y:S01]  /*1eb0*/  IMAD.IADD R14, R4, 0x1, -R23 ;  /* 0x00000001040e7824 */ /* 0x000fe200078e0a17 */
[C---:B---3--:R-:W-:Y:S02]  /*1ec0*/  @!P4 ISETP.GT.AND P1, PT, R20.reuse, R5, PT ;  /* 0x000000051400c20c */ /* 0x048fe40003f24270 */
[----:B------:R-:W-:Y:S02]  /*1ed0*/  @!P2 SEL R5, R17, 0x5, !P5 ;  /* 0x000000051105a807 */ /* 0x000fe40006800000 */
[----:B------:R-:W-:Y:S02]  /*1ee0*/  @!P4 SEL R20, R20, R13, P1 ;  /* 0x0000000d1414c207 */ /* 0x000fe40000800000 */
[----:B------:R-:W-:-:S02]  /*1ef0*/  @!P2 PRMT R17, R5, 0x7610, R17 ;  /* 0x000076100511a816 */ /* 0x000fc40000000011 */
[----:B------:R-:W-:Y:S02]  /*1f00*/  @!P4 PRMT R13, R20, 0x7610, R13 ;  /* 0x00007610140dc816 */ /* 0x000fe4000000000d */
[----:B------:R-:W-:Y:S02]  /*1f10*/  @!P3 SEL R5, R17, 0x6, !P0 ;  /* 0x000000061105b807 */ /* 0x000fe40004000000 */
[----:B------:R-:W-:Y:S02]  /*1f20*/  ISETP.NE.AND P2, PT, R19, RZ, PT ;  /* 0x000000ff1300720c */ /* 0x000fe40003f45270 */
[----:B------:R-:W-:Y:S02]  /*1f30*/  LOP3.LUT R13, R13, 0xffff, RZ, 0xc0, !PT ;  /* 0x0000ffff0d0d7812 */ /* 0x000fe400078ec0ff */
[----:B------:R-:W-:Y:S02]  /*1f40*/  @!P3 PRMT R17, R5, 0x7610, R17 ;  /* 0x000076100511b816 */ /* 0x000fe40000000011 */
[----:B------:R-:W-:-:S02]  /*1f50*/  PRMT R5, R13, 0x8880, RZ ;  /* 0x000088800d057816 */ /* 0x000fc400000000ff */
[----:B------:R-:W-:Y:S02]  /*1f60*/  @!P4 SEL R6, R17, 0x7, !P1 ;  /* 0x000000071106c807 */ /* 0x000fe40004800000 */
[----:B------:R-:W-:Y:S02]  /*1f70*/  ISETP.GT.AND P0, PT, R18, R5, PT ;  /* 0x000000051200720c */ /* 0x000fe40003f04270 */
[----:B------:R-:W-:-:S04]  /*1f80*/  @!P4 PRMT R17, R6, 0x7610, R17 ;  /* 0x000076100611c816 */ /* 0x000fc80000000011 */
[----:B------:R-:W-:-:S04]  /*1f90*/  @!P2 SEL R17, R17, 0x8, !P0 ;  /* 0x000000081111a807 */ /* 0x000fc80004000000 */
[----:B------:R-:W-:-:S05]  /*1fa0*/  LOP3.LUT R5, R17, 0xff, RZ, 0xc0, !PT ;  /* 0x000000ff11057812 */ /* 0x000fca00078ec0ff */
[----:B------:R-:W-:Y:S01]  /*1fb0*/  IMAD R5, R5, 0xab, RZ ;  /* 0x000000ab05057824 */ /* 0x000fe200078e02ff */
[----:B------:R-:W-:-:S04]  /*1fc0*/  PRMT R6, R24, 0x9910, RZ ;  /* 0x0000991018067816 */ /* 0x000fc800000000ff */
[----:B------:R-:W-:-:S04]  /*1fd0*/  SHF.R.U32.HI R5, RZ, 0x9, R5 ;  /* 0x00000009ff057819 */ /* 0x000fc80000011605 */
[----:B------:R-:W-:Y:S02]  /*1fe0*/  PRMT R5, R5, 0x9910, RZ ;  /* 0x0000991005057816 */ /* 0x000fe400000000ff */
[----:B------:R-:W-:Y:S02]  /*1ff0*/  LOP3.LUT P0, RZ, R0, 0x2, RZ, 0xc0, !PT ;  /* 0x0000000200ff7812 */ /* 0x000fe4000780c0ff */
[----:B------:R-:W-:Y:S01]  /*2000*/  LOP3.LUT R17, R17, 0xffff, RZ, 0xc0, !PT ;  /* 0x0000ffff11117812 */ /* 0x000fe200078ec0ff */
[----:B------:R-:W-:-:S03]  /*2010*/  IMAD R6, R6, 0x3, R5 ;  /* 0x0000000306067824 */ /* 0x000fc600078e0205 */
[----:B------:R-:W-:Y:S02]  /*2020*/  LOP3.LUT R17, R17, 0xff, RZ, 0xc0, !PT ;  /* 0x000000ff11117812 */ /* 0x000fe400078ec0ff */
[----:B------:R-:W-:Y:S01]  /*2030*/  LOP3.LUT R6, R6, 0xff, RZ, 0xc0, !PT ;  /* 0x000000ff06067812 */ /* 0x000fe200078ec0ff */
[----:B------:R-:W-:Y:S02]  /*2040*/  VIADD R5, R15, 0xfffffff7 ;  /* 0xfffffff70f057836 */ /* 0x000fe40000000000 */
[--C-:B------:R-:W-:Y:S02]  /*2050*/  IMAD R12, R17, 0x2, R1.reuse ;  /* 0x00000002110c7824 */ /* 0x100fe400078e0201 */
[----:B------:R-:W-:Y:S02]  /*2060*/  IMAD R13, R6, 0x2, R1 ;  /* 0x00000002060d7824 */ /* 0x000fe400078e0201 */
[--C-:B------:R-:W-:Y:S02]  /*2070*/  IMAD.IADD R15, R22, 0x1, R17.reuse ;  /* 0x00000001160f7824 */ /* 0x100fe400078e0211 */
[----:B------:R-:W-:-:S02]  /*2080*/  IMAD.IADD R16, R12, 0x1, -R17 ;  /* 0x000000010c107824 */ /* 0x000fc400078e0a11 */
[----:B------:R-:W-:-:S04]  /*2090*/  IMAD.WIDE R8, R5, 0x4, R8 ;  /* 0x0000000405087825 */ /* 0x000fc800078e0208 */
[----:B------:R-:W-:Y:S01]  /*20a0*/  IMAD.IADD R17, R13, 0x1, -R6 ;  /* 0x000000010d117824 */ /* 0x000fe200078e0a06 */
[----:B------:R-:W-:Y:S06]  /*20b0*/  @P0 BRA `(.L_x_879) ;  /* 0x0000001400e40947 */ /* 0x000fec0003800000 */
[----:B------:R-:W2:Y:S02]  /*20c0*/  LDL.U8 R6, [R12+0x64] ;  /* 0x000064000c067983 */ /* 0x000ea40000100000 */
[----:B--2---:R-:W-:-:S13]  /*20d0*/  LOP3.LUT P0, RZ, R6, 0x2, RZ, 0xc0, !PT ;  /* 0x0000000206ff7812 */ /* 0x004fda000780c0ff */
[----:B------:R-:W-:Y:S05]  /*20e0*/  @P0 BRA `(.L_x_879) ;  /* 0x0000001400d80947 */ /* 0x000fea0003800000 */
[----:B------:R-:W2:Y:S02]  /*20f0*/  LDL.U8 R6, [R13+0x76] ;  /* 0x000076000d067983 */ /* 0x000ea40000100000 */
[----:B--2---:R-:W-:-:S13]  /*2100*/  LOP3.LUT P0, RZ, R6, 0x2, RZ, 0xc0, !PT ;  /* 0x0000000206ff7812 */ /* 0x004fda000780c0ff */
[----:B------:R-:W-:Y:S05]  /*2110*/  @P0 BRA `(.L_x_879) ;  /* 0x0000001400cc0947 */ /* 0x000fea0003800000 */
[----:B------:R-:W-:-:S05]  /*2120*/  IMAD.MOV.U32 R18, RZ, RZ, 0x1 ;  /* 0x00000001ff127424 */ /* 0x000fca00078e00ff */
[----:B------:R0:W-:Y:S04]  /*2130*/  STL.U8 [R15], R18 ;  /* 0x000000120f007387 */ /* 0x0001e80000100000 */
[----:B------:R-:W2:Y:S02]  /*2140*/  LDL.U16 R0, [R4+0x52] ;  /* 0x0000520004007983 */ /* 0x000ea40000100400 */
[----:B--2---:R-:W-:-:S05]  /*2150*/  LOP3.LUT R7, R0, 0x2, RZ, 0xfc, !PT ;  /* 0x0000000200077812 */ /* 0x004fca00078efcff */
[----:B------:R-:W-:Y:S04]  /*2160*/  STL.U16 [R4+0x52], R7 ;  /* 0x0000520704007387 */ /* 0x000fe80000100400 */
[----:B------:R-:W2:Y:S02]  /*2170*/  LDL.U16 R0, [R12+0x64] ;  /* 0x000064000c007983 */ /* 0x000ea40000100400 */
[----:B--2---:R-:W-:-:S05]  /*2180*/  LOP3.LUT R19, R0, 0x2, RZ, 0xfc, !PT ;  /* 0x0000000200137812 */ /* 0x004fca00078efcff */
[----:B------:R-:W-:Y:S04]  /*2190*/  STL.U16 [R12+0x64], R19 ;  /* 0x000064130c007387 */ /* 0x000fe80000100400 */
[----:B------:R-:W2:Y:S02]  /*21a0*/  LDL.U16 R0, [R13+0x76] ;  /* 0x000076000d007983 */ /* 0x000ea40000100400 */
[----:B--2---:R-:W-:-:S05]  /*21b0*/  LOP3.LUT R0, R0, 0x2, RZ, 0xfc, !PT ;  /* 0x0000000200007812 */ /* 0x004fca00078efcff */
[----:B------:R1:W-:Y:S04]  /*21c0*/  STL.U16 [R13+0x76], R0 ;  /* 0x000076000d007387 */ /* 0x0003e80000100400 */
[----:B------:R-:W2:Y:S02]  /*21d0*/  LDL.U8 R6, [R14+0x88] ;  /* 0x000088000e067983 */ /* 0x000ea40000100000 */
[----:B--2---:R-:W-:-:S05]  /*21e0*/  VIADD R27, R6, 0x1 ;  /* 0x00000001061b7836 */ /* 0x004fca0000000000 */
[----:B------:R2:W-:Y:S04]  /*21f0*/  STL.U8 [R14+0x88], R27 ;  /* 0x0000881b0e007387 */ /* 0x0005e80000100000 */
[----:B------:R-:W3:Y:S02]  /*2200*/  LDL.U8 R6, [R16+0x91] ;  /* 0x0000910010067983 */ /* 0x000ee40000100000 */
[----:B---3--:R-:W-:-:S05]  /*2210*/  VIADD R29, R6, 0x1 ;  /* 0x00000001061d7836 */ /* 0x008fca0000000000 */
[----:B------:R3:W-:Y:S04]  /*2220*/  STL.U8 [R16+0x91], R29 ;  /* 0x0000911d10007387 */ /* 0x0007e80000100000 */
[----:B------:R-:W0:Y:S02]  /*2230*/  LDL.U8 R6, [R17+0x9a] ;  /* 0x00009a0011067983 */ /* 0x000e240000100000 */
[----:B0-----:R-:W-:-:S05]  /*2240*/  VIADD R18, R6, 0x1 ;  /* 0x0000000106127836 */ /* 0x001fca0000000000 */
[----:B------:R0:W-:Y:S04]  /*2250*/  STL.U8 [R17+0x9a], R18 ;  /* 0x00009a1211007387 */ /* 0x0001e80000100000 */
[----:B-1----:R-:W4:Y:S04]  /*2260*/  LDL.U8 R0, [R1+0x6] ;  /* 0x0000060001007983 */ /* 0x002f280000100000 */
[----:B------:R-:W4:Y:S04]  /*2270*/  LDL.U8 R23, [R1+0x1] ;  /* 0x0000010001177983 */ /* 0x000f280000100000 */
[----:B------:R-:W4:Y:S04]  /*2280*/  LDL.U8 R25, [R1+0x2] ;  /* 0x0000020001197983 */ /* 0x000f280000100000 */
[----:B--2---:R-:W2:Y:S04]  /*2290*/  LDL.U8 R27, [R1+0x3] ;  /* 0x00000300011b7983 */ /* 0x004ea80000100000 */
[----:B---3--:R-:W3:Y:S04]  /*22a0*/  LDL.U8 R29, [R1+0x5] ;  /* 0x00000500011d7983 */ /* 0x008ee80000100000 */
[----:B0-----:R-:W3:Y:S04]  /*22b0*/  LDL.U8 R18, [R1+0x7] ;  /* 0x0000070001127983 */ /* 0x001ee80000100000 */
[----:B------:R-:W3:Y:S01]  /*22c0*/  LDL.U8 R22, [R1+0x9] ;  /* 0x0000090001167983 */ /* 0x000ee20000100000 */
[----:B------:R-:W-:-:S03]  /*22d0*/  IMAD.WIDE R6, R5, 0xa4, R10 ;  /* 0x000000a405067825 */ /* 0x000fc600078e020a */
[----:B------:R-:W3:Y:S04]  /*22e0*/  LDL.U8 R26, [R1+0xa3] ;  /* 0x0000a300011a7983 */ /* 0x000ee80000100000 */
[----:B------:R-:W3:Y:S04]  /*22f0*/  LDL.U8 R20, [R1+0x8] ;  /* 0x0000080001147983 */ /* 0x000ee80000100000 */
[----:B------:R-:W3:Y:S04]  /*2300*/  LDL.U8 R24, [R1+0xa] ;  /* 0x00000a0001187983 */ /* 0x000ee80000100000 */
[----:B------:R-:W3:Y:S04]  /*2310*/  LDL.U8 R28, [R1+0xc] ;  /* 0x00000c00011c7983 */ /* 0x000ee80000100000 */
[----:B------:R-:W3:Y:S04]  /*2320*/  LDL.U8 R21, [R1] ;  /* 0x0000000001157983 */ /* 0x000ee80000100000 */
[----:B------:R-:W3:Y:S04]  /*2330*/  LDL.U8 R19, [R1+0x4] ;  /* 0x0000040001137983 */ /* 0x000ee80000100000 */
[----:B----4-:R0:W-:Y:S04]  /*2340*/  STG.E.U8 desc[UR6][R6.64+0xaa], R0 ;  /* 0x0000aa0006007986 */ /* 0x0101e8000c101106 */
[----:B------:R1:W-:Y:S04]  /*2350*/  STG.E.U8 desc[UR6][R6.64+0xa5], R23 ;  /* 0x0000a51706007986 */ /* 0x0003e8000c101106 */
[----:B------:R4:W-:Y:S04]  /*2360*/  STG.E.U8 desc[UR6][R6.64+0xa6], R25 ;  /* 0x0000a61906007986 */ /* 0x0009e8000c101106 */
[----:B0-----:R-:W4:Y:S04]  /*2370*/  LDL.U8 R0, [R1+0x12] ;  /* 0x0000120001007983 */ /* 0x001f280000100000 */
[----:B--2---:R0:W-:Y:S04]  /*2380*/  STG.E.U8 desc[UR6][R6.64+0xa7], R27 ;  /* 0x0000a71b06007986 */ /* 0x0041e8000c101106 */
[----:B---3--:R2:W-:Y:S04]  /*2390*/  STG.E.U8 desc[UR6][R6.64+0xa9], R29 ;  /* 0x0000a91d06007986 */ /* 0x0085e8000c101106 */
[----:B------:R3:W-:Y:S04]  /*23a0*/  STG.E.U8 desc[UR6][R6.64+0xab], R18 ;  /* 0x0000ab1206007986 */ /* 0x0007e8000c101106 */
[----:B-1----:R-:W3:Y:S04]  /*23b0*/  LDL.U8 R23, [R1+0xd] ;  /* 0x00000d0001177983 */ /* 0x002ee80000100000 */
[----:B----4-:R-:W4:Y:S04]  /*23c0*/  LDL.U8 R25, [R1+0xf] ;  /* 0x00000f0001197983 */ /* 0x010f280000100000 */
[----:B0-----:R-:W4:Y:S04]  /*23d0*/  LDL.U8 R27, [R1+0x10] ;  /* 0x00001000011b7983 */ /* 0x001f280000100000 */
[----:B--2---:R-:W2:Y:S04]  /*23e0*/  LDL.U8 R29, [R1+0x11] ;  /* 0x00001100011d7983 */ /* 0x004ea80000100000 */
[----:B---3--:R-:W3:Y:S04]  /*23f0*/  LDL.U8 R18, [R1+0x13] ;  /* 0x0000130001127983 */ /* 0x008ee80000100000 */
[----:B------:R0:W-:Y:S04]  /*2400*/  STG.E.U8 desc[UR6][R6.64+0xad], R22 ;  /* 0x0000ad1606007986 */ /* 0x0001e8000c101106 */
[----:B0-----:R-:W3:Y:S04]  /*2410*/  LDL.U8 R22, [R1+0x15] ;  /* 0x0000150001167983 */ /* 0x001ee80000100000 */
[----:B------:R0:W-:Y:S04]  /*2420*/  STG.E.U8 desc[UR6][R6.64+0x147], R26 ;  /* 0x0001471a06007986 */ /* 0x0001e8000c101106 */
[----:B------:R1:W-:Y:S04]  /*2430*/  STG.E.U8 desc[UR6][R6.64+0xac], R20 ;  /* 0x0000ac1406007986 */ /* 0x0003e8000c101106 */
[----:B0-----:R-:W3:Y:S04]  /*2440*/  LDL.U8 R26, [R1+0xb] ;  /* 0x00000b00011a7983 */ /* 0x001ee80000100000 */
[----:B-1----:R-:W3:Y:S04]  /*2450*/  LDL.U8 R20, [R1+0x14] ;  /* 0x0000140001147983 */ /* 0x002ee80000100000 */
[----:B------:R0:W-:Y:S04]  /*2460*/  STG.E.U8 desc[UR6][R6.64+0xb6], R0 ;  /* 0x0000b60006007986 */ /* 0x0001e8000c101106 */
[----:B0-----:R-:W3:Y:S04]  /*2470*/  LDL.U8 R0, [R1+0x1e] ;  /* 0x00001e0001007983 */ /* 0x001ee80000100000 */
[----:B------:R0:W-:Y:S04]  /*2480*/  STG.E.U8 desc[UR6][R6.64+0xb1], R23 ;  /* 0x0000b11706007986 */ /* 0x0001e8000c101106 */
[----:B----4-:R1:W-:Y:S04]  /*2490*/  STG.E.U8 desc[UR6][R6.64+0xb3], R25 ;  /* 0x0000b31906007986 */ /* 0x0103e8000c101106 */
[----:B------:R4:W-:Y:S04]  /*24a0*/  STG.E.U8 desc[UR6][R6.64+0xb4], R27 ;  /* 0x0000b41b06007986 */ /* 0x0009e8000c101106 */
[----:B--2---:R2:W-:Y:S04]  /*24b0*/  STG.E.U8 desc[UR6][R6.64+0xb5], R29 ;  /* 0x0000b51d06007986 */ /* 0x0045e8000c101106 */
[----:B---3--:R3:W-:Y:S04]  /*24c0*/  STG.E.U8 desc[UR6][R6.64+0xb7], R18 ;  /* 0x0000b71206007986 */ /* 0x0087e8000c101106 */
[----:B0-----:R-:W3:Y:S04]  /*24d0*/  LDL.U8 R23, [R1+0x19] ;  /* 0x0000190001177983 */ /* 0x001ee80000100000 */
[----:B-1----:R-:W3:Y:S04]  /*24e0*/  LDL.U8 R25, [R1+0x1b] ;  /* 0x00001b0001197983 */ /* 0x002ee80000100000 */
[----:B----4-:R-:W4:Y:S04]  /*24f0*/  LDL.U8 R27, [R1+0x1c] ;  /* 0x00001c00011b7983 */ /* 0x010f280000100000 */
[----:B--2---:R-:W2:Y:S04]  /*2500*/  LDL.U8 R29, [R1+0x1d] ;  /* 0x00001d00011d7983 */ /* 0x004ea80000100000 */
[----:B---3--:R-:W3:Y:S04]  /*2510*/  LDL.U8 R18, [R1+0x1f] ;  /* 0x00001f0001127983 */ /* 0x008ee80000100000 */
[----:B------:R0:W-:Y:S04]  /*2520*/  STG.E.U8 desc[UR6][R6.64+0xb9], R22 ;  /* 0x0000b91606007986 */ /* 0x0001e8000c101106 */
[----:B0-----:R-:W3:Y:S04]  /*2530*/  LDL.U8 R22, [R1+0x21] ;  /* 0x0000210001167983 */ /* 0x001ee80000100000 */
[----:B------:R0:W-:Y:S04]  /*2540*/  STG.E.U8 desc[UR6][R6.64+0xae], R24 ;  /* 0x0000ae1806007986 */ /* 0x0001e8000c101106 */
[----:B------:R1:W-:Y:S04]  /*2550*/  STG.E.U8 desc[UR6][R6.64+0xaf], R26 ;  /* 0x0000af1a06007986 */ /* 0x0003e8000c101106 */
[----:B------:R1:W-:Y:S04]  /*2560*/  STG.E.U8 desc[UR6][R6.64+0xb0], R28 ;  /* 0x0000b01c06007986 */ /* 0x0003e8000c101106 */
[----:B------:R1:W-:Y:S04]  /*2570*/  STG.E.U8 desc[UR6][R6.64+0xb8], R20 ;  /* 0x0000b81406007986 */ /* 0x0003e8000c101106 */
[----:B0-----:R-:W3:Y:S04]  /*2580*/  LDL.U8 R24, [R1+0x16] ;  /* 0x0000160001187983 */ /* 0x001ee80000100000 */
[----:B-1----:R-:W3:Y:S04]  /*2590*/  LDL.U8 R26, [R1+0x17] ;  /* 0x00001700011a7983 */ /* 0x002ee80000100000 */
[----:B------:R-:W3:Y:S04]  /*25a0*/  LDL.U8 R28, [R1+0x1a] ;  /* 0x00001a00011c7983 */ /* 0x000ee80000100000 */
[----:B------:R-:W3:Y:S04]  /*25b0*/  LDL.U8 R20, [R1+0x20] ;  /* 0x0000200001147983 */ /* 0x000ee80000100000 */
[----:B------:R0:W-:Y:S04]  /*25c0*/  STG.E.U8 desc[UR6][R6.64+0xc2], R0 ;  /* 0x0000c20006007986 */ /* 0x0001e8000c101106 */
[----:B0-----:R-:W3:Y:S04]  /*25d0*/  LDL.U8 R0, [R1+0x2a] ;  /* 0x00002a0001007983 */ /* 0x001ee80000100000 */
[----:B------:R0:W-:Y:S04]  /*25e0*/  STG.E.U8 desc[UR6][R6.64+0xbd], R23 ;  /* 0x0000bd1706007986 */ /* 0x0001e8000c101106 */
[----:B------:R1:W-:Y:S04]  /*25f0*/  STG.E.U8 desc[UR6][R6.64+0xbf], R25 ;  /* 0x0000bf1906007986 */ /* 0x0003e8000c101106 */
[----:B----4-:R4:W-:Y:S04]  /*2600*/  STG.E.U8 desc[UR6][R6.64+0xc0], R27 ;  /* 0x0000c01b06007986 */ /* 0x0109e8000c101106 */
        /* <DEDUP_REMOVED lines=160> */
[----:B------:R-:W-:Y:S04]  /*3010*/  STG.E.U8 desc[UR6][R6.64+0x102], R21 ;  /* 0x0001021506007986 */ /* 0x000fe8000c101106 */
        /* <DEDUP_REMOVED lines=24> */
[----:B------:R-:W-:Y:S04]  /*31a0*/  STG.E.U8 desc[UR6][R6.64+0x10c], R19 ;  /* 0x00010c1306007986 */ /* 0x000fe8000c101106 */
[----:B------:R0:W-:Y:S04]  /*31b0*/  STG.E.U8 desc[UR6][R6.64+0x110], R24 ;  /* 0x0001101806007986 */ /* 0x0001e8000c101106 */
[----:B------:R1:W-:Y:S04]  /*31c0*/  STG.E.U8 desc[UR6][R6.64+0x112], R26 ;  /* 0x0001121a06007986 */ /* 0x0003e8000c101106 */
[----:B------:R1:W-:Y:S04]  /*31d0*/  STG.E.U8 desc[UR6][R6.64+0x114], R28 ;  /* 0x0001141c06007986 */ /* 0x0003e8000c101106 */
[----:B------:R-:W-:Y:S04]  /*31e0*/  STG.E.U8 desc[UR6][R6.64+0x116], R21 ;  /* 0x0001161506007986 */ /* 0x000fe8000c101106 */
        /* <DEDUP_REMOVED lines=23> */
[----:B------:R-:W-:Y:S04]  /*3360*/  STG.E.U8 desc[UR6][R6.64+0x120], R19 ;  /* 0x0001201306007986 */ /* 0x000fe8000c101106 */
        /* <DEDUP_REMOVED lines=10> */
[----:B0-----:R-:W3:Y:S04]  /*3410*/  LDL.U16 R0, [R4+0x52] ;  /* 0x0000520004007983 */ /* 0x001ee80000100400 */
        /* <DEDUP_REMOVED lines=15> */
[----:B------:R-:W-:Y:S04]  /*3510*/  STG.E.U8 desc[UR6][R6.64+0x132], R20 ;  /* 0x0001321406007986 */ /* 0x000fe8000c101106 */
[----:B------:R-:W-:Y:S04]  /*3520*/  STG.E.U8 desc[UR6][R6.64+0x134], R19 ;  /* 0x0001341306007986 */ /* 0x000fe8000c101106 */
[----:B------:R1:W-:Y:S04]  /*3530*/  STG.E.U8 desc[UR6][R6.64+0x135], R21 ;  /* 0x0001351506007986 */ /* 0x0003e8000c101106 */
[----:B0-----:R-:W3:Y:S04]  /*3540*/  LDL.U8 R26, [R1+0x94] ;  /* 0x00009400011a7983 */ /* 0x001ee80000100000 */
[----:B-1----:R-:W3:Y:S04]  /*3550*/  LDL.U8 R28, [R1+0x96] ;  /* 0x00009600011c7983 */ /* 0x002ee80000100000 */
[----:B------:R-:W3:Y:S04]  /*3560*/  LDL.U8 R24, [R1+0x9a] ;  /* 0x00009a0001187983 */ /* 0x000ee80000100000 */
[----:B------:R-:W3:Y:S04]  /*3570*/  LDL.U8 R21, [R1+0x9d] ;  /* 0x00009d0001157983 */ /* 0x000ee80000100000 */
[----:B------:R-:W3:Y:S04]  /*3580*/  LDL.U8 R19, [R1+0x9e] ;  /* 0x00009e0001137983 */ /* 0x000ee80000100000 */
[----:B------:R-:W3:Y:S01]  /*3590*/  LDL.U8 R20, [R1+0xa0] ;  /* 0x0000a00001147983 */ /* 0x000ee20000100000 */
[----:B------:R-:W-:-:S03]  /*35a0*/  LOP3.LUT R0, R0, 0xfffd, RZ, 0xc0, !PT ;  /* 0x0000fffd00007812 */ /* 0x000fc600078ec0ff */
[----:B------:R-:W-:Y:S04]  /*35b0*/  STG.E.U8 desc[UR6][R6.64+0x136], R23 ;  /* 0x0001361706007986 */ /* 0x000fe8000c101106 */
[----:B------:R0:W-:Y:S04]  /*35c0*/  STG.E.U8 desc[UR6][R6.64+0x137], R25 ;  /* 0x0001371906007986 */ /* 0x0001e8000c101106 */
[----:B----4-:R1:W-:Y:S04]  /*35d0*/  STG.E.U8 desc[UR6][R6.64+0x139], R27 ;  /* 0x0001391b06007986 */ /* 0x0103e8000c101106 */
[----:B--2---:R-:W-:Y:S04]  /*35e0*/  STG.E.U8 desc[UR6][R6.64+0x13b], R29 ;  /* 0x00013b1d06007986 */ /* 0x004fe8000c101106 */
[----:B---3--:R2:W-:Y:S04]  /*35f0*/  STG.E.U8 desc[UR6][R6.64+0x13d], R18 ;  /* 0x00013d1206007986 */ /* 0x0085e8000c101106 */
[----:B0-----:R-:W3:Y:S04]  /*3600*/  LDL.U8 R25, [R1+0x9b] ;  /* 0x00009b0001197983 */ /* 0x001ee80000100000 */
[----:B------:R-:W4:Y:S04]  /*3610*/  LDL.U8 R23, [R1+0x9c] ;  /* 0x00009c0001177983 */ /* 0x000f280000100000 */
[----:B-1----:R-:W4:Y:S04]  /*3620*/  LDL.U8 R27, [R1+0x9f] ;  /* 0x00009f00011b7983 */ /* 0x002f280000100000 */
[----:B--2---:R-:W2:Y:S04]  /*3630*/  LDL.U8 R18, [R1+0xa1] ;  /* 0x0000a10001127983 */ /* 0x004ea80000100000 */
[----:B------:R-:W2:Y:S04]  /*3640*/  LDL.U8 R29, [R1+0xa2] ;  /* 0x0000a200011d7983 */ /* 0x000ea80000100000 */
[----:B------:R0:W-:Y:S04]  /*3650*/  STG.E.U8 desc[UR6][R6.64+0x13c], R22 ;  /* 0x00013c1606007986 */ /* 0x0001e8000c101106 */
[----:B------:R-:W-:Y:S04]  /*3660*/  STL.U16 [R4+0x52], R0 ;  /* 0x0000520004007387 */ /* 0x000fe80000100400 */
[----:B0-----:R-:W3:Y:S04]  /*3670*/  LDL.U16 R22, [R12+0x64] ;  /* 0x000064000c167983 */ /* 0x001ee80000100400 */
[----:B------:R0:W-:Y:S01]  /*3680*/  STG.E.U8 desc[UR6][R6.64+0x138], R26 ;  /* 0x0001381a06007986 */ /* 0x0001e2000c101106 */
[----:B---3--:R-:W-:-:S05]  /*3690*/  LOP3.LUT R22, R22, 0xfffd, RZ, 0xc0, !PT ;  /* 0x0000fffd16167812 */ /* 0x008fca00078ec0ff */
[----:B------:R-:W-:Y:S04]  /*36a0*/  STL.U16 [R12+0x64], R22 ;  /* 0x000064160c007387 */ /* 0x000fe80000100400 */
[----:B0-----:R-:W3:Y:S04]  /*36b0*/  LDL.U16 R26, [R13+0x76] ;  /* 0x000076000d1a7983 */ /* 0x001ee80000100400 */
[----:B------:R0:W-:Y:S01]  /*36c0*/  STG.E.U8 desc[UR6][R6.64+0x13a], R28 ;  /* 0x00013a1c06007986 */ /* 0x0001e2000c101106 */
[----:B---3--:R-:W-:-:S05]  /*36d0*/  LOP3.LUT R26, R26, 0xfffd, RZ, 0xc0, !PT ;  /* 0x0000fffd1a1a7812 */ /* 0x008fca00078ec0ff */
[----:B------:R-:W-:Y:S04]  /*36e0*/  STL.U16 [R13+0x76], R26 ;  /* 0x0000761a0d007387 */ /* 0x000fe80000100400 */
[----:B0-----:R-:W3:Y:S02]  /*36f0*/  LDL.U8 R28, [R14+0x88] ;  /* 0x000088000e1c7983 */ /* 0x001ee40000100000 */
[----:B---3--:R-:W-:-:S05]  /*3700*/  VIADD R28, R28, 0xffffffff ;  /* 0xffffffff1c1c7836 */ /* 0x008fca0000000000 */
[----:B------:R-:W-:Y:S04]  /*3710*/  STL.U8 [R14+0x88], R28 ;  /* 0x0000881c0e007387 */ /* 0x000fe80000100000 */
[----:B------:R-:W3:Y:S02]  /*3720*/  LDL.U8 R0, [R16+0x91] ;  /* 0x0000910010007983 */ /* 0x000ee40000100000 */
[----:B---3--:R-:W-:-:S05]  /*3730*/  VIADD R0, R0, 0xffffffff ;  /* 0xffffffff00007836 */ /* 0x008fca0000000000 */
[----:B------:R0:W-:Y:S04]  /*3740*/  STL.U8 [R16+0x91], R0 ;  /* 0x0000910010007387 */ /* 0x0001e80000100000 */
[----:B0-----:R-:W3:Y:S01]  /*3750*/  LDL.U8 R0, [R17+0x9a] ;  /* 0x00009a0011007983 */ /* 0x001ee20000100000 */
[----:B------:R-:W-:-:S03]  /*3760*/  IMAD.MOV.U32 R26, RZ, RZ, 0x1 ;  /* 0x00000001ff1a7424 */ /* 0x000fc600078e00ff */
[----:B------:R0:W-:Y:S04]  /*3770*/  STG.E.U8 desc[UR6][R6.64+0x13e], R24 ;  /* 0x00013e1806007986 */ /* 0x0001e8000c101106 */
[----:B------:R0:W-:Y:S04]  /*3780*/  STG.E.U8 desc[UR6][R6.64+0x13f], R25 ;  /* 0x00013f1906007986 */ /* 0x0001e8000c101106 */
[----:B----4-:R0:W-:Y:S04]  /*3790*/  STG.E.U8 desc[UR6][R6.64+0x140], R23 ;  /* 0x0001401706007986 */ /* 0x0101e8000c101106 */
[----:B------:R0:W-:Y:S01]  /*37a0*/  STG.E.U8 desc[UR6][R6.64+0x141], R21 ;  /* 0x0001411506007986 */ /* 0x0001e2000c101106 */
[----:B---3--:R-:W-:-:S05]  /*37b0*/  VIADD R22, R0, 0xffffffff ;  /* 0xffffffff00167836 */ /* 0x008fca0000000000 */
[----:B------:R0:W-:Y:S04]  /*37c0*/  STL.U8 [R17+0x9a], R22 ;  /* 0x00009a1611007387 */ /* 0x0001e80000100000 */
[----:B------:R0:W-:Y:S04]  /*37d0*/  STL.U8 [R15], RZ ;  /* 0x000000ff0f007387 */ /* 0x0001e80000100000 */
[----:B------:R0:W5:Y:S04]  /*37e0*/  LDL.U16 R0, [R4+0x52] ;  /* 0x0000520004007983 */ /* 0x0001680000100400 */
[----:B------:R0:W-:Y:S04]  /*37f0*/  STG.E.U8 desc[UR6][R6.64+0x142], R19 ;  /* 0x0001421306007986 */ /* 0x0001e8000c101106 */
[----:B------:R0:W-:Y:S04]  /*3800*/  STG.E.U8 desc[UR6][R6.64+0x143], R27 ;  /* 0x0001431b06007986 */ /* 0x0001e8000c101106 */
[----:B------:R0:W-:Y:S04]  /*3810*/  STG.E.U8 desc[UR6][R6.64+0x144], R20 ;  /* 0x0001441406007986 */ /* 0x0001e8000c101106 */
[----:B--2---:R0:W-:Y:S04]  /*3820*/  STG.E.U8 desc[UR6][R6.64+0x145], R18 ;  /* 0x0001451206007986 */ /* 0x0041e8000c101106 */
[----:B------:R0:W-:Y:S04]  /*3830*/  STG.E.U8 desc[UR6][R6.64+0x146], R29 ;  /* 0x0001461d06007986 */ /* 0x0001e8000c101106 */
[----:B------:R0:W-:Y:S02]  /*3840*/  STG.E desc[UR6][R8.64+0x4], R26 ;  /* 0x0000041a08007986 */ /* 0x0001e4000c101906 */
.L_x_879:
[----:B------:R-:W-:Y:S05]  /*3850*/  BSYNC.RECONVERGENT B0 ;  /* 0x0000000000007941 */ /* 0x000fea0003800200 */
.L_x_878:
[----:B-----5:R-:W-:Y:S01]  /*3860*/  LOP3.LUT P0, RZ, R0, 0x4, RZ, 0xc0, !PT ;  /* 0x0000000400ff7812 */ /* 0x020fe2000780c0ff */
[----:B------:R-:W-:-:S12]  /*3870*/  BSSY.RECONVERGENT B0, `(.L_x_880) ;  /* 0x000017b000007945 */ /* 0x000fd80003800200 */
[----:B------:R-:W-:Y:S05]  /*3880*/  @P0 BRA `(.L_x_881) ;  /* 0x0000001400e40947 */ /* 0x000fea0003800000 */
[----:B0-----:R-:W2:Y:S02]  /*3890*/  LDL.U8 R6, [R12+0x64] ;  /* 0x000064000c067983 */ /* 0x001ea40000100000 */
        /* <DEDUP_REMOVED lines=376> */
.L_x_881:
[----:B------:R-:W-:Y:S05]  /*5020*/  BSYNC.RECONVERGENT B0 ;  /* 0x0000000000007941 */ /* 0x000fea0003800200 */
.L_x_880:
[----:B-----5:R-:W-:Y:S01]  /*5030*/  LOP3.LUT P0, RZ, R0, 0x8, RZ, 0xc0, !PT ;  /* 0x0000000800ff7812 */ /* 0x020fe2000780c0ff */
[----:B------:R-:W-:-:S12]  /*5040*/  BSSY.RECONVERGENT B0, `(.L_x_882) ;  /* 0x000017b000007945 */ /* 0x000fd80003800200 */
[----:B------:R-:W-:Y:S05]  /*5050*/  @P0 BRA `(.L_x_883) ;  /* 0x0000001400e40947 */ /* 0x000fea0003800000 */
[----:B01----:R-:W2:Y:S02]  /*5060*/  LDL.U8 R6, [R12+0x64] ;  /* 0x000064000c067983 */ /* 0x003ea40000100000 */
        /* <DEDUP_REMOVED lines=376> */
.L_x_883:
[----:B------:R-:W-:Y:S05]  /*67f0*/  BSYNC.RECONVERGENT B0 ;  /* 0x0000000000007941 */ /* 0x000fea0003800200 */
.L_x_882:
        /* <DEDUP_REMOVED lines=380> */
.L_x_885:
[----:B------:R-:W-:Y:S05]  /*7fc0*/  BSYNC.RECONVERGENT B0 ;  /* 0x0000000000007941 */ /* 0x000fea0003800200 */
.L_x_884:
        /* <DEDUP_REMOVED lines=380> */
.L_x_887:
[----:B------:R-:W-:Y:S05]  /*9790*/  BSYNC.RECONVERGENT B0 ;  /* 0x0000000000007941 */ /* 0x000fea0003800200 */
.L_x_886:
        /* <DEDUP_REMOVED lines=380> */
.L_x_889:
[----:B------:R-:W-:Y:S05]  /*af60*/  BSYNC.RECONVERGENT B0 ;  /* 0x0000000000007941 */ /* 0x000fea0003800200 */
.L_x_888:
        /* <DEDUP_REMOVED lines=380> */
.L_x_891:
[----:B------:R-:W-:Y:S05]  /*c730*/  BSYNC.RECONVERGENT B0 ;  /* 0x0000000000007941 */ /* 0x000fea0003800200 */
.L_x_890:
[----:B-----5:R-:W-:Y:S01]  /*c740*/  LOP3.LUT P0, RZ, R0, 0x100, RZ, 0xc0, !PT ;  /* 0x0000010000ff7812 */ /* 0x020fe2000780c0ff */
[----:B------:R-:W-:-:S12]  /*c750*/  BSSY.RECONVERGENT B0, `(.L_x_892) ;  /* 0x000017d000007945 */ /* 0x000fd80003800200 */
[----:B------:R-:W-:Y:S05]  /*c760*/  @P0 BRA `(.L_x_893) ;  /* 0x0000001400ec0947 */ /* 0x000fea0003800000 */
[----:B01----:R-:W2:Y:S02]  /*c770*/  LDL.U8 R6, [R12+0x65] ;  /* 0x000065000c067983 */ /* 0x003ea40000100000 */
[----:B--2---:R-:W-:-:S04]  /*c780*/  LOP3.LUT R6, R6, 0x1, RZ, 0xc0, !PT ;  /* 0x0000000106067812 */ /* 0x004fc800078ec0ff */
[----:B------:R-:W-:-:S13]  /*c790*/  ISETP.NE.U32.AND P0, PT, R6, 0x1, PT ;  /* 0x000000010600780c */ /* 0x000fda0003f05070 */
[----:B------:R-:W-:Y:S05]  /*c7a0*/  @!P0 BRA `(.L_x_893) ;  /* 0x0000001400dc8947 */ /* 0x000fea0003800000 */
[----:B------:R-:W2:Y:S02]  /*c7b0*/  LDL.U8 R6, [R13+0x77] ;  /* 0x000077000d067983 */ /* 0x000ea40000100000 */
[----:B--2---:R-:W-:-:S04]  /*c7c0*/  LOP3.LUT R6, R6, 0x1, RZ, 0xc0, !PT ;  /* 0x0000000106067812 */ /* 0x004fc800078ec0ff */
[----:B------:R-:W-:-:S13]  /*c7d0*/  ISETP.NE.U32.AND P0, PT, R6, 0x1, PT ;  /* 0x000000010600780c */ /* 0x000fda0003f05070 */
[----:B------:R-:W-:Y:S05]  /*c7e0*/  @!P0 BRA `(.L_x_893) ;  /* 0x0000001400cc8947 */ /* 0x000fea0003800000 */
        /* <DEDUP_REMOVED lines=371> */
.L_x_893:
[----:B------:R-:W-:Y:S05]  /*df20*/  BSYNC.RECONVERGENT B0 ;  /* 0x0000000000007941 */ /* 0x000fea0003800200 */
.L_x_892:
[----:B-----5:R-:W-:Y:S01]  /*df30*/  LOP3.LUT P0, RZ, R0, 0x200, RZ, 0xc0, !PT ;  /* 0x0000020000ff7812 */ /* 0x020fe2000780c0ff */
[----:B------:R-:W-:-:S12]  /*df40*/  BSSY.RECONVERGENT B0, `(.L_x_894) ;  /* 0x0000167000007945 */ /* 0x000fd80003800200 */
[----:B------:R-:W-:Y:S05]  /*df50*/  @P0 BRA `(.L_x_895) ;  /* 0x0000001400940947 */ /* 0x000fea0003800000 */
[----:B------:R-:W2:Y:S02]  /*df60*/  LDL.U8 R0, [R12+0x65] ;  /* 0x000065000c007983 */ /* 0x000ea40000100000 */
[----:B--2---:R-:W-:-:S13]  /*df70*/  LOP3.LUT P0, RZ, R0, 0x2, RZ, 0xc0, !PT ;  /* 0x0000000200ff7812 */ /* 0x004fda000780c0ff */
[----:B------:R-:W-:Y:S05]  /*df80*/  @P0 BRA `(.L_x_895) ;  /* 0x0000001400880947 */ /* 0x000fea0003800000 */
[----:B------:R-:W2:Y:S02]  /*df90*/  LDL.U8 R0, [R13+0x77] ;  /* 0x000077000d007983 */ /* 0x000ea40000100000 */
[----:B--2---:R-:W-:-:S13]  /*dfa0*/  LOP3.LUT P0, RZ, R0, 0x2, RZ, 0xc0, !PT ;  /* 0x0000000200ff7812 */ /* 0x004fda000780c0ff */
[----:B------:R-:W-:Y:S05]  /*dfb0*/  @P0 BRA `(.L_x_895) ;  /* 0x00000014007c0947 */ /* 0x000fea0003800000 */
[----:B01----:R-:W-:-:S05]  /*dfc0*/  IMAD.MOV.U32 R18, RZ, RZ, 0x9 ;  /* 0x00000009ff127424 */ /* 0x003fca00078e00ff */
[----:B------:R-:W-:Y:S04]  /*dfd0*/  STL.U8 [R15], R18 ;  /* 0x000000120f007387 */ /* 0x000fe80000100000 */
[----:B------:R-:W2:Y:S02]  /*dfe0*/  LDL.U16 R0, [R4+0x52] ;  /* 0x0000520004007983 */ /* 0x000ea40000100400 */
[----:B--2---:R-:W-:-:S05]  /*dff0*/  LOP3.LUT R7, R0, 0x200, RZ, 0xfc, !PT ;  /* 0x0000020000077812 */ /* 0x004fca00078efcff */
[----:B------:R0:W-:Y:S04]  /*e000*/  STL.U16 [R4+0x52], R7 ;  /* 0x0000520704007387 */ /* 0x0001e80000100400 */
        /* <DEDUP_REMOVED lines=11> */
[----:B------:R-:W-:Y:S04]  /*e0c0*/  STL.U8 [R16+0x91], R23 ;  /* 0x0000911710007387 */ /* 0x000fe80000100000 */
[----:B0-----:R-:W3:Y:S02]  /*e0d0*/  LDL.U8 R4, [R17+0x9a] ;  /* 0x00009a0011047983 */ /* 0x001ee40000100000 */
[----:B---3--:R-:W-:-:S05]  /*e0e0*/  VIADD R4, R4, 0x1 ;  /* 0x0000000104047836 */ /* 0x008fca0000000000 */
[----:B------:R0:W-:Y:S04]  /*e0f0*/  STL.U8 [R17+0x9a], R4 ;  /* 0x00009a0411007387 */ /* 0x0001e80000100000 */
[----:B------:R-:W3:Y:S04]  /*e100*/  LDL.U8 R6, [R1+0xa3] ;  /* 0x0000a30001067983 */ /* 0x000ee80000100000 */
[----:B-1----:R-:W4:Y:S04]  /*e110*/  LDL.U8 R13, [R1] ;  /* 0x00000000010d7983 */ /* 0x002f280000100000 */
[----:B------:R-:W5:Y:S01]  /*e120*/  LDL.U8 R15, [R1+0x1] ;  /* 0x00000100010f7983 */ /* 0x000f620000100000 */
[----:B------:R-:W-:-:S03]  /*e130*/  IMAD.WIDE R10, R5, 0xa4, R10 ;  /* 0x000000a4050a7825 */ /* 0x000fc600078e020a */
[----:B------:R-:W5:Y:S04]  /*e140*/  LDL.U8 R19, [R1+0x3] ;  /* 0x0000030001137983 */ /* 0x000f680000100000 */
[----:B--2---:R-:W2:Y:S04]  /*e150*/  LDL.U8 R21, [R1+0x4] ;  /* 0x0000040001157983 */ /* 0x004ea80000100000 */
[----:B0-----:R-:W2:Y:S04]  /*e160*/  LDL.U8 R17, [R1+0x5] ;  /* 0x0000050001117983 */ /* 0x001ea80000100000 */
[----:B------:R-:W2:Y:S04]  /*e170*/  LDL.U8 R23, [R1+0x6] ;  /* 0x0000060001177983 */ /* 0x000ea80000100000 */
        /* <DEDUP_REMOVED lines=15> */
[----:B---3--:R0:W-:Y:S04]  /*e270*/  STG.E.U8 desc[UR6][R10.64+0x667], R6 ;  /* 0x000667060a007986 */ /* 0x0081e8000c101106 */
[----:B----4-:R1:W-:Y:S04]  /*e280*/  STG.E.U8 desc[UR6][R10.64+0x5c4], R13 ;  /* 0x0005c40d0a007986 */ /* 0x0103e8000c101106 */
[----:B-----5:R3:W-:Y:S04]  /*e290*/  STG.E.U8 desc[UR6][R10.64+0x5c5], R15 ;  /* 0x0005c50f0a007986 */ /* 0x0207e8000c101106 */
[----:B0-----:R-:W4:Y:S04]  /*e2a0*/  LDL.U8 R6, [R1+0xe] ;  /* 0x00000e0001067983 */ /* 0x001f280000100000 */
[----:B-1----:R-:W5:Y:S04]  /*e2b0*/  LDL.U8 R13, [R1+0xc] ;  /* 0x00000c00010d7983 */ /* 0x002f680000100000 */
[----:B---3--:R-:W3:Y:S04]  /*e2c0*/  LDL.U8 R15, [R1+0xd] ;  /* 0x00000d00010f7983 */ /* 0x008ee80000100000 */
[----:B------:R-:W-:Y:S04]  /*e2d0*/  STG.E.U8 desc[UR6][R10.64+0x5c7], R19 ;  /* 0x0005c7130a007986 */ /* 0x000fe8000c101106 */
[----:B--2---:R-:W-:Y:S04]  /*e2e0*/  STG.E.U8 desc[UR6][R10.64+0x5c8], R21 ;  /* 0x0005c8150a007986 */ /* 0x004fe8000c101106 */
[----:B------:R0:W-:Y:S04]  /*e2f0*/  STG.E.U8 desc[UR6][R10.64+0x5c9], R17 ;  /* 0x0005c9110a007986 */ /* 0x0001e8000c101106 */
        /* <DEDUP_REMOVED lines=12> */
[----:B0-----:R-:W3:Y:S04]  /*e3c0*/  LDL.U8 R17, [R1+0x1a] ;  /* 0x00001a0001117983 */ /* 0x001ee80000100000 */
[----:B------:R-:W3:Y:S04]  /*e3d0*/  LDL.U8 R19, [R1+0x1b] ;  /* 0x00001b0001137983 */ /* 0x000ee80000100000 */
[----:B------:R-:W3:Y:S04]  /*e3e0*/  LDL.U8 R21, [R1+0x1c] ;  /* 0x00001c0001157983 */ /* 0x000ee80000100000 */
[----:B-1----:R-:W3:Y:S04]  /*e3f0*/  LDL.U8 R23, [R1+0x1d] ;  /* 0x00001d0001177983 */ /* 0x002ee80000100000 */
[----:B--2---:R-:W2:Y:S04]  /*e400*/  LDL.U8 R25, [R1+0x1e] ;  /* 0x00001e0001197983 */ /* 0x004ea80000100000 */
        /* <DEDUP_REMOVED lines=10> */
[----:B----4-:R0:W-:Y:S04]  /*e4b0*/  STG.E.U8 desc[UR6][R10.64+0x5d2], R6 ;  /* 0x0005d2060a007986 */ /* 0x0101e8000c101106 */
[----:B-----5:R1:W-:Y:S04]  /*e4c0*/  STG.E.U8 desc[UR6][R10.64+0x5d0], R13 ;  /* 0x0005d00d0a007986 */ /* 0x0203e8000c101106 */
[----:B---3--:R3:W-:Y:S04]  /*e4d0*/  STG.E.U8 desc[UR6][R10.64+0x5d1], R15 ;  /* 0x0005d10f0a007986 */ /* 0x0087e8000c101106 */
[----:B0-----:R-:W4:Y:S04]  /*e4e0*/  LDL.U8 R6, [R1+0x23] ;  /* 0x0000230001067983 */ /* 0x001f280000100000 */
[----:B-1----:R-:W5:Y:S04]  /*e4f0*/  LDL.U8 R13, [R1+0x18] ;  /* 0x00001800010d7983 */ /* 0x002f680000100000 */
[----:B---3--:R-:W3:Y:S04]  /*e500*/  LDL.U8 R15, [R1+0x19] ;  /* 0x00001900010f7983 */ /* 0x008ee80000100000 */
[----:B------:R0:W-:Y:S04]  /*e510*/  STG.E.U8 desc[UR6][R10.64+0x5d9], R24 ;  /* 0x0005d9180a007986 */ /* 0x0001e8000c101106 */
[----:B0-----:R-:W3:Y:S04]  /*e520*/  LDL.U8 R24, [R1+0x2b] ;  /* 0x00002b0001187983 */ /* 0x001ee80000100000 */
[----:B------:R0:W-:Y:S04]  /*e530*/  STG.E.U8 desc[UR6][R10.64+0x5de], R17 ;  /* 0x0005de110a007986 */ /* 0x0001e8000c101106 */
[----:B------:R1:W-:Y:S04]  /*e540*/  STG.E.U8 desc[UR6][R10.64+0x5df], R19 ;  /* 0x0005df130a007986 */ /* 0x0003e8000c101106 */
[----:B------:R1:W-:Y:S04]  /*e550*/  STG.E.U8 desc[UR6][R10.64+0x5e0], R21 ;  /* 0x0005e0150a007986 */ /* 0x0003e8000c101106 */
[----:B------:R1:W-:Y:S04]  /*e560*/  STG.E.U8 desc[UR6][R10.64+0x5e1], R23 ;  /* 0x0005e1170a007986 */ /* 0x0003e8000c101106 */
[----:B--2---:R2:W-:Y:S04]  /*e570*/  STG.E.U8 desc[UR6][R10.64+0x5e2], R25 ;  /* 0x0005e2190a007986 */ /* 0x0045e8000c101106 */
        /* <DEDUP_REMOVED lines=70> */
[----:B------:R1:W-:Y:S04]  /*e9e0*/  STG.E.U8 desc[UR6][R10.64+0x603], R24 ;  /* 0x000603180a007986 */ /* 0x0003e8000c101106 */
[----:B0-----:R-:W3:Y:S04]  /*e9f0*/  LDL.U8 R7, [R1+0x2a] ;  /* 0x00002a0001077983 */ /* 0x001ee80000100000 */
[----:B-1----:R-:W3:Y:S04]  /*ea00*/  LDL.U8 R24, [R1+0x53] ;  /* 0x0000530001187983 */ /* 0x002ee80000100000 */
        /* <DEDUP_REMOVED lines=38> */
[----:B------:R1:W-:Y:S04]  /*ec70*/  STG.E.U8 desc[UR6][R10.64+0x617], R24 ;  /* 0x000617180a007986 */ /* 0x0003e8000c101106 */
[----:B0-----:R-:W3:Y:S04]  /*ec80*/  LDL.U8 R5, [R1+0x3e] ;  /* 0x00003e0001057983 */ /* 0x001ee80000100000 */
[----:B-1----:R-:W3:Y:S04]  /*ec90*/  LDL.U8 R7, [R1+0x52] ;  /* 0x0000520001077983 */ /* 0x002ee80000100000 */
[----:B------:R-:W3:Y:S04]  /*eca0*/  LDL.U8 R24, [R1+0x67] ;  /* 0x0000670001187983 */ /* 0x000ee80000100000 */
        /* <DEDUP_REMOVED lines=9> */
[----:B------:R-:W-:Y:S04]  /*ed40*/  STG.E.U8 desc[UR6][R10.64+0x624], R12 ;  /* 0x0006240c0a007986 */ /* 0x000fe8000c101106 */
[----:B------:R-:W-:Y:S04]  /*ed50*/  STG.E.U8 desc[UR6][R10.64+0x625], R14 ;  /* 0x0006250e0a007986 */ /* 0x000fe8000c101106 */
[----:B------:R-:W-:Y:S04]  /*ed60*/  STG.E.U8 desc[UR6][R10.64+0x626], R16 ;  /* 0x000626100a007986 */ /* 0x000fe8000c101106 */
[----:B------:R-:W-:Y:S04]  /*ed70*/  STG.E.U8 desc[UR6][R10.64+0x627], R18 ;  /* 0x000627120a007986 */ /* 0x000fe8000c101106 */
[----:B------:R-:W-:Y:S04]  /*ed80*/  STG.E.U8 desc[UR6][R10.64+0x628], R20 ;  /* 0x000628140a007986 */ /* 0x000fe8000c101106 */
[----:B------:R-:W-:Y:S04]  /*ed90*/  STG.E.U8 desc[UR6][R10.64+0x629], R22 ;  /* 0x000629160a007986 */ /* 0x000fe8000c101106 */
        /* <DEDUP_REMOVED lines=15> */
[----:B------:R-:W3:Y:S04]  /*ee90*/  LDL.U8 R12, [R1+0x74] ;  /* 0x00007400010c7983 */ /* 0x000ee80000100000 */
[----:B------:R-:W3:Y:S04]  /*eea0*/  LDL.U8 R14, [R1+0x75] ;  /* 0x00007500010e7983 */ /* 0x000ee80000100000 */
[----:B------:R-:W3:Y:S04]  /*eeb0*/  LDL.U8 R16, [R1+0x76] ;  /* 0x0000760001107983 */ /* 0x000ee80000100000 */
[----:B------:R-:W3:Y:S04]  /*eec0*/  LDL.U8 R18, [R1+0x77] ;  /* 0x0000770001127983 */ /* 0x000ee80000100000 */
[----:B------:R-:W3:Y:S04]  /*eed0*/  LDL.U8 R20, [R1+0x78] ;  /* 0x0000780001147983 */ /* 0x000ee80000100000 */
[----:B------:R-:W3:Y:S04]  /*eee0*/  LDL.U8 R22, [R1+0x79] ;  /* 0x0000790001167983 */ /* 0x000ee80000100000 */
        /* <DEDUP_REMOVED lines=9> */
[----:B------:R-:W-:Y:S04]  /*ef80*/  STG.E.U8 desc[UR6][R10.64+0x631], R23 ;  /* 0x000631170a007986 */ /* 0x000fe8000c101106 */
[----:B--2---:R-:W-:Y:S04]  /*ef90*/  STG.E.U8 desc[UR6][R10.64+0x632], R25 ;  /* 0x000632190a007986 */ /* 0x004fe8000c101106 */
[----:B------:R-:W-:Y:S04]  /*efa0*/  STG.E.U8 desc[UR6][R10.64+0x633], R27 ;  /* 0x0006331b0a007986 */ /* 0x000fe8000c101106 */
[----:B------:R-:W-:Y:S04]  /*efb0*/  STG.E.U8 desc[UR6][R10.64+0x634], R29 ;  /* 0x0006341d0a007986 */ /* 0x000fe8000c101106 */
[----:B------:R-:W-:Y:S04]  /*efc0*/  STG.E.U8 desc[UR6][R10.64+0x635], R0 ;  /* 0x000635000a007986 */ /* 0x000fe8000c101106 */
[----:B------:R-:W-:Y:S04]  /*efd0*/  STG.E.U8 desc[UR6][R10.64+0x636], R4 ;  /* 0x000636040a007986 */ /* 0x000fe8000c101106 */
[----:B0-----:R-:W2:Y:S04]  /*efe0*/  LDL.U8 R17, [R1+0x7e] ;  /* 0x00007e0001117983 */ /* 0x001ea80000100000 */
[----:B-1----:R-:W2:Y:S04]  /*eff0*/  LDL.U8 R19, [R1+0x7f] ;  /* 0x00007f0001137983 */ /* 0x002ea80000100000 */
[----:B------:R-:W2:Y:S04]  /*f000*/  LDL.U8 R21, [R1+0x80] ;  /* 0x0000800001157983 */ /* 0x000ea80000100000 */
[----:B----4-:R-:W-:Y:S04]  /*f010*/  STG.E.U8 desc[UR6][R10.64+0x637], R6 ;  /* 0x000637060a007986 */ /* 0x010fe8000c101106 */
[----:B-----5:R0:W-:Y:S04]  /*f020*/  STG.E.U8 desc[UR6][R10.64+0x62c], R13 ;  /* 0x00062c0d0a007986 */ /* 0x0201e8000c101106 */
[----:B---3--:R1:W-:Y:S04]  /*f030*/  STG.E.U8 desc[UR6][R10.64+0x62d], R15 ;  /* 0x00062d0f0a007986 */ /* 0x0083e8000c101106 */
[----:B------:R3:W-:Y:S04]  /*f040*/  STG.E.U8 desc[UR6][R10.64+0x638], R12 ;  /* 0x0006380c0a007986 */ /* 0x0007e8000c101106 */
[----:B------:R4:W-:Y:S04]  /*f050*/  STG.E.U8 desc[UR6][R10.64+0x639], R14 ;  /* 0x0006390e0a007986 */ /* 0x0009e8000c101106 */
[----:B------:R5:W-:Y:S04]  /*f060*/  STG.E.U8 desc[UR6][R10.64+0x63a], R16 ;  /* 0x00063a100a007986 */ /* 0x000be8000c101106 */
[----:B------:R5:W-:Y:S04]  /*f070*/  STG.E.U8 desc[UR6][R10.64+0x63b], R18 ;  /* 0x00063b120a007986 */ /* 0x000be8000c101106 */
[----:B------:R5:W-:Y:S04]  /*f080*/  STG.E.U8 desc[UR6][R10.64+0x63c], R20 ;  /* 0x00063c140a007986 */ /* 0x000be8000c101106 */
[----:B------:R5:W-:Y:S04]  /*f090*/  STG.E.U8 desc[UR6][R10.64+0x63d], R22 ;  /* 0x00063d160a007986 */ /* 0x000be8000c101106 */
[----:B0-----:R-:W2:Y:S04]  /*f0a0*/  LDL.U8 R13, [R1+0x7c] ;  /* 0x00007c00010d7983 */ /* 0x001ea80000100000 */
[----:B-1----:R-:W2:Y:S04]  /*f0b0*/  LDL.U8 R15, [R1+0x7d] ;  /* 0x00007d00010f7983 */ /* 0x002ea80000100000 */
[----:B------:R-:W2:Y:S04]  /*f0c0*/  LDL.U8 R23, [R1+0x81] ;  /* 0x0000810001177983 */ /* 0x000ea80000100000 */
[----:B------:R-:W2:Y:S04]  /*f0d0*/  LDL.U8 R25, [R1+0x82] ;  /* 0x0000820001197983 */ /* 0x000ea80000100000 */
[----:B------:R-:W2:Y:S04]  /*f0e0*/  LDL.U8 R27, [R1+0x83] ;  /* 0x00008300011b7983 */ /* 0x000ea80000100000 */
[----:B------:R-:W2:Y:S04]  /*f0f0*/  LDL.U8 R29, [R1+0x84] ;  /* 0x00008400011d7983 */ /* 0x000ea80000100000 */
[----:B------:R-:W2:Y:S04]  /*f100*/  LDL.U8 R0, [R1+0x85] ;  /* 0x0000850001007983 */ /* 0x000ea80000100000 */
[----:B------:R-:W2:Y:S04]  /*f110*/  LDL.U8 R4, [R1+0x86] ;  /* 0x0000860001047983 */ /* 0x000ea80000100000 */
[----:B------:R-:W2:Y:S04]  /*f120*/  LDL.U8 R6, [R1+0x87] ;  /* 0x0000870001067983 */ /* 0x000ea80000100000 */
[----:B---3--:R-:W3:Y:S04]  /*f130*/  LDL.U8 R12, [R1+0x88] ;  /* 0x00008800010c7983 */ /* 0x008ee80000100000 */
[----:B----4-:R-:W4:Y:S04]  /*f140*/  LDL.U8 R14, [R1+0x89] ;  /* 0x00008900010e7983 */ /* 0x010f280000100000 */
[----:B-----5:R-:W5:Y:S04]  /*f150*/  LDL.U8 R16, [R1+0x8a] ;  /* 0x00008a0001107983 */ /* 0x020f680000100000 */
[----:B------:R-:W5:Y:S04]  /*f160*/  LDL.U8 R18, [R1+0x8b] ;  /* 0x00008b0001127983 */ /* 0x000f680000100000 */
[----:B------:R-:W5:Y:S04]  /*f170*/  LDL.U8 R20, [R1+0x8c] ;  /* 0x00008c0001147983 */ /* 0x000f680000100000 */
[----:B------:R-:W5:Y:S04]  /*f180*/  LDL.U8 R22, [R1+0x8d] ;  /* 0x00008d0001167983 */ /* 0x000f680000100000 */
[----:B------:R0:W-:Y:S04]  /*f190*/  STG.E.U8 desc[UR6][R10.64+0x62a], R5 ;  /* 0x00062a050a007986 */ /* 0x0001e8000c101106 */
[----:B------:R1:W-:Y:S04]  /*f1a0*/  STG.E.U8 desc[UR6][R10.64+0x63e], R7 ;  /* 0x00063e070a007986 */ /* 0x0003e8000c101106 */
[----:B------:R1:W-:Y:S04]  /*f1b0*/  STG.E.U8 desc[UR6][R10.64+0x63f], R24 ;  /* 0x00063f180a007986 */ /* 0x0003e8000c101106 */
[----:B0-----:R-:W5:Y:S04]  /*f1c0*/  LDL.U8 R5, [R1+0x8e] ;  /* 0x00008e0001057983 */ /* 0x001f680000100000 */
[----:B-1----:R-:W5:Y:S04]  /*f1d0*/  LDL.U8 R7, [R1+0x90] ;  /* 0x0000900001077983 */ /* 0x002f680000100000 */
[----:B------:R-:W5:Y:S04]  /*f1e0*/  LDL.U8 R24, [R1+0x8f] ;  /* 0x00008f0001187983 */ /* 0x000f680000100000 */
[----:B--2---:R0:W-:Y:S04]  /*f1f0*/  STG.E.U8 desc[UR6][R10.64+0x642], R17 ;  /* 0x000642110a007986 */ /* 0x0041e8000c101106 */
[----:B------:R1:W-:Y:S04]  /*f200*/  STG.E.U8 desc[UR6][R10.64+0x643], R19 ;  /* 0x000643130a007986 */ /* 0x0003e8000c101106 */
[----:B------:R2:W-:Y:S04]  /*f210*/  STG.E.U8 desc[UR6][R10.64+0x644], R21 ;  /* 0x000644150a007986 */ /* 0x0005e8000c101106 */
[----:B0-----:R-:W5:Y:S04]  /*f220*/  LDL.U8 R17, [R1+0x93] ;  /* 0x0000930001117983 */ /* 0x001f680000100000 */
[----:B-1----:R-:W5:Y:S04]  /*f230*/  LDL.U8 R19, [R1+0x94] ;  /* 0x0000940001137983 */ /* 0x002f680000100000 */
[----:B--2---:R-:W2:Y:S04]  /*f240*/  LDL.U8 R21, [R1+0x95] ;  /* 0x0000950001157983 */ /* 0x004ea80000100000 */
        /* <DEDUP_REMOVED lines=9> */
[----:B---3--:R3:W-:Y:S04]  /*f2e0*/  STG.E.U8 desc[UR6][R10.64+0x64c], R12 ;  /* 0x00064c0c0a007986 */ /* 0x0087e8000c101106 */
[----:B----4-:R4:W-:Y:S04]  /*f2f0*/  STG.E.U8 desc[UR6][R10.64+0x64d], R14 ;  /* 0x00064d0e0a007986 */ /* 0x0109e8000c101106 */
[----:B-----5:R5:W-:Y:S04]  /*f300*/  STG.E.U8 desc[UR6][R10.64+0x64e], R16 ;  /* 0x00064e100a007986 */ /* 0x020be8000c101106 */
        /* <DEDUP_REMOVED lines=20> */
[----:B------:R1:W-:Y:S01]  /*f450*/  STG.E.U8 desc[UR6][R10.64+0x653], R24 ;  /* 0x000653180a007986 */ /* 0x0003e2000c101106 */
[----:B0-----:R-:W-:-:S03]  /*f460*/  IMAD.MOV.U32 R5, RZ, RZ, 0x1 ;  /* 0x00000001ff057424 */ /* 0x001fc600078e00ff */
        /* <DEDUP_REMOVED lines=19> */
[----:B------:R1:W-:Y:S02]  /*f5a0*/  STG.E desc[UR6][R8.64+0x24], R5 ;  /* 0x0000240508007986 */ /* 0x0003e4000c101906 */
.L_x_895:
[----:B------:R-:W-:Y:S05]  /*f5b0*/  BSYNC.RECONVERGENT B0 ;  /* 0x0000000000007941 */ /* 0x000fea0003800200 */
.L_x_894:
[----:B------:R-:W-:Y:S01]  /*f5c0*/  STG.E desc[UR6][R2.64], RZ ;  /* 0x000000ff02007986 */ /* 0x000fe2000c101906 */
[----:B------:R-:W-:Y:S05]  /*f5d0*/  EXIT ;  /* 0x000000000000794d */ /* 0x000fea0003800000 */
.L_x_877:
[----:B------:R-:W0:Y:S01]  /*f5e0*/  LDCU.64 UR4, c[0x0][0x380] ;  /* 0x00007000ff0477ac */ /* 0x000e220008000a00 */
[----:B------:R-:W-:Y:S01]  /*f5f0*/  BSSY.RECONVERGENT B0, `(.L_x_896) ;  /* 0x000015e000007945 */ /* 0x000fe20003800200 */
[----:B0-----:R-:W-:-:S04]  /*f600*/  ISETP.GE.U32.AND P0, PT, R12, UR4, PT ;  /* 0x000000040c007c0c */ /* 0x001fc8000bf06070 */
[----:B------:R-:W-:-:S13]  /*f610*/  ISETP.GE.U32.AND.EX P0, PT, R13, UR5, PT, P0 ;  /* 0x000000050d007c0c */ /* 0x000fda000bf06100 */
[----:B------:R-:W-:Y:S05]  /*f620*/  @!P0 BRA `(.L_x_897) ;  /* 0x0000001400288947 */ /* 0x000fea0003800000 */
[----:B------:R-:W2:Y:S01]  /*f630*/  LDG.E.U8 R5, desc[UR6][R12.64] ;  /* 0x000000060c057981 */ /* 0x000ea2000c1e1100 */
[----:B------:R-:W2:Y:S03]  /*f640*/  LDC.64 R2, c[0x0][0x380] ;  /* 0x0000e000ff027b82 */ /* 0x000ea60000000a00 */
[----:B--2---:R0:W-:Y:S04]  /*f650*/  STG.E.U8 desc[UR6][R2.64], R5 ;  /* 0x0000000502007986 */ /* 0x0041e8000c101106 */
[----:B------:R-:W2:Y:S04]  /*f660*/  LDG.E.U8 R7, desc[UR6][R12.64+0x1] ;  /* 0x000001060c077981 */ /* 0x000ea8000c1e1100 */
[----:B--2---:R1:W-:Y:S04]  /*f670*/  STG.E.U8 desc[UR6][R2.64+0x1], R7 ;  /* 0x0000010702007986 */ /* 0x0043e8000c101106 */
[----:B------:R-:W2:Y:S04]  /*f680*/  LDG.E.U8 R9, desc[UR6][R12.64+0x2] ;  /* 0x000002060c097981 */ /* 0x000ea8000c1e1100 */
[----:B--2---:R2:W-:Y:S04]  /*f690*/  STG.E.U8 desc[UR6][R2.64+0x2], R9 ;  /* 0x0000020902007986 */ /* 0x0045e8000c101106 */
[----:B------:R-:W3:Y:S04]  /*f6a0*/  LDG.E.U8 R11, desc[UR6][R12.64+0x3] ;  /* 0x000003060c0b7981 */ /* 0x000ee8000c1e1100 */
[----:B---3--:R3:W-:Y:S04]  /*f6b0*/  STG.E.U8 desc[UR6][R2.64+0x3], R11 ;  /* 0x0000030b02007986 */ /* 0x0087e8000c101106 */
[----:B------:R-:W4:Y:S04]  /*f6c0*/  LDG.E.U8 R15, desc[UR6][R12.64+0x4] ;  /* 0x000004060c0f7981 */ /* 0x000f28000c1e1100 */
[----:B----4-:R4:W-:Y:S04]  /*f6d0*/  STG.E.U8 desc[UR6][R2.64+0x4], R15 ;  /* 0x0000040f02007986 */ /* 0x0109e8000c101106 */
[----:B------:R-:W5:Y:S04]  /*f6e0*/  LDG.E.U8 R17, desc[UR6][R12.64+0x5] ;  /* 0x000005060c117981 */ /* 0x000f68000c1e1100 */
[----:B-----5:R5:W-:Y:S04]  /*f6f0*/  STG.E.U8 desc[UR6][R2.64+0x5], R17 ;  /* 0x0000051102007986 */ /* 0x020be8000c101106 */
[----:B0-----:R-:W2:Y:S04]  /*f700*/  LDG.E.U8 R5, desc[UR6][R12.64+0x6] ;  /* 0x000006060c057981 */ /* 0x001ea8000c1e1100 */
[----:B--2---:R0:W-:Y:S04]  /*f710*/  STG.E.U8 desc[UR6][R2.64+0x6], R5 ;  /* 0x0000060502007986 */ /* 0x0041e8000c101106 */
[----:B-1----:R-:W2:Y:S04]  /*f720*/  LDG.E.U8 R7, desc[UR6][R12.64+0x7] ;  /* 0x000007060c077981 */ /* 0x002ea8000c1e1100 */
[----:B--2---:R1:W-:Y:S04]  /*f730*/  STG.E.U8 desc[UR6][R2.64+0x7], R7 ;  /* 0x0000070702007986 */ /* 0x0043e8000c101106 */
[----:B------:R-:W2:Y:S04]  /*f740*/  LDG.E.U8 R9, desc[UR6][R12.64+0x8] ;  /* 0x000008060c097981 */ /* 0x000ea8000c1e1100 */
[----:B--2---:R2:W-:Y:S04]  /*f750*/  STG.E.U8 desc[UR6][R2.64+0x8], R9 ;  /* 0x0000080902007986 */ /* 0x0045e8000c101106 */
[----:B---3--:R-:W3:Y:S04]  /*f760*/  LDG.E.U8 R11, desc[UR6][R12.64+0x9] ;  /* 0x000009060c0b7981 */ /* 0x008ee8000c1e1100 */
[----:B---3--:R3:W-:Y:S04]  /*f770*/  STG.E.U8 desc[UR6][R2.64+0x9], R11 ;  /* 0x0000090b02007986 */ /* 0x0087e8000c101106 */
[----:B----4-:R-:W4:Y:S04]  /*f780*/  LDG.E.U8 R15, desc[UR6][R12.64+0xa] ;  /* 0x00000a060c0f7981 */ /* 0x010f28000c1e1100 */
[----:B----4-:R4:W-:Y:S04]  /*f790*/  STG.E.U8 desc[UR6][R2.64+0xa], R15 ;  /* 0x00000a0f02007986 */ /* 0x0109e8000c101106 */
[----:B-----5:R-:W5:Y:S04]  /*f7a0*/  LDG.E.U8 R17, desc[UR6][R12.64+0xb] ;  /* 0x00000b060c117981 */ /* 0x020f68000c1e1100 */
        /* <DEDUP_REMOVED lines=295> */
[----:B---3--:R-:W2:Y:S04]  /*10a20*/  LDG.E.U8 R11, desc[UR6][R12.64+0x9f] ;  /* 0x00009f060c0b7981 */ /* 0x008ea8000c1e1100 */
[----:B--2---:R1:W-:Y:S04]  /*10a30*/  STG.E.U8 desc[UR6][R2.64+0x9f], R11 ;  /* 0x00009f0b02007986 */ /* 0x0043e8000c101106 */
[----:B----4-:R-:W2:Y:S04]  /*10a40*/  LDG.E.U8 R15, desc[UR6][R12.64+0xa0] ;  /* 0x0000a0060c0f7981 */ /* 0x010ea8000c1e1100 */
[----:B--2---:R1:W-:Y:S04]  /*10a50*/  STG.E.U8 desc[UR6][R2.64+0xa0], R15 ;  /* 0x0000a00f02007986 */ /* 0x0043e8000c101106 */
[----:B-----5:R-:W2:Y:S04]  /*10a60*/  LDG.E.U8 R17, desc[UR6][R12.64+0xa1] ;  /* 0x0000a1060c117981 */ /* 0x020ea8000c1e1100 */
[----:B--2---:R1:W-:Y:S04]  /*10a70*/  STG.E.U8 desc[UR6][R2.64+0xa1], R17 ;  /* 0x0000a11102007986 */ /* 0x0043e8000c101106 */
[----:B------:R-:W2:Y:S04]  /*10a80*/  LDG.E.U8 R19, desc[UR6][R12.64+0xa2] ;  /* 0x0000a2060c137981 */ /* 0x000ea8000c1e1100 */
[----:B--2---:R1:W-:Y:S04]  /*10a90*/  STG.E.U8 desc[UR6][R2.64+0xa2], R19 ;  /* 0x0000a21302007986 */ /* 0x0043e8000c101106 */
[----:B0-----:R-:W2:Y:S04]  /*10aa0*/  LDG.E.U8 R5, desc[UR6][R12.64+0xa3] ;  /* 0x0000a3060c057981 */ /* 0x001ea8000c1e1100 */
[----:B--2---:R1:W-:Y:S01]  /*10ab0*/  STG.E.U8 desc[UR6][R2.64+0xa3], R5 ;  /* 0x0000a30502007986 */ /* 0x0043e2000c101106 */
[----:B------:R-:W-:Y:S05]  /*10ac0*/  BRA `(.L_x_898) ;  /* 0x0000000000407947 */ /* 0x000fea0003800000 */
.L_x_897:
[----:B------:R-:W0:Y:S01]  /*10ad0*/  LDCU.64 UR10, c[0x0][0x380] ;  /* 0x00007000ff0a77ac */ /* 0x000e220008000a00 */
[----:B------:R-:W-:Y:S01]  /*10ae0*/  UMOV UR9, 0xa3 ;  /* 0x000000a300097882 */ /* 0x000fe20000000000 */
[----:B------:R-:W-:-:S05]  /*10af0*/  UMOV UR4, URZ ;  /* 0x000000ff00047c82 */ /* 0x000fca0008000000 */
.L_x_899:
[----:B------:R-:W-:-:S04]  /*10b00*/  IADD3 R2, P0, PT, R12, UR9, RZ ;  /* 0x000000090c027c10 */ /* 0x000fc8000ff1e0ff */
[----:B--2---:R-:W-:-:S06]  /*10b10*/  IADD3.X R3, PT, PT, R13, UR4, RZ, P0, !PT ;  /* 0x000000040d037c10 */ /* 0x004fcc00087fe4ff */
[----:B------:R-:W2:Y:S01]  /*10b20*/  LDG.E.U8 R3, desc[UR6][R2.64] ;  /* 0x0000000602037981 */ /* 0x000ea2000c1e1100 */
[----:B0-----:R-:W-:-:S04]  /*10b30*/  UIADD3 UR5, UP0, UPT, UR9, UR10, URZ ;  /* 0x0000000a09057290 */ /* 0x001fc8000ff1e0ff */
[----:B------:R-:W-:Y:S02]  /*10b40*/  UIADD3.X UR8, UPT, UPT, UR4, UR11, URZ, UP0, !UPT ;  /* 0x0000000b04087290 */ /* 0x000fe400087fe4ff */
[----:B------:R-:W-:Y:S01]  /*10b50*/  IMAD.U32 R4, RZ, RZ, UR5 ;  /* 0x00000005ff047e24 */ /* 0x000fe2000f8e00ff */
[----:B------:R-:W-:-:S03]  /*10b60*/  UIADD3 UR9, UP0, UPT, UR9, -0x1, URZ ;  /* 0xffffffff09097890 */ /* 0x000fc6000ff1e0ff */
[----:B------:R-:W-:Y:S01]  /*10b70*/  IMAD.U32 R5, RZ, RZ, UR8 ;  /* 0x00000008ff057e24 */ /* 0x000fe2000f8e00ff */
[----:B------:R-:W-:Y:S02]  /*10b80*/  UIADD3.X UR4, UPT, UPT, UR4, -0x1, URZ, UP0, !UPT ;  /* 0xffffffff04047890 */ /* 0x000fe400087fe4ff */
[----:B------:R-:W-:-:S04]  /*10b90*/  UISETP.NE.U32.AND UP0, UPT, UR9, -0x1, UPT ;  /* 0xffffffff0900788c */ /* 0x000fc8000bf05070 */
[----:B------:R-:W-:Y:S01]  /*10ba0*/  UISETP.NE.AND.EX UP0, UPT, UR4, -0x1, UPT, UP0 ;  /* 0xffffffff0400788c */ /* 0x000fe2000bf05300 */
[----:B--2---:R2:W-:Y:S08]  /*10bb0*/  STG.E.U8 desc[UR6][R4.64], R3 ;  /* 0x0000000304007986 */ /* 0x0045f0000c101106 */
[----:B------:R-:W-:Y:S05]  /*10bc0*/  BRA.U UP0, `(.L_x_899) ;  /* 0xfffffffd00cc7547 */ /* 0x000fea000b83ffff */
.L_x_898:
[----:B------:R-:W-:Y:S05]  /*10bd0*/  BSYNC.RECONVERGENT B0 ;  /* 0x0000000000007941 */ /* 0x000fea0003800200 */
.L_x_896:
[----:B-12---:R-:W0:Y:S01]  /*10be0*/  LDC.64 R2, c[0x0][0x388] ;  /* 0x0000e200ff027b82 */ /* 0x006e220000000a00 */
[----:B------:R-:W-:-:S05]  /*10bf0*/  IMAD.MOV.U32 R5, RZ, RZ, 0x1 ;  /* 0x00000001ff057424 */ /* 0x000fca00078e00ff */
[----:B0-----:R-:W-:Y:S01]  /*10c00*/  STG.E desc[UR6][R2.64], R5 ;  /* 0x0000000502007986 */ /* 0x001fe2000c101906 */
[----:B------:R-:W-:Y:S05]  /*10c10*/  EXIT ;  /* 0x000000000000794d */ /* 0x000fea0003800000 */
.L_x_900:
        /* <DEDUP_REMOVED lines=14> */
.L_x_916:


//--------------------- .text._Z16copyActiveKernelPiS_i --------------------------
	.section	.text._Z16copyActiveKernelPiS_i,"ax",@progbits
	.align	128
        .global         _Z16copyActiveKernelPiS_i
        .type           _Z16copyActiveKernelPiS_i,@function
        .size           _Z16copyActiveKernelPiS_i,(.L_x_917 - _Z16copyActiveKernelPiS_i)
        .other          _Z16copyActiveKernelPiS_i,@"STO_CUDA_ENTRY STV_DEFAULT"
_Z16copyActiveKernelPiS_i:
.text._Z16copyActiveKernelPiS_i:
[----:B------:R-:W-:Y:S01]  /*0000*/  LDC R1, c[0x0][0x37c] ;  /* 0x0000df00ff017b82 */ /* 0x000fe20000000800 */
[----:B------:R-:W0:Y:S07]  /*0010*/  S2R R0, SR_TID.X ;  /* 0x0000000000007919 */ /* 0x000e2e0000002100 */
[----:B------:R-:W0:Y:S01]  /*0020*/  S2UR UR4, SR_CTAID.X ;  /* 0x00000000000479c3 */ /* 0x000e220000002500 */
[----:B------:R-:W1:Y:S07]  /*0030*/  LDCU UR5, c[0x0][0x390] ;  /* 0x00007200ff0577ac */ /* 0x000e6e0008000800 */
[----:B------:R-:W0:Y:S02]  /*0040*/  LDC R7, c[0x0][0x360] ;  /* 0x0000d800ff077b82 */ /* 0x000e240000000800 */
[----:B0-----:R-:W-:-:S05]  /*0050*/  IMAD R7, R7, UR4, R0 ;  /* 0x0000000407077c24 */ /* 0x001fca000f8e0200 */
[----:B-1----:R-:W-:-:S13]  /*0060*/  ISETP.GE.AND P0, PT, R7, UR5, PT ;  /* 0x0000000507007c0c */ /* 0x002fda000bf06270 */
[----:B------:R-:W-:Y:S05]  /*0070*/  @P0 EXIT ;  /* 0x000000000000094d */ /* 0x000fea0003800000 */
[----:B------:R-:W0:Y:S01]  /*0080*/  LDC.64 R2, c[0x0][0x380] ;  /* 0x0000e000ff027b82 */ /* 0x000e220000000a00 */
[----:B------:R-:W1:Y:S07]  /*0090*/  LDCU.64 UR4, c[0x0][0x358] ;  /* 0x00006b00ff0477ac */ /* 0x000e6e0008000a00 */
[----:B------:R-:W2:Y:S01]  /*00a0*/  LDC.64 R4, c[0x0][0x388] ;  /* 0x0000e200ff047b82 */ /* 0x000ea20000000a00 */
[----:B0-----:R-:W-:-:S06]  /*00b0*/  IMAD.WIDE R2, R7, 0x4, R2 ;  /* 0x0000000407027825 */ /* 0x001fcc00078e0202 */
[----:B-1----:R-:W3:Y:S01]  /*00c0*/  LDG.E R3, desc[UR4][R2.64] ;  /* 0x0000000402037981 */ /* 0x002ee2000c1e1900 */
[----:B--2---:R-:W-:-:S05]  /*00d0*/  IMAD.WIDE R4, R7, 0x4, R4 ;  /* 0x0000000407047825 */ /* 0x004fca00078e0204 */
[----:B---3--:R-:W-:Y:S01]  /*00e0*/  STG.E desc[UR4][R4.64], R3 ;  /* 0x0000000304007986 */ /* 0x008fe2000c101904 */
[----:B------:R-:W-:Y:S05]  /*00f0*/  EXIT ;  /* 0x000000000000794d */ /* 0x000fea0003800000 */
.L_x_901:
        /* <DEDUP_REMOVED lines=16> */
.L_x_917:


//--------------------- .text._Z10copyKernelP6SudokuS0_PiS1_S1_ii --------------------------
	.section	.text._Z10copyKernelP6SudokuS0_PiS1_S1_ii,"ax",@progbits
	.align	128
        .global         _Z10copyKernelP6SudokuS0_PiS1_S1_ii
        .type           _Z10copyKernelP6SudokuS0_PiS1_S1_ii,@function
        .size           _Z10copyKernelP6SudokuS0_PiS1_S1_ii,(.L_x_918 - _Z10copyKernelP6SudokuS0_PiS1_S1_ii)
        .other          _Z10copyKernelP6SudokuS0_PiS1_S1_ii,@"STO_CUDA_ENTRY STV_DEFAULT"
_Z10copyKernelP6SudokuS0_PiS1_S1_ii:
.text._Z10copyKernelP6SudokuS0_PiS1_S1_ii:
[----:B------:R-:W-:Y:S01]  /*0000*/  LDC R1, c[0x0][0x37c] ;  /* 0x0000df00ff017b82 */ /* 0x000fe20000000800 */
[----:B------:R-:W0:Y:S07]  /*0010*/  S2R R0, SR_TID.X ;  /* 0x0000000000007919 */ /* 0x000e2e0000002100 */
[----:B------:R-:W0:Y:S01]  /*0020*/  S2UR UR4, SR_CTAID.X ;  /* 0x00000000000479c3 */ /* 0x000e220000002500 */
[----:B------:R-:W1:Y:S07]  /*0030*/  LDCU UR5, c[0x0][0x3a8] ;  /* 0x00007500ff0577ac */ /* 0x000e6e0008000800 */
[----:B------:R-:W0:Y:S02]  /*0040*/  LDC R7, c[0x0][0x360] ;  /* 0x0000d800ff077b82 */ /* 0x000e240000000800 */
[----:B0-----:R-:W-:-:S05]  /*0050*/  IMAD R7, R7, UR4, R0 ;  /* 0x0000000407077c24 */ /* 0x001fca000f8e0200 */
[----:B-1----:R-:W-:-:S04]  /*0060*/  ISETP.GE.AND P0, PT, R7, UR5, PT ;  /* 0x0000000507007c0c */ /* 0x002fc8000bf06270 */
[----:B------:R-:W-:-:S13]  /*0070*/  ISETP.EQ.OR P0, PT, R7, RZ, P0 ;  /* 0x000000ff0700720c */ /* 0x000fda0000702670 */
[----:B------:R-:W-:Y:S05]  /*0080*/  @P0 EXIT ;  /* 0x000000000000094d */ /* 0x000fea0003800000 */
[----:B------:R-:W0:Y:S01]  /*0090*/  LDC.64 R2, c[0x0][0x3a0] ;  /* 0x0000e800ff027b82 */ /* 0x000e220000000a00 */
[----:B------:R-:W1:Y:S01]  /*00a0*/  LDCU.64 UR4, c[0x0][0x358] ;  /* 0x00006b00ff0477ac */ /* 0x000e620008000a00 */
[----:B0-----:R-:W-:-:S06]  /*00b0*/  IMAD.WIDE R2, R7, 0x4, R2 ;  /* 0x0000000407027825 */ /* 0x001fcc00078e0202 */
[----:B-1----:R-:W2:Y:S02]  /*00c0*/  LDG.E R2, desc[UR4][R2.64] ;  /* 0x0000000402027981 */ /* 0x002ea4000c1e1900 */
[----:B--2---:R-:W-:-:S13]  /*00d0*/  ISETP.NE.AND P0, PT, R2, 0x1, PT ;  /* 0x000000010200780c */ /* 0x004fda0003f05270 */
[----:B------:R-:W-:Y:S05]  /*00e0*/  @P0 EXIT ;  /* 0x000000000000094d */ /* 0x000fea0003800000 */
[----:B------:R-:W0:Y:S08]  /*00f0*/  LDC.64 R2, c[0x0][0x398] ;  /* 0x0000e600ff027b82 */ /* 0x000e300000000a00 */
[----:B------:R-:W1:Y:S01]  /*0100*/  LDC.64 R4, c[0x0][0x380] ;  /* 0x0000e000ff047b82 */ /* 0x000e620000000a00 */
[----:B0-----:R-:W-:-:S05]  /*0110*/  IMAD.WIDE R2, R7, 0x4, R2 ;  /* 0x0000000407027825 */ /* 0x001fca00078e0202 */
[----:B------:R-:W2:Y:S01]  /*0120*/  LDG.E R9, desc[UR4][R2.64] ;  /* 0x0000000402097981 */ /* 0x000ea2000c1e1900 */
[----:B-1----:R-:W-:Y:S02]  /*0130*/  IMAD.WIDE R4, R7, 0xa4, R4 ;  /* 0x000000a407047825 */ /* 0x002fe400078e0204 */
[----:B------:R-:W2:Y:S03]  /*0140*/  LDC.64 R6, c[0x0][0x388] ;  /* 0x0000e200ff067b82 */ /* 0x000ea60000000a00 */
[----:B------:R-:W3:Y:S01]  /*0150*/  LDG.E.U8 R11, desc[UR4][R4.64] ;  /* 0x00000004040b7981 */ /* 0x000ee2000c1e1100 */
[----:B--2---:R-:W-:-:S05]  /*0160*/  IMAD.WIDE R6, R9, 0xa4, R6 ;  /* 0x000000a409067825 */ /* 0x004fca00078e0206 */
[----:B---3--:R0:W-:Y:S04]  /*0170*/  STG.E.U8 desc[UR4][R6.64], R11 ;  /* 0x0000000b06007986 */ /* 0x0081e8000c101104 */
        /* <DEDUP_REMOVED lines=305> */
[----:B---3--:R-:W-:Y:S04]  /*1490*/  STG.E.U8 desc[UR4][R6.64+0x99], R15 ;  /* 0x0000990f06007986 */ /* 0x008fe8000c101104 */
[----:B----4-:R-:W3:Y:S04]  /*14a0*/  LDG.E.U8 R17, desc[UR4][R4.64+0x9a] ;  /* 0x00009a0404117981 */ /* 0x010ee8000c1e1100 */
[----:B---3--:R-:W-:Y:S04]  /*14b0*/  STG.E.U8 desc[UR4][R6.64+0x9a], R17 ;  /* 0x00009a1106007986 */ /* 0x008fe8000c101104 */
[----:B-----5:R-:W3:Y:S04]  /*14c0*/  LDG.E.U8 R19, desc[UR4][R4.64+0x9b] ;  /* 0x00009b0404137981 */ /* 0x020ee8000c1e1100 */
[----:B---3--:R-:W-:Y:S04]  /*14d0*/  STG.E.U8 desc[UR4][R6.64+0x9b], R19 ;  /* 0x00009b1306007986 */ /* 0x008fe8000c101104 */
[----:B0-----:R-:W3:Y:S04]  /*14e0*/  LDG.E.U8 R11, desc[UR4][R4.64+0x9c] ;  /* 0x00009c04040b7981 */ /* 0x001ee8000c1e1100 */
[----:B---3--:R-:W-:Y:S04]  /*14f0*/  STG.E.U8 desc[UR4][R6.64+0x9c], R11 ;  /* 0x00009c0b06007986 */ /* 0x008fe8000c101104 */
[----:B-1----:R-:W3:Y:S04]  /*1500*/  LDG.E.U8 R9, desc[UR4][R4.64+0x9d] ;  /* 0x00009d0404097981 */ /* 0x002ee8000c1e1100 */
[----:B---3--:R0:W-:Y:S04]  /*1510*/  STG.E.U8 desc[UR4][R6.64+0x9d], R9 ;  /* 0x00009d0906007986 */ /* 0x0081e8000c101104 */
[----:B--2---:R-:W2:Y:S01]  /*1520*/  LDG.E.U8 R13, desc[UR4][R4.64+0x9e] ;  /* 0x00009e04040d7981 */ /* 0x004ea2000c1e1100 */
[----:B0-----:R-:W0:Y:S03]  /*1530*/  LDC.64 R8, c[0x0][0x390] ;  /* 0x0000e400ff087b82 */ /* 0x001e260000000a00 */
[----:B--2---:R1:W-:Y:S04]  /*1540*/  STG.E.U8 desc[UR4][R6.64+0x9e], R13 ;  /* 0x00009e0d06007986 */ /* 0x0043e8000c101104 */
[----:B------:R-:W2:Y:S04]  /*1550*/  LDG.E.U8 R15, desc[UR4][R4.64+0x9f] ;  /* 0x00009f04040f7981 */ /* 0x000ea8000c1e1100 */
[----:B--2---:R-:W-:Y:S04]  /*1560*/  STG.E.U8 desc[UR4][R6.64+0x9f], R15 ;  /* 0x00009f0f06007986 */ /* 0x004fe8000c101104 */
[----:B------:R-:W2:Y:S04]  /*1570*/  LDG.E.U8 R17, desc[UR4][R4.64+0xa0] ;  /* 0x0000a00404117981 */ /* 0x000ea8000c1e1100 */
[----:B--2---:R-:W-:Y:S04]  /*1580*/  STG.E.U8 desc[UR4][R6.64+0xa0], R17 ;  /* 0x0000a01106007986 */ /* 0x004fe8000c101104 */
[----:B------:R-:W2:Y:S04]  /*1590*/  LDG.E.U8 R19, desc[UR4][R4.64+0xa1] ;  /* 0x0000a10404137981 */ /* 0x000ea8000c1e1100 */
[----:B--2---:R-:W-:Y:S04]  /*15a0*/  STG.E.U8 desc[UR4][R6.64+0xa1], R19 ;  /* 0x0000a11306007986 */ /* 0x004fe8000c101104 */
[----:B------:R-:W2:Y:S04]  /*15b0*/  LDG.E.U8 R21, desc[UR4][R4.64+0xa2] ;  /* 0x0000a20404157981 */ /* 0x000ea8000c1e1100 */
[----:B--2---:R-:W-:Y:S04]  /*15c0*/  STG.E.U8 desc[UR4][R6.64+0xa2], R21 ;  /* 0x0000a21506007986 */ /* 0x004fe8000c101104 */
[----:B------:R-:W2:Y:S01]  /*15d0*/  LDG.E.U8 R11, desc[UR4][R4.64+0xa3] ;  /* 0x0000a304040b7981 */ /* 0x000ea2000c1e1100 */
[----:B-1----:R-:W-:-:S03]  /*15e0*/  HFMA2 R13, -RZ, RZ, 0, 5.9604644775390625e-08 ;  /* 0x00000001ff0d7431 */ /* 0x002fc600000001ff */
[----:B--2---:R-:W-:Y:S04]  /*15f0*/  STG.E.U8 desc[UR4][R6.64+0xa3], R11 ;  /* 0x0000a30b06007986 */ /* 0x004fe8000c101104 */
[----:B------:R-:W0:Y:S02]  /*1600*/  LDG.E R3, desc[UR4][R2.64] ;  /* 0x0000000402037981 */ /* 0x000e24000c1e1900 */
[----:B0-----:R-:W-:-:S05]  /*1610*/  IMAD.WIDE R8, R3, 0x4, R8 ;  /* 0x0000000403087825 */ /* 0x001fca00078e0208 */
[----:B------:R-:W-:Y:S01]  /*1620*/  STG.E desc[UR4][R8.64], R13 ;  /* 0x0000000d08007986 */ /* 0x000fe2000c101904 */
[----:B------:R-:W-:Y:S05]  /*1630*/  EXIT ;  /* 0x000000000000794d */ /* 0x000fea0003800000 */
.L_x_902:
        /* <DEDUP_REMOVED lines=12> */
.L_x_918:


//--------------------- .text._Z17activeResetKernelPii --------------------------
	.section	.text._Z17activeResetKernelPii,"ax",@progbits
	.align	128
        .global         _Z17activeResetKernelPii
        .type           _Z17activeResetKernelPii,@function
        .size           _Z17activeResetKernelPii,(.L_x_919 - _Z17activeResetKernelPii)
        .other          _Z17activeResetKernelPii,@"STO_CUDA_ENTRY STV_DEFAULT"
_Z17activeResetKernelPii:
.text._Z17activeResetKernelPii:
        /* <DEDUP_REMOVED lines=9> */
[----:B------:R-:W1:Y:S01]  /*0090*/  LDCU.64 UR4, c[0x0][0x358] ;  /* 0x00006b00ff0477ac */ /* 0x000e620008000a00 */
[----:B0-----:R-:W-:-:S05]  /*00a0*/  IMAD.WIDE R2, R5, 0x4, R2 ;  /* 0x0000000405027825 */ /* 0x001fca00078e0202 */
[----:B-1----:R-:W-:Y:S01]  /*00b0*/  STG.E desc[UR4][R2.64], RZ ;  /* 0x000000ff02007986 */ /* 0x002fe2000c101904 */
[----:B------:R-:W-:Y:S05]  /*00c0*/  EXIT ;  /* 0x000000000000794d */ /* 0x000fea0003800000 */
.L_x_903:
        /* <DEDUP_REMOVED lines=11> */
.L_x_919:


//--------------------- .nv.shared._ZN3cub18CUB_300001_SM_10006detail4scan16DeviceScanKernelINS2_10policy_hubIiiimN4cuda3std3__44plusIvEEE10Policy1000EN6thrust24THRUST_300001_SM_1000_NS10device_ptrIiEESF_NS0_13ScanTileStateIiLb1EEES9_NS1_10InputValueIiPiEEmiLb0EiEEvT0_T1_T2_iT3_T4_T5_ --------------------------
	.section	.nv.shared._ZN3cub18CUB_300001_SM_10006detail4scan16DeviceScanKernelINS2_10policy_hubIiiimN4cuda3std3__44plusIvEEE10Policy1000EN6thrust24THRUST_300001_SM_1000_NS10device_ptrIiEESF_NS0_13ScanTileStateIiLb1EEES9_NS1_10InputValueIiPiEEmiLb0EiEEvT0_T1_T2_iT3_T4_T5_,"aw",@nobits
	.sectionflags	@""
	.align	16
.nv.shared._ZN3cub18CUB_300001_SM_10006detail4scan16DeviceScanKernelINS2_10policy_hubIiiimN4cuda3std3__44plusIvEEE10Policy1000EN6thrust24THRUST_300001_SM_1000_NS10device_ptrIiEESF_NS0_13ScanTileStateIiLb1EEES9_NS1_10InputValueIiPiEEmiLb0EiEEvT0_T1_T2_iT3_T4_T5_:
	.zero		32656


//--------------------- .nv.shared.reserved.0     --------------------------
	.section	.nv.shared.reserved.0,"aw",@nobits
	.weak		__nv_reservedSMEM_offset_0_alias
	.size		__nv_reservedSMEM_offset_0_alias, 0, 64
	.other		__nv_reservedSMEM_offset_0_alias,@"STO_CUDA_RESERVED_SHARED STV_DEFAULT"
__nv_reservedSMEM_offset_0_alias:
	.zero		0
	.zero		64


//--------------------- .nv.global                --------------------------
	.section	.nv.global,"aw",@nobits
.nv.global:
	.type		_ZN34_INTERNAL_567eefdf_4_k_cu_55f434c76thrust24THRUST_300001_SM_1000_NS12placeholders2_8E,@object
	.size		_ZN34_INTERNAL_567eefdf_4_k_cu_55f434c76thrust24THRUST_300001_SM_1000_NS12placeholders2_8E,(_ZN34_INTERNAL_567eefdf_4_k_cu_55f434c74cuda3std3__436_GLOBAL__N__567eefdf_4_k_cu_55f434c76ignoreE - _ZN34_INTERNAL_567eefdf_4_k_cu_55f434c76thrust24THRUST_300001_SM_1000_NS12placeholders2_8E)
_ZN34_INTERNAL_567eefdf_4_k_cu_55f434c76thrust24THRUST_300001_SM_1000_NS12placeholders2_8E:
	.zero		1
	.type		_ZN34_INTERNAL_567eefdf_4_k_cu_55f434c74cuda3std3__436_GLOBAL__N__567eefdf_4_k_cu_55f434c76ignoreE,@object
	.size		_ZN34_INTERNAL_567eefdf_4_k_cu_55f434c74cuda3std3__436_GLOBAL__N__567eefdf_4_k_cu_55f434c76ignoreE,(_ZN34_INTERNAL_567eefdf_4_k_cu_55f434c74cuda3std6ranges3__45__cpo4dataE - _ZN34_INTERNAL_567eefdf_4_k_cu_55f434c74cuda3std3__436_GLOBAL__N__567eefdf_4_k_cu_55f434c76ignoreE)
_ZN34_INTERNAL_567eefdf_4_k_cu_55f434c74cuda3std3__436_GLOBAL__N__567eefdf_4_k_cu_55f434c76ignoreE:
	.zero		1
	.type		_ZN34_INTERNAL_567eefdf_4_k_cu_55f434c74cuda3std6ranges3__45__cpo4dataE,@object
	.size		_ZN34_INTERNAL_567eefdf_4_k_cu_55f434c74cuda3std6ranges3__45__cpo4dataE,(_ZN34_INTERNAL_567eefdf_4_k_cu_55f434c76thrust24THRUST_300001_SM_1000_NS6system3cpp3parE - _ZN34_INTERNAL_567eefdf_4_k_cu_55f434c74cuda3std6ranges3__45__cpo4dataE)
_ZN34_INTERNAL_567eefdf_4_k_cu_55f434c74cuda3std6ranges3__45__cpo4dataE:
	.zero		1
	.type		_ZN34_INTERNAL_567eefdf_4_k_cu_55f434c76thrust24THRUST_300001_SM_1000_NS6system3cpp3parE,@object
	.size		_ZN34_INTERNAL_567eefdf_4_k_cu_55f434c76thrust24THRUST_300001_SM_1000_NS6system3cpp3parE,(_ZN34_INTERNAL_567eefdf_4_k_cu_55f434c74cuda3std3__45__cpo5beginE - _ZN34_INTERNAL_567eefdf_4_k_cu_55f434c76thrust24THRUST_300001_SM_1000_NS6system3cpp3parE)
_ZN34_INTERNAL_567eefdf_4_k_cu_55f434c76thrust24THRUST_300001_SM_1000_NS6system3cpp3parE:
	.zero		1
	.type		_ZN34_INTERNAL_567eefdf_4_k_cu_55f434c74cuda3std3__45__cpo5beginE,@object
	.size		_ZN34_INTERNAL_567eefdf_4_k_cu_55f434c74cuda3std3__45__cpo5beginE,(_ZN34_INTERNAL_567eefdf_4_k_cu_55f434c74cuda3std6ranges3__45__cpo5beginE - _ZN34_INTERNAL_567eefdf_4_k_cu_55f434c74cuda3std3__45__cpo5beginE)
_ZN34_INTERNAL_567eefdf_4_k_cu_55f434c74cuda3std3__45__cpo5beginE:
	.zero		1
	.type		_ZN34_INTERNAL_567eefdf_4_k_cu_55f434c74cuda3std6ranges3__45__cpo5beginE,@object
	.size		_ZN34_INTERNAL_567eefdf_4_k_cu_55f434c74cuda3std6ranges3__45__cpo5beginE,(_ZN34_INTERNAL_567eefdf_4_k_cu_55f434c76thrust24THRUST_300001_SM_1000_NS6deviceE - _ZN34_INTERNAL_567eefdf_4_k_cu_55f434c74cuda3std6ranges3__45__cpo5beginE)
_ZN34_INTERNAL_567eefdf_4_k_cu_55f434c74cuda3std6ranges3__45__cpo5beginE:
	.zero		1
	.type		_ZN34_INTERNAL_567eefdf_4_k_cu_55f434c76thrust24THRUST_300001_SM_1000_NS6deviceE,@object
	.size		_ZN34_INTERNAL_567eefdf_4_k_cu_55f434c76thrust24THRUST_300001_SM_1000_NS6deviceE,(_ZN34_INTERNAL_567eefdf_4_k_cu_55f434c74cuda3std3__47nulloptE - _ZN34_INTERNAL_567eefdf_4_k_cu_55f434c76thrust24THRUST_300001_SM_1000_NS6deviceE)
_ZN34_INTERNAL_567eefdf_4_k_cu_55f434c76thrust24THRUST_300001_SM_1000_NS6deviceE:
	.zero		1
	.type		_ZN34_INTERNAL_567eefdf_4_k_cu_55f434c74cuda3std3__47nulloptE,@object
	.size		_ZN34_INTERNAL_567eefdf_4_k_cu_55f434c74cuda3std3__47nulloptE,(_ZN34_INTERNAL_567eefdf_4_k_cu_55f434c74cuda3std6ranges3__45__cpo8distanceE - _ZN34_INTERNAL_567eefdf_4_k_cu_55f434c74cuda3std3__47nulloptE)
_ZN34_INTERNAL_567eefdf_4_k_cu_55f434c74cuda3std3__47nulloptE:
	.zero		1
	.type		_ZN34_INTERNAL_567eefdf_4_k_cu_55f434c74cuda3std6ranges3__45__cpo8distanceE,@object
	.size		_ZN34_INTERNAL_567eefdf_4_k_cu_55f434c74cuda3std6ranges3__45__cpo8distanceE,(_ZN34_INTERNAL_567eefdf_4_k_cu_55f434c76thrust24THRUST_300001_SM_1000_NS12placeholders2_4E - _ZN34_INTERNAL_567eefdf_4_k_cu_55f434c74cuda3std6ranges3__45__cpo8distanceE)
_ZN34_INTERNAL_567eefdf_4_k_cu_55f434c74cuda3std6ranges3__45__cpo8distanceE:
	.zero		1
	.type		_ZN34_INTERNAL_567eefdf_4_k_cu_55f434c76thrust24THRUST_300001_SM_1000_NS12placeholders2_4E,@object
	.size		_ZN34_INTERNAL_567eefdf_4_k_cu_55f434c76thrust24THRUST_300001_SM_1000_NS12placeholders2_4E,(_ZN34_INTERNAL_567eefdf_4_k_cu_55f434c74cuda3std3__45__cpo6rbeginE - _ZN34_INTERNAL_567eefdf_4_k_cu_55f434c76thrust24THRUST_300001_SM_1000_NS12placeholders2_4E)
_ZN34_INTERNAL_567eefdf_4_k_cu_55f434c76thrust24THRUST_300001_SM_1000_NS12placeholders2_4E:
	.zero		1
	.type		_ZN34_INTERNAL_567eefdf_4_k_cu_55f434c74cuda3std3__45__cpo6rbeginE,@object
	.size		_ZN34_INTERNAL_567eefdf_4_k_cu_55f434c74cuda3std3__45__cpo6rbeginE,(_ZN34_INTERNAL_567eefdf_4_k_cu_55f434c74cuda3std6ranges3__45__cpo7advanceE - _ZN34_INTERNAL_567eefdf_4_k_cu_55f434c74cuda3std3__45__cpo6rbeginE)
_ZN34_INTERNAL_567eefdf_4_k_cu_55f434c74cuda3std3__45__cpo6rbeginE:
	.zero		1
	.type		_ZN34_INTERNAL_567eefdf_4_k_cu_55f434c74cuda3std6ranges3__45__cpo7advanceE,@object
	.size		_ZN34_INTERNAL_567eefdf_4_k_cu_55f434c74cuda3std6ranges3__45__cpo7advanceE,(_ZN34_INTERNAL_567eefdf_4_k_cu_55f434c76thrust24THRUST_300001_SM_1000_NS12placeholders3_10E - _ZN34_INTERNAL_567eefdf_4_k_cu_55f434c74cuda3std6ranges3__45__cpo7advanceE)
_ZN34_INTERNAL_567eefdf_4_k_cu_55f434c74cuda3std6ranges3__45__cpo7advanceE:
	.zero		1
	.type		_ZN34_INTERNAL_567eefdf_4_k_cu_55f434c76thrust24THRUST_300001_SM_1000_NS12placeholders3_10E,@object
	.size		_ZN34_INTERNAL_567eefdf_4_k_cu_55f434c76thrust24THRUST_300001_SM_1000_NS12placeholders3_10E,(_ZN34_INTERNAL_567eefdf_4_k_cu_55f434c74cuda3std3__48in_placeE - _ZN34_INTERNAL_567eefdf_4_k_cu_55f434c76thrust24THRUST_300001_SM_1000_NS12placeholders3_10E)
_ZN34_INTERNAL_567eefdf_4_k_cu_55f434c76thrust24THRUST_300001_SM_1000_NS12placeholders3_10E:
	.zero		1
	.type		_ZN34_INTERNAL_567eefdf_4_k_cu_55f434c74cuda3std3__48in_placeE,@object
	.size		_ZN34_INTERNAL_567eefdf_4_k_cu_55f434c74cuda3std3__48in_placeE,(_ZN34_INTERNAL_567eefdf_4_k_cu_55f434c74cuda3std6ranges3__45__cpo4sizeE - _ZN34_INTERNAL_567eefdf_4_k_cu_55f434c74cuda3std3__48in_placeE)
_ZN34_INTERNAL_567eefdf_4_k_cu_55f434c74cuda3std3__48in_placeE:
	.zero		1
	.type		_ZN34_INTERNAL_567eefdf_4_k_cu_55f434c74cuda3std6ranges3__45__cpo4sizeE,@object
	.size		_ZN34_INTERNAL_567eefdf_4_k_cu_55f434c74cuda3std6ranges3__45__cpo4sizeE,(_ZN34_INTERNAL_567eefdf_4_k_cu_55f434c76thrust24THRUST_300001_SM_1000_NS12placeholders2_2E - _ZN34_INTERNAL_567eefdf_4_k_cu_55f434c74cuda3std6ranges3__45__cpo4sizeE)
_ZN34_INTERNAL_567eefdf_4_k_cu_55f434c74cuda3std6ranges3__45__cpo4sizeE:
	.zero		1
	.type		_ZN34_INTERNAL_567eefdf_4_k_cu_55f434c76thrust24THRUST_300001_SM_1000_NS12placeholders2_2E,@object
	.size		_ZN34_INTERNAL_567eefdf_4_k_cu_55f434c76thrust24THRUST_300001_SM_1000_NS12placeholders2_2E,(_ZN34_INTERNAL_567eefdf_4_k_cu_55f434c74cuda3std3__45__cpo6cbeginE - _ZN34_INTERNAL_567eefdf_4_k_cu_55f434c76thrust24THRUST_300001_SM_1000_NS12placeholders2_2E)
_ZN34_INTERNAL_567eefdf_4_k_cu_55f434c76thrust24THRUST_300001_SM_1000_NS12placeholders2_2E:
	.zero		1
	.type		_ZN34_INTERNAL_567eefdf_4_k_cu_55f434c74cuda3std3__45__cpo6cbeginE,@object
	.size		_ZN34_INTERNAL_567eefdf_4_k_cu_55f434c74cuda3std3__45__cpo6cbeginE,(_ZN34_INTERNAL_567eefdf_4_k_cu_55f434c74cuda3std6ranges3__45__cpo6cbeginE - _ZN34_INTERNAL_567eefdf_4_k_cu_55f434c74cuda3std3__45__cpo6cbeginE)
_ZN34_INTERNAL_567eefdf_4_k_cu_55f434c74cuda3std3__45__cpo6cbeginE:
	.zero		1
	.type		_ZN34_INTERNAL_567eefdf_4_k_cu_55f434c74cuda3std6ranges3__45__cpo6cbeginE,@object
	.size		_ZN34_INTERNAL_567eefdf_4_k_cu_55f434c74cuda3std6ranges3__45__cpo6cbeginE,(_ZN34_INTERNAL_567eefdf_4_k_cu_55f434c76thrust24THRUST_300001_SM_1000_NS12placeholders2_6E - _ZN34_INTERNAL_567eefdf_4_k_cu_55f434c74cuda3std6ranges3__45__cpo6cbeginE)
_ZN34_INTERNAL_567eefdf_4_k_cu_55f434c74cuda3std6ranges3__45__cpo6cbeginE:
	.zero		1
	.type		_ZN34_INTERNAL_567eefdf_4_k_cu_55f434c76thrust24THRUST_300001_SM_1000_NS12placeholders2_6E,@object
	.size		_ZN34_INTERNAL_567eefdf_4_k_cu_55f434c76thrust24THRUST_300001_SM_1000_NS12placeholders2_6E,(_ZN34_INTERNAL_567eefdf_4_k_cu_55f434c74cuda3std3__45__cpo7crbeginE - _ZN34_INTERNAL_567eefdf_4_k_cu_55f434c76thrust24THRUST_300001_SM_1000_NS12placeholders2_6E)
_ZN34_INTERNAL_567eefdf_4_k_cu_55f434c76thrust24THRUST_300001_SM_1000_NS12placeholders2_6E:
	.zero		1
	.type		_ZN34_INTERNAL_567eefdf_4_k_cu_55f434c74cuda3std3__45__cpo7crbeginE,@object
	.size		_ZN34_INTERNAL_567eefdf_4_k_cu_55f434c74cuda3std3__45__cpo7crbeginE,(_ZN34_INTERNAL_567eefdf_4_k_cu_55f434c74cuda3std6ranges3__45__cpo4nextE - _ZN34_INTERNAL_567eefdf_4_k_cu_55f434c74cuda3std3__45__cpo7crbeginE)
_ZN34_INTERNAL_567eefdf_4_k_cu_55f434c74cuda3std3__45__cpo7crbeginE:
	.zero		1
	.type		_ZN34_INTERNAL_567eefdf_4_k_cu_55f434c74cuda3std6ranges3__45__cpo4nextE,@object
	.size		_ZN34_INTERNAL_567eefdf_4_k_cu_55f434c74cuda3std6ranges3__45__cpo4nextE,(_ZN34_INTERNAL_567eefdf_4_k_cu_55f434c74cuda3std6ranges3__45__cpo4swapE - _ZN34_INTERNAL_567eefdf_4_k_cu_55f434c74cuda3std6ranges3__45__cpo4nextE)
_ZN34_INTERNAL_567eefdf_4_k_cu_55f434c74cuda3std6ranges3__45__cpo4nextE:
	.zero		1
	.type		_ZN34_INTERNAL_567eefdf_4_k_cu_55f434c74cuda3std6ranges3__45__cpo4swapE,@object
	.size		_ZN34_INTERNAL_567eefdf_4_k_cu_55f434c74cuda3std6ranges3__45__cpo4swapE,(_ZN34_INTERNAL_567eefdf_4_k_cu_55f434c76thrust24THRUST_300001_SM_1000_NS8cuda_cub10par_nosyncE - _ZN34_INTERNAL_567eefdf_4_k_cu_55f434c74cuda3std6ranges3__45__cpo4swapE)
_ZN34_INTERNAL_567eefdf_4_k_cu_55f434c74cuda3std6ranges3__45__cpo4swapE:
	.zero		1
	.type		_ZN34_INTERNAL_567eefdf_4_k_cu_55f434c76thrust24THRUST_300001_SM_1000_NS8cuda_cub10par_nosyncE,@object
	.size		_ZN34_INTERNAL_567eefdf_4_k_cu_55f434c76thrust24THRUST_300001_SM_1000_NS8cuda_cub10par_nosyncE,(_ZN34_INTERNAL_567eefdf_4_k_cu_55f434c76thrust24THRUST_300001_SM_1000_NS3seqE - _ZN34_INTERNAL_567eefdf_4_k_cu_55f434c76thrust24THRUST_300001_SM_1000_NS8cuda_cub10par_nosyncE)
_ZN34_INTERNAL_567eefdf_4_k_cu_55f434c76thrust24THRUST_300001_SM_1000_NS8cuda_cub10par_nosyncE:
	.zero		1
	.type		_ZN34_INTERNAL_567eefdf_4_k_cu_55f434c76thrust24THRUST_300001_SM_1000_NS3seqE,@object
	.size		_ZN34_INTERNAL_567eefdf_4_k_cu_55f434c76thrust24THRUST_300001_SM_1000_NS3seqE,(_ZN34_INTERNAL_567eefdf_4_k_cu_55f434c74cuda3std3__420unreachable_sentinelE - _ZN34_INTERNAL_567eefdf_4_k_cu_55f434c76thrust24THRUST_300001_SM_1000_NS3seqE)
_ZN34_INTERNAL_567eefdf_4_k_cu_55f434c76thrust24THRUST_300001_SM_1000_NS3seqE:
	.zero		1
	.type		_ZN34_INTERNAL_567eefdf_4_k_cu_55f434c74cuda3std3__420unreachable_sentinelE,@object
	.size		_ZN34_INTERNAL_567eefdf_4_k_cu_55f434c74cuda3std3__420unreachable_sentinelE,(_ZN34_INTERNAL_567eefdf_4_k_cu_55f434c74cuda3std6ranges3__45__cpo5ssizeE - _ZN34_INTERNAL_567eefdf_4_k_cu_55f434c74cuda3std3__420unreachable_sentinelE)
_ZN34_INTERNAL_567eefdf_4_k_cu_55f434c74cuda3std3__420unreachable_sentinelE:
	.zero		1
	.type		_ZN34_INTERNAL_567eefdf_4_k_cu_55f434c74cuda3std6ranges3__45__cpo5ssizeE,@object
	.size		_ZN34_INTERNAL_567eefdf_4_k_cu_55f434c74cuda3std6ranges3__45__cpo5ssizeE,(_ZN34_INTERNAL_567eefdf_4_k_cu_55f434c76thrust24THRUST_300001_SM_1000_NS12placeholders2_3E - _ZN34_INTERNAL_567eefdf_4_k_cu_55f434c74cuda3std6ranges3__45__cpo5ssizeE)
_ZN34_INTERNAL_567eefdf_4_k_cu_55f434c74cuda3std6ranges3__45__cpo5ssizeE:
	.zero		1
	.type		_ZN34_INTERNAL_567eefdf_4_k_cu_55f434c76thrust24THRUST_300001_SM_1000_NS12placeholders2_3E,@object
	.size		_ZN34_INTERNAL_567eefdf_4_k_cu_55f434c76thrust24THRUST_300001_SM_1000_NS12placeholders2_3E,(_ZN34_INTERNAL_567eefdf_4_k_cu_55f434c74cuda3std3__45__cpo4cendE - _ZN34_INTERNAL_567eefdf_4_k_cu_55f434c76thrust24THRUST_300001_SM_1000_NS12placeholders2_3E)
_ZN34_INTERNAL_567eefdf_4_k_cu_55f434c76thrust24THRUST_300001_SM_1000_NS12placeholders2_3E:
	.zero		1
	.type		_ZN34_INTERNAL_567eefdf_4_k_cu_55f434c74cuda3std3__45__cpo4cendE,@object
	.size		_ZN34_INTERNAL_567eefdf_4_k_cu_55f434c74cuda3std3__45__cpo4cendE,(_ZN34_INTERNAL_567eefdf_4_k_cu_55f434c74cuda3std6ranges3__45__cpo4cendE - _ZN34_INTERNAL_567eefdf_4_k_cu_55f434c74cuda3std3__45__cpo4cendE)
_ZN34_INTERNAL_567eefdf_4_k_cu_55f434c74cuda3std3__45__cpo4cendE:
	.zero		1
	.type		_ZN34_INTERNAL_567eefdf_4_k_cu_55f434c74cuda3std6ranges3__45__cpo4cendE,@object
	.size		_ZN34_INTERNAL_567eefdf_4_k_cu_55f434c74cuda3std6ranges3__45__cpo4cendE,(_ZN34_INTERNAL_567eefdf_4_k_cu_55f434c76thrust24THRUST_300001_SM_1000_NS12placeholders2_7E - _ZN34_INTERNAL_567eefdf_4_k_cu_55f434c74cuda3std6ranges3__45__cpo4cendE)
_ZN34_INTERNAL_567eefdf_4_k_cu_55f434c74cuda3std6ranges3__45__cpo4cendE:
	.zero		1
	.type		_ZN34_INTERNAL_567eefdf_4_k_cu_55f434c76thrust24THRUST_300001_SM_1000_NS12placeholders2_7E,@object
	.size		_ZN34_INTERNAL_567eefdf_4_k_cu_55f434c76thrust24THRUST_300001_SM_1000_NS12placeholders2_7E,(_ZN34_INTERNAL_567eefdf_4_k_cu_55f434c74cuda3std3__45__cpo5crendE - _ZN34_INTERNAL_567eefdf_4_k_cu_55f434c76thrust24THRUST_300001_SM_1000_NS12placeholders2_7E)
_ZN34_INTERNAL_567eefdf_4_k_cu_55f434c76thrust24THRUST_300001_SM_1000_NS12placeholders2_7E:
	.zero		1
	.type		_ZN34_INTERNAL_567eefdf_4_k_cu_55f434c74cuda3std3__45__cpo5crendE,@object
	.size		_ZN34_INTERNAL_567eefdf_4_k_cu_55f434c74cuda3std3__45__cpo5crendE,(_ZN34_INTERNAL_567eefdf_4_k_cu_55f434c74cuda3std6ranges3__45__cpo4prevE - _ZN34_INTERNAL_567eefdf_4_k_cu_55f434c74cuda3std3__45__cpo5crendE)
_ZN34_INTERNAL_567eefdf_4_k_cu_55f434c74cuda3std3__45__cpo5crendE:
	.zero		1
	.type		_ZN34_INTERNAL_567eefdf_4_k_cu_55f434c74cuda3std6ranges3__45__cpo4prevE,@object
	.size		_ZN34_INTERNAL_567eefdf_4_k_cu_55f434c74cuda3std6ranges3__45__cpo4prevE,(_ZN34_INTERNAL_567eefdf_4_k_cu_55f434c74cuda3std6ranges3__45__cpo9iter_moveE - _ZN34_INTERNAL_567eefdf_4_k_cu_55f434c74cuda3std6ranges3__45__cpo4prevE)
_ZN34_INTERNAL_567eefdf_4_k_cu_55f434c74cuda3std6ranges3__45__cpo4prevE:
	.zero		1
	.type		_ZN34_INTERNAL_567eefdf_4_k_cu_55f434c74cuda3std6ranges3__45__cpo9iter_moveE,@object
	.size		_ZN34_INTERNAL_567eefdf_4_k_cu_55f434c74cuda3std6ranges3__45__cpo9iter_moveE,(_ZN34_INTERNAL_567eefdf_4_k_cu_55f434c76thrust24THRUST_300001_SM_1000_NS6system6detail10sequential3seqE - _ZN34_INTERNAL_567eefdf_4_k_cu_55f434c74cuda3std6ranges3__45__cpo9iter_moveE)
_ZN34_INTERNAL_567eefdf_4_k_cu_55f434c74cuda3std6ranges3__45__cpo9iter_moveE:
	.zero		1
	.type		_ZN34_INTERNAL_567eefdf_4_k_cu_55f434c76thrust24THRUST_300001_SM_1000_NS6system6detail10sequential3seqE,@object
	.size		_ZN34_INTERNAL_567eefdf_4_k_cu_55f434c76thrust24THRUST_300001_SM_1000_NS6system6detail10sequential3seqE,(_ZN34_INTERNAL_567eefdf_4_k_cu_55f434c76thrust24THRUST_300001_SM_1000_NS12placeholders2_9E - _ZN34_INTERNAL_567eefdf_4_k_cu_55f434c76thrust24THRUST_300001_SM_1000_NS6system6detail10sequential3seqE)
_ZN34_INTERNAL_567eefdf_4_k_cu_55f434c76thrust24THRUST_300001_SM_1000_NS6system6detail10sequential3seqE:
	.zero		1
	.type		_ZN34_INTERNAL_567eefdf_4_k_cu_55f434c76thrust24THRUST_300001_SM_1000_NS12placeholders2_9E,@object
	.size		_ZN34_INTERNAL_567eefdf_4_k_cu_55f434c76thrust24THRUST_300001_SM_1000_NS12placeholders2_9E,(_ZN34_INTERNAL_567eefdf_4_k_cu_55f434c74cuda3std3__419piecewise_constructE - _ZN34_INTERNAL_567eefdf_4_k_cu_55f434c76thrust24THRUST_300001_SM_1000_NS12placeholders2_9E)
_ZN34_INTERNAL_567eefdf_4_k_cu_55f434c76thrust24THRUST_300001_SM_1000_NS12placeholders2_9E:
	.zero		1
	.type		_ZN34_INTERNAL_567eefdf_4_k_cu_55f434c74cuda3std3__419piecewise_constructE,@object
	.size		_ZN34_INTERNAL_567eefdf_4_k_cu_55f434c74cuda3std3__419piecewise_constructE,(_ZN34_INTERNAL_567eefdf_4_k_cu_55f434c74cuda3std6ranges3__45__cpo5cdataE - _ZN34_INTERNAL_567eefdf_4_k_cu_55f434c74cuda3std3__419piecewise_constructE)
_ZN34_INTERNAL_567eefdf_4_k_cu_55f434c74cuda3std3__419piecewise_constructE:
	.zero		1
	.type		_ZN34_INTERNAL_567eefdf_4_k_cu_55f434c74cuda3std6ranges3__45__cpo5cdataE,@object
	.size		_ZN34_INTERNAL_567eefdf_4_k_cu_55f434c74cuda3std6ranges3__45__cpo5cdataE,(_ZN34_INTERNAL_567eefdf_4_k_cu_55f434c76thrust24THRUST_300001_SM_1000_NS12placeholders2_1E - _ZN34_INTERNAL_567eefdf_4_k_cu_55f434c74cuda3std6ranges3__45__cpo5cdataE)
_ZN34_INTERNAL_567eefdf_4_k_cu_55f434c74cuda3std6ranges3__45__cpo5cdataE:
	.zero		1
	.type		_ZN34_INTERNAL_567eefdf_4_k_cu_55f434c76thrust24THRUST_300001_SM_1000_NS12placeholders2_1E,@object
	.size		_ZN34_INTERNAL_567eefdf_4_k_cu_55f434c76thrust24THRUST_300001_SM_1000_NS12placeholders2_1E,(_ZN34_INTERNAL_567eefdf_4_k_cu_55f434c74cuda3std3__45__cpo3endE - _ZN34_INTERNAL_567eefdf_4_k_cu_55f434c76thrust24THRUST_300001_SM_1000_NS12placeholders2_1E)
_ZN34_INTERNAL_567eefdf_4_k_cu_55f434c76thrust24THRUST_300001_SM_1000_NS12placeholders2_1E:
	.zero		1
	.type		_ZN34_INTERNAL_567eefdf_4_k_cu_55f434c74cuda3std3__45__cpo3endE,@object
	.size		_ZN34_INTERNAL_567eefdf_4_k_cu_55f434c74cuda3std3__45__cpo3endE,(_ZN34_INTERNAL_567eefdf_4_k_cu_55f434c74cuda3std6ranges3__45__cpo3endE - _ZN34_INTERNAL_567eefdf_4_k_cu_55f434c74cuda3std3__45__cpo3endE)
_ZN34_INTERNAL_567eefdf_4_k_cu_55f434c74cuda3std3__45__cpo3endE:
	.zero		1
	.type		_ZN34_INTERNAL_567eefdf_4_k_cu_55f434c74cuda3std6ranges3__45__cpo3endE,@object
	.size		_ZN34_INTERNAL_567eefdf_4_k_cu_55f434c74cuda3std6ranges3__45__cpo3endE,(_ZN34_INTERNAL_567eefdf_4_k_cu_55f434c76thrust24THRUST_300001_SM_1000_NS12placeholders2_5E - _ZN34_INTERNAL_567eefdf_4_k_cu_55f434c74cuda3std6ranges3__45__cpo3endE)
_ZN34_INTERNAL_567eefdf_4_k_cu_55f434c74cuda3std6ranges3__45__cpo3endE:
	.zero		1
	.type		_ZN34_INTERNAL_567eefdf_4_k_cu_55f434c76thrust24THRUST_300001_SM_1000_NS12placeholders2_5E,@object
	.size		_ZN34_INTERNAL_567eefdf_4_k_cu_55f434c76thrust24THRUST_300001_SM_1000_NS12placeholders2_5E,(_ZN34_INTERNAL_567eefdf_4_k_cu_55f434c74cuda3std3__45__cpo4rendE - _ZN34_INTERNAL_567eefdf_4_k_cu_55f434c76thrust24THRUST_300001_SM_1000_NS12placeholders2_5E)
_ZN34_INTERNAL_567eefdf_4_k_cu_55f434c76thrust24THRUST_300001_SM_1000_NS12placeholders2_5E:
	.zero		1
	.type		_ZN34_INTERNAL_567eefdf_4_k_cu_55f434c74cuda3std3__45__cpo4rendE,@object
	.size		_ZN34_INTERNAL_567eefdf_4_k_cu_55f434c74cuda3std3__45__cpo4rendE,(_ZN34_INTERNAL_567eefdf_4_k_cu_55f434c74cuda3std6ranges3__45__cpo9iter_swapE - _ZN34_INTERNAL_567eefdf_4_k_cu_55f434c74cuda3std3__45__cpo4rendE)
_ZN34_INTERNAL_567eefdf_4_k_cu_55f434c74cuda3std3__45__cpo4rendE:
	.zero		1
	.type		_ZN34_INTERNAL_567eefdf_4_k_cu_55f434c74cuda3std6ranges3__45__cpo9iter_swapE,@object
	.size		_ZN34_INTERNAL_567eefdf_4_k_cu_55f434c74cuda3std6ranges3__45__cpo9iter_swapE,(_ZN34_INTERNAL_567eefdf_4_k_cu_55f434c74cuda3std3__48unexpectE - _ZN34_INTERNAL_567eefdf_4_k_cu_55f434c74cuda3std6ranges3__45__cpo9iter_swapE)
_ZN34_INTERNAL_567eefdf_4_k_cu_55f434c74cuda3std6ranges3__45__cpo9iter_swapE:
	.zero		1
	.type		_ZN34_INTERNAL_567eefdf_4_k_cu_55f434c74cuda3std3__48unexpectE,@object
	.size		_ZN34_INTERNAL_567eefdf_4_k_cu_55f434c74cuda3std3__48unexpectE,(_ZN34_INTERNAL_567eefdf_4_k_cu_55f434c76thrust24THRUST_300001_SM_1000_NS8cuda_cub3parE - _ZN34_INTERNAL_567eefdf_4_k_cu_55f434c74cuda3std3__48unexpectE)
_ZN34_INTERNAL_567eefdf_4_k_cu_55f434c74cuda3std3__48unexpectE:
	.zero		1
	.type		_ZN34_INTERNAL_567eefdf_4_k_cu_55f434c76thrust24THRUST_300001_SM_1000_NS8cuda_cub3parE,@object
	.size		_ZN34_INTERNAL_567eefdf_4_k_cu_55f434c76thrust24THRUST_300001_SM_1000_NS8cuda_cub3parE,(.L_29 - _ZN34_INTERNAL_567eefdf_4_k_cu_55f434c76thrust24THRUST_300001_SM_1000_NS8cuda_cub3parE)
_ZN34_INTERNAL_567eefdf_4_k_cu_55f434c76thrust24THRUST_300001_SM_1000_NS8cuda_cub3parE:
	.zero		1
.L_29:


//--------------------- .nv.shared._ZN3cub18CUB_300001_SM_10006detail4scan16DeviceScanKernelINS2_10policy_hubIiiijN4cuda3std3__44plusIvEEE10Policy1000EN6thrust24THRUST_300001_SM_1000_NS10device_ptrIiEESF_NS0_13ScanTileStateIiLb1EEES9_NS1_10InputValueIiPiEEjiLb0EiEEvT0_T1_T2_iT3_T4_T5_ --------------------------
	.section	.nv.shared._ZN3cub18CUB_300001_SM_10006detail4scan16DeviceScanKernelINS2_10policy_hubIiiijN4cuda3std3__44plusIvEEE10Policy1000EN6thrust24THRUST_300001_SM_1000_NS10device_ptrIiEESF_NS0_13ScanTileStateIiLb1EEES9_NS1_10InputValueIiPiEEjiLb0EiEEvT0_T1_T2_iT3_T4_T5_,"aw",@nobits
	.sectionflags	@""
	.align	16
.nv.shared._ZN3cub18CUB_300001_SM_10006detail4scan16DeviceScanKernelINS2_10policy_hubIiiijN4cuda3std3__44plusIvEEE10Policy1000EN6thrust24THRUST_300001_SM_1000_NS10device_ptrIiEESF_NS0_13ScanTileStateIiLb1EEES9_NS1_10InputValueIiPiEEjiLb0EiEEvT0_T1_T2_iT3_T4_T5_:
	.zero		34832


//--------------------- .nv.shared._ZN3cub18CUB_300001_SM_10006detail4scan20DeviceScanInitKernelINS0_13ScanTileStateIiLb1EEEEEvT_i --------------------------
	.section	.nv.shared._ZN3cub18CUB_300001_SM_10006detail4scan20DeviceScanInitKernelINS0_13ScanTileStateIiLb1EEEEEvT_i,"aw",@nobits
	.sectionflags	@""
	.align	16
	.zero		1024


//--------------------- .nv.shared._ZN3cub18CUB_300001_SM_10006detail11EmptyKernelIvEEvv --------------------------
	.section	.nv.shared._ZN3cub18CUB_300001_SM_10006detail11EmptyKernelIvEEvv,"aw",@nobits
	.sectionflags	@""
	.align	16
	.zero		1024


//--------------------- .nv.shared._ZN6thrust24THRUST_300001_SM_1000_NS8cuda_cub4core6detail13_kernel_agentINS1_8__reduce11ReduceAgentIPN4cuda3std3__45tupleIJilEEESC_SB_lNS1_9__extrema9arg_max_fIilNS9_4lessIiEEEEEEJSC_SC_iSH_EEEvDpT0_ --------------------------
	.section	.nv.shared._ZN6thrust24THRUST_300001_SM_1000_NS8cuda_cub4core6detail13_kernel_agentINS1_8__reduce11ReduceAgentIPN4cuda3std3__45tupleIJilEEESC_SB_lNS1_9__extrema9arg_max_fIilNS9_4lessIiEEEEEEJSC_SC_iSH_EEEvDpT0_,"aw",@nobits
	.sectionflags	@""
	.align	16
	.zero		1024


//--------------------- .nv.shared._ZN6thrust24THRUST_300001_SM_1000_NS8cuda_cub4core6detail13_kernel_agentINS1_8__reduce10DrainAgentIlEEJN3cub18CUB_300001_SM_10009GridQueueIyEElEEEvDpT0_ --------------------------
	.section	.nv.shared._ZN6thrust24THRUST_300001_SM_1000_NS8cuda_cub4core6detail13_kernel_agentINS1_8__reduce10DrainAgentIlEEJN3cub18CUB_300001_SM_10009GridQueueIyEElEEEvDpT0_,"aw",@nobits
	.sectionflags	@""
	.align	16
	.zero		1024


//--------------------- .nv.shared._ZN6thrust24THRUST_300001_SM_1000_NS8cuda_cub4core6detail13_kernel_agentINS1_8__reduce11ReduceAgentINS0_12zip_iteratorIN4cuda3std3__45tupleIJNS0_10device_ptrIiEENS0_17counting_iteratorIlNS0_11use_defaultESF_SF_EEEEEEEPNSB_IJilEEESJ_lNS1_9__extrema9arg_max_fIilNSA_4lessIiEEEEEEJSI_SK_lN3cub18CUB_300001_SM_100013GridEvenShareIlEENSS_9GridQueueIyEESP_EEEvDpT0_ --------------------------
	.section	.nv.shared._ZN6thrust24THRUST_300001_SM_1000_NS8cuda_cub4core6detail13_kernel_agentINS1_8__reduce11ReduceAgentINS0_12zip_iteratorIN4cuda3std3__45tupleIJNS0_10device_ptrIiEENS0_17counting_iteratorIlNS0_11use_defaultESF_SF_EEEEEEEPNSB_IJilEEESJ_lNS1_9__extrema9arg_max_fIilNSA_4lessIiEEEEEEJSI_SK_lN3cub18CUB_300001_SM_100013GridEvenShareIlEENSS_9GridQueueIyEESP_EEEvDpT0_,"aw",@nobits
	.sectionflags	@""
	.align	16
	.zero		1024


//--------------------- .nv.shared._ZN6thrust24THRUST_300001_SM_1000_NS8cuda_cub4core6detail13_kernel_agentINS1_8__reduce11ReduceAgentINS0_12zip_iteratorIN4cuda3std3__45tupleIJNS0_10device_ptrIiEENS0_17counting_iteratorIlNS0_11use_defaultESF_SF_EEEEEEEPNSB_IJilEEESJ_lNS1_9__extrema9arg_max_fIilNSA_4lessIiEEEEEEJSI_SK_lSP_EEEvDpT0_ --------------------------
	.section	.nv.shared._ZN6thrust24THRUST_300001_SM_1000_NS8cuda_cub4core6detail13_kernel_agentINS1_8__reduce11ReduceAgentINS0_12zip_iteratorIN4cuda3std3__45tupleIJNS0_10device_ptrIiEENS0_17counting_iteratorIlNS0_11use_defaultESF_SF_EEEEEEEPNSB_IJilEEESJ_lNS1_9__extrema9arg_max_fIilNSA_4lessIiEEEEEEJSI_SK_lSP_EEEvDpT0_,"aw",@nobits
	.sectionflags	@""
	.align	16
	.zero		1024


//--------------------- .nv.shared._ZN6thrust24THRUST_300001_SM_1000_NS8cuda_cub4core6detail13_kernel_agentINS1_8__reduce11ReduceAgentIPN4cuda3std3__45tupleIJilEEESC_SB_iNS1_9__extrema9arg_max_fIilNS9_4lessIiEEEEEEJSC_SC_iSH_EEEvDpT0_ --------------------------
	.section	.nv.shared._ZN6thrust24THRUST_300001_SM_1000_NS8cuda_cub4core6detail13_kernel_agentINS1_8__reduce11ReduceAgentIPN4cuda3std3__45tupleIJilEEESC_SB_iNS1_9__extrema9arg_max_fIilNS9_4lessIiEEEEEEJSC_SC_iSH_EEEvDpT0_,"aw",@nobits
	.sectionflags	@""
	.align	16
	.zero		1024


//--------------------- .nv.shared._ZN6thrust24THRUST_300001_SM_1000_NS8cuda_cub4core6detail13_kernel_agentINS1_8__reduce10DrainAgentIiEEJN3cub18CUB_300001_SM_10009GridQueueIjEEiEEEvDpT0_ --------------------------
	.section	.nv.shared._ZN6thrust24THRUST_300001_SM_1000_NS8cuda_cub4core6detail13_kernel_agentINS1_8__reduce10DrainAgentIiEEJN3cub18CUB_300001_SM_10009GridQueueIjEEiEEEvDpT0_,"aw",@nobits
	.sectionflags	@""
	.align	16
	.zero		1024


//--------------------- .nv.shared._ZN6thrust24THRUST_300001_SM_1000_NS8cuda_cub4core6detail13_kernel_agentINS1_8__reduce11ReduceAgentINS0_12zip_iteratorIN4cuda3std3__45tupleIJNS0_10device_ptrIiEENS0_17counting_iteratorIlNS0_11use_defaultESF_SF_EEEEEEEPNSB_IJilEEESJ_iNS1_9__extrema9arg_max_fIilNSA_4lessIiEEEEEEJSI_SK_iN3cub18CUB_300001_SM_100013GridEvenShareIiEENSS_9GridQueueIjEESP_EEEvDpT0_ --------------------------
	.section	.nv.shared._ZN6thrust24THRUST_300001_SM_1000_NS8cuda_cub4core6detail13_kernel_agentINS1_8__reduce11ReduceAgentINS0_12zip_iteratorIN4cuda3std3__45tupleIJNS0_10device_ptrIiEENS0_17counting_iteratorIlNS0_11use_defaultESF_SF_EEEEEEEPNSB_IJilEEESJ_iNS1_9__extrema9arg_max_fIilNSA_4lessIiEEEEEEJSI_SK_iN3cub18CUB_300001_SM_100013GridEvenShareIiEENSS_9GridQueueIjEESP_EEEvDpT0_,"aw",@nobits
	.sectionflags	@""
	.align	16
	.zero		1024


//--------------------- .nv.shared._ZN6thrust24THRUST_300001_SM_1000_NS8cuda_cub4core6detail13_kernel_agentINS1_8__reduce11ReduceAgentINS0_12zip_iteratorIN4cuda3std3__45tupleIJNS0_10device_ptrIiEENS0_17counting_iteratorIlNS0_11use_defaultESF_SF_EEEEEEEPNSB_IJilEEESJ_iNS1_9__extrema9arg_max_fIilNSA_4lessIiEEEEEEJSI_SK_iSP_EEEvDpT0_ --------------------------
	.section	.nv.shared._ZN6thrust24THRUST_300001_SM_1000_NS8cuda_cub4core6detail13_kernel_agentINS1_8__reduce11ReduceAgentINS0_12zip_iteratorIN4cuda3std3__45tupleIJNS0_10device_ptrIiEENS0_17counting_iteratorIlNS0_11use_defaultESF_SF_EEEEEEEPNSB_IJilEEESJ_iNS1_9__extrema9arg_max_fIilNSA_4lessIiEEEEEEJSI_SK_iSP_EEEvDpT0_,"aw",@nobits
	.sectionflags	@""
	.align	16
	.zero		1024


//--------------------- .nv.shared._Z12sudokuKernelP6SudokuPii --------------------------
	.section	.nv.shared._Z12sudokuKernelP6SudokuPii,"aw",@nobits
	.sectionflags	@""
	.align	16
	.zero		1024


//--------------------- .nv.shared._Z16copyActiveKernelPiS_i --------------------------
	.section	.nv.shared._Z16copyActiveKernelPiS_i,"aw",@nobits
	.sectionflags	@""
	.align	16
	.zero		1024


//--------------------- .nv.shared._Z10copyKernelP6SudokuS0_PiS1_S1_ii --------------------------
	.section	.nv.shared._Z10copyKernelP6SudokuS0_PiS1_S1_ii,"aw",@nobits
	.sectionflags	@""
	.align	16
	.zero		1024


//--------------------- .nv.shared._Z17activeResetKernelPii --------------------------
	.section	.nv.shared._Z17activeResetKernelPii,"aw",@nobits
	.sectionflags	@""
	.align	16
	.zero		1024


//--------------------- .nv.constant0._ZN3cub18CUB_300001_SM_10006detail4scan16DeviceScanKernelINS2_10policy_hubIiiimN4cuda3std3__44plusIvEEE10Policy1000EN6thrust24THRUST_300001_SM_1000_NS10device_ptrIiEESF_NS0_13ScanTileStateIiLb1EEES9_NS1_10InputValueIiPiEEmiLb0EiEEvT0_T1_T2_iT3_T4_T5_ --------------------------
	.section	.nv.constant0._ZN3cub18CUB_300001_SM_10006detail4scan16DeviceScanKernelINS2_10policy_hubIiiimN4cuda3std3__44plusIvEEE10Policy1000EN6thrust24THRUST_300001_SM_1000_NS10device_ptrIiEESF_NS0_13ScanTileStateIiLb1EEES9_NS1_10InputValueIiPiEEmiLb0EiEEvT0_T1_T2_iT3_T4_T5_,"a",@progbits
	.sectionflags	@""
	.align	4
.nv.constant0._ZN3cub18CUB_300001_SM_10006detail4scan16DeviceScanKernelINS2_10policy_hubIiiimN4cuda3std3__44plusIvEEE10Policy1000EN6thrust24THRUST_300001_SM_1000_NS10device_ptrIiEESF_NS0_13ScanTileStateIiLb1EEES9_NS1_10InputValueIiPiEEmiLb0EiEEvT0_T1_T2_iT3_T4_T5_:
	.zero		952


//--------------------- .nv.constant0._ZN3cub18CUB_300001_SM_10006detail4scan16DeviceScanKernelINS2_10policy_hubIiiijN4cuda3std3__44plusIvEEE10Policy1000EN6thrust24THRUST_300001_SM_1000_NS10device_ptrIiEESF_NS0_13ScanTileStateIiLb1EEES9_NS1_10InputValueIiPiEEjiLb0EiEEvT0_T1_T2_iT3_T4_T5_ --------------------------
	.section	.nv.constant0._ZN3cub18CUB_300001_SM_10006detail4scan16DeviceScanKernelINS2_10policy_hubIiiijN4cuda3std3__44plusIvEEE10Policy1000EN6thrust24THRUST_300001_SM_1000_NS10device_ptrIiEESF_NS0_13ScanTileStateIiLb1EEES9_NS1_10InputValueIiPiEEjiLb0EiEEvT0_T1_T2_iT3_T4_T5_,"a",@progbits
	.sectionflags	@""
	.align	4
.nv.constant0._ZN3cub18CUB_300001_SM_10006detail4scan16DeviceScanKernelINS2_10policy_hubIiiijN4cuda3std3__44plusIvEEE10Policy1000EN6thrust24THRUST_300001_SM_1000_NS10device_ptrIiEESF_NS0_13ScanTileStateIiLb1EEES9_NS1_10InputValueIiPiEEjiLb0EiEEvT0_T1_T2_iT3_T4_T5_:
	.zero		948


//--------------------- .nv.constant0._ZN3cub18CUB_300001_SM_10006detail4scan20DeviceScanInitKernelINS0_13ScanTileStateIiLb1EEEEEvT_i --------------------------
	.section	.nv.constant0._ZN3cub18CUB_300001_SM_10006detail4scan20DeviceScanInitKernelINS0_13ScanTileStateIiLb1EEEEEvT_i,"a",@progbits
	.sectionflags	@""
	.align	4
.nv.constant0._ZN3cub18CUB_300001_SM_10006detail4scan20DeviceScanInitKernelINS0_13ScanTileStateIiLb1EEEEEvT_i:
	.zero		908


//--------------------- .nv.constant0._ZN3cub18CUB_300001_SM_10006detail11EmptyKernelIvEEvv --------------------------
	.section	.nv.constant0._ZN3cub18CUB_300001_SM_10006detail11EmptyKernelIvEEvv,"a",@progbits
	.sectionflags	@""
	.align	4
.nv.constant0._ZN3cub18CUB_300001_SM_10006detail11EmptyKernelIvEEvv:
	.zero		896


//--------------------- .nv.constant0._ZN6thrust24THRUST_300001_SM_1000_NS8cuda_cub4core6detail13_kernel_agentINS1_8__reduce11ReduceAgentIPN4cuda3std3__45tupleIJilEEESC_SB_lNS1_9__extrema9arg_max_fIilNS9_4lessIiEEEEEEJSC_SC_iSH_EEEvDpT0_ --------------------------
	.section	.nv.constant0._ZN6thrust24THRUST_300001_SM_1000_NS8cuda_cub4core6detail13_kernel_agentINS1_8__reduce11ReduceAgentIPN4cuda3std3__45tupleIJilEEESC_SB_lNS1_9__extrema9arg_max_fIilNS9_4lessIiEEEEEEJSC_SC_iSH_EEEvDpT0_,"a",@progbits
	.sectionflags	@""
	.align	4
.nv.constant0._ZN6thrust24THRUST_300001_SM_1000_NS8cuda_cub4core6detail13_kernel_agentINS1_8__reduce11ReduceAgentIPN4cuda3std3__45tupleIJilEEESC_SB_lNS1_9__extrema9arg_max_fIilNS9_4lessIiEEEEEEJSC_SC_iSH_EEEvDpT0_:
	.zero		917


//--------------------- .nv.constant0._ZN6thrust24THRUST_300001_SM_1000_NS8cuda_cub4core6detail13_kernel_agentINS1_8__reduce10DrainAgentIlEEJN3cub18CUB_300001_SM_10009GridQueueIyEElEEEvDpT0_ --------------------------
	.section	.nv.constant0._ZN6thrust24THRUST_300001_SM_1000_NS8cuda_cub4core6detail13_kernel_agentINS1_8__reduce10DrainAgentIlEEJN3cub18CUB_300001_SM_10009GridQueueIyEElEEEvDpT0_,"a",@progbits
	.sectionflags	@""
	.align	4
.nv.constant0._ZN6thrust24THRUST_300001_SM_1000_NS8cuda_cub4core6detail13_kernel_agentINS1_8__reduce10DrainAgentIlEEJN3cub18CUB_300001_SM_10009GridQueueIyEElEEEvDpT0_:
	.zero		912


//--------------------- .nv.constant0._ZN6thrust24THRUST_300001_SM_1000_NS8cuda_cub4core6detail13_kernel_agentINS1_8__reduce11ReduceAgentINS0_12zip_iteratorIN4cuda3std3__45tupleIJNS0_10device_ptrIiEENS0_17counting_iteratorIlNS0_11use_defaultESF_SF_EEEEEEEPNSB_IJilEEESJ_lNS1_9__extrema9arg_max_fIilNSA_4lessIiEEEEEEJSI_SK_lN3cub18CUB_300001_SM_100013GridEvenShareIlEENSS_9GridQueueIyEESP_EEEvDpT0_ --------------------------
	.section	.nv.constant0._ZN6thrust24THRUST_300001_SM_1000_NS8cuda_cub4core6detail13_kernel_agentINS1_8__reduce11ReduceAgentINS0_12zip_iteratorIN4cuda3std3__45tupleIJNS0_10device_ptrIiEENS0_17counting_iteratorIlNS0_11use_defaultESF_SF_EEEEEEEPNSB_IJilEEESJ_lNS1_9__extrema9arg_max_fIilNSA_4lessIiEEEEEEJSI_SK_lN3cub18CUB_300001_SM_100013GridEvenShareIlEENSS_9GridQueueIyEESP_EEEvDpT0_,"a",@progbits
	.sectionflags	@""
	.align	4
.nv.constant0._ZN6thrust24THRUST_300001_SM_1000_NS8cuda_cub4core6detail13_kernel_agentINS1_8__reduce11ReduceAgentINS0_12zip_iteratorIN4cuda3std3__45tupleIJNS0_10device_ptrIiEENS0_17counting_iteratorIlNS0_11use_defaultESF_SF_EEEEEEEPNSB_IJilEEESJ_lNS1_9__extrema9arg_max_fIilNSA_4lessIiEEEEEEJSI_SK_lN3cub18CUB_300001_SM_100013GridEvenShareIlEENSS_9GridQueueIyEESP_EEEvDpT0_:
	.zero		1009


//--------------------- .nv.constant0._ZN6thrust24THRUST_300001_SM_1000_NS8cuda_cub4core6detail13_kernel_agentINS1_8__reduce11ReduceAgentINS0_12zip_iteratorIN4cuda3std3__45tupleIJNS0_10device_ptrIiEENS0_17counting_iteratorIlNS0_11use_defaultESF_SF_EEEEEEEPNSB_IJilEEESJ_lNS1_9__extrema9arg_max_fIilNSA_4lessIiEEEEEEJSI_SK_lSP_EEEvDpT0_ --------------------------
	.section	.nv.constant0._ZN6thrust24THRUST_300001_SM_1000_NS8cuda_cub4core6detail13_kernel_agentINS1_8__reduce11ReduceAgentINS0_12zip_iteratorIN4cuda3std3__45tupleIJNS0_10device_ptrIiEENS0_17counting_iteratorIlNS0_11use_defaultESF_SF_EEEEEEEPNSB_IJilEEESJ_lNS1_9__extrema9arg_max_fIilNSA_4lessIiEEEEEEJSI_SK_lSP_EEEvDpT0_,"a",@progbits
	.sectionflags	@""
	.align	4
.nv.constant0._ZN6thrust24THRUST_300001_SM_1000_NS8cuda_cub4core6detail13_kernel_agentINS1_8__reduce11ReduceAgentINS0_12zip_iteratorIN4cuda3std3__45tupleIJNS0_10device_ptrIiEENS0_17counting_iteratorIlNS0_11use_defaultESF_SF_EEEEEEEPNSB_IJilEEESJ_lNS1_9__extrema9arg_max_fIilNSA_4lessIiEEEEEEJSI_SK_lSP_EEEvDpT0_:
	.zero		929


//--------------------- .nv.constant0._ZN6thrust24THRUST_300001_SM_1000_NS8cuda_cub4core6detail13_kernel_agentINS1_8__reduce11ReduceAgentIPN4cuda3std3__45tupleIJilEEESC_SB_iNS1_9__extrema9arg_max_fIilNS9_4lessIiEEEEEEJSC_SC_iSH_EEEvDpT0_ --------------------------
	.section	.nv.constant0._ZN6thrust24THRUST_300001_SM_1000_NS8cuda_cub4core6detail13_kernel_agentINS1_8__reduce11ReduceAgentIPN4cuda3std3__45tupleIJilEEESC_SB_iNS1_9__extrema9arg_max_fIilNS9_4lessIiEEEEEEJSC_SC_iSH_EEEvDpT0_,"a",@progbits
	.sectionflags	@""
	.align	4
.nv.constant0._ZN6thrust24THRUST_300001_SM_1000_NS8cuda_cub4core6detail13_kernel_agentINS1_8__reduce11ReduceAgentIPN4cuda3std3__45tupleIJilEEESC_SB_iNS1_9__extrema9arg_max_fIilNS9_4lessIiEEEEEEJSC_SC_iSH_EEEvDpT0_:
	.zero		917


//--------------------- .nv.constant0._ZN6thrust24THRUST_300001_SM_1000_NS8cuda_cub4core6detail13_kernel_agentINS1_8__reduce10DrainAgentIiEEJN3cub18CUB_300001_SM_10009GridQueueIjEEiEEEvDpT0_ --------------------------
	.section	.nv.constant0._ZN6thrust24THRUST_300001_SM_1000_NS8cuda_cub4core6detail13_kernel_agentINS1_8__reduce10DrainAgentIiEEJN3cub18CUB_300001_SM_10009GridQueueIjEEiEEEvDpT0_,"a",@progbits
	.sectionflags	@""
	.align	4
.nv.constant0._ZN6thrust24THRUST_300001_SM_1000_NS8cuda_cub4core6detail13_kernel_agentINS1_8__reduce10DrainAgentIiEEJN3cub18CUB_300001_SM_10009GridQueueIjEEiEEEvDpT0_:
	.zero		908


//--------------------- .nv.constant0._ZN6thrust24THRUST_300001_SM_1000_NS8cuda_cub4core6detail13_kernel_agentINS1_8__reduce11ReduceAgentINS0_12zip_iteratorIN4cuda3std3__45tupleIJNS0_10device_ptrIiEENS0_17counting_iteratorIlNS0_11use_defaultESF_SF_EEEEEEEPNSB_IJilEEESJ_iNS1_9__extrema9arg_max_fIilNSA_4lessIiEEEEEEJSI_SK_iN3cub18CUB_300001_SM_100013GridEvenShareIiEENSS_9GridQueueIjEESP_EEEvDpT0_ --------------------------
	.section	.nv.constant0._ZN6thrust24THRUST_300001_SM_1000_NS8cuda_cub4core6detail13_kernel_agentINS1_8__reduce11ReduceAgentINS0_12zip_iteratorIN4cuda3std3__45tupleIJNS0_10device_ptrIiEENS0_17counting_iteratorIlNS0_11use_defaultESF_SF_EEEEEEEPNSB_IJilEEESJ_iNS1_9__extrema9arg_max_fIilNSA_4lessIiEEEEEEJSI_SK_iN3cub18CUB_300001_SM_100013GridEvenShareIiEENSS_9GridQueueIjEESP_EEEvDpT0_,"a",@progbits
	.sectionflags	@""
	.align	4
.nv.constant0._ZN6thrust24THRUST_300001_SM_1000_NS8cuda_cub4core6detail13_kernel_agentINS1_8__reduce11ReduceAgentINS0_12zip_iteratorIN4cuda3std3__45tupleIJNS0_10device_ptrIiEENS0_17counting_iteratorIlNS0_11use_defaultESF_SF_EEEEEEEPNSB_IJilEEESJ_iNS1_9__extrema9arg_max_fIilNSA_4lessIiEEEEEEJSI_SK_iN3cub18CUB_300001_SM_100013GridEvenShareIiEENSS_9GridQueueIjEESP_EEEvDpT0_:
	.zero		977


//--------------------- .nv.constant0._ZN6thrust24THRUST_300001_SM_1000_NS8cuda_cub4core6detail13_kernel_agentINS1_8__reduce11ReduceAgentINS0_12zip_iteratorIN4cuda3std3__45tupleIJNS0_10device_ptrIiEENS0_17counting_iteratorIlNS0_11use_defaultESF_SF_EEEEEEEPNSB_IJilEEESJ_iNS1_9__extrema9arg_max_fIilNSA_4lessIiEEEEEEJSI_SK_iSP_EEEvDpT0_ --------------------------
	.section	.nv.constant0._ZN6thrust24THRUST_300001_SM_1000_NS8cuda_cub4core6detail13_kernel_agentINS1_8__reduce11ReduceAgentINS0_12zip_iteratorIN4cuda3std3__45tupleIJNS0_10device_ptrIiEENS0_17counting_iteratorIlNS0_11use_defaultESF_SF_EEEEEEEPNSB_IJilEEESJ_iNS1_9__extrema9arg_max_fIilNSA_4lessIiEEEEEEJSI_SK_iSP_EEEvDpT0_,"a",@progbits
	.sectionflags	@""
	.align	4
.nv.constant0._ZN6thrust24THRUST_300001_SM_1000_NS8cuda_cub4core6detail13_kernel_agentINS1_8__reduce11ReduceAgentINS0_12zip_iteratorIN4cuda3std3__45tupleIJNS0_10device_ptrIiEENS0_17counting_iteratorIlNS0_11use_defaultESF_SF_EEEEEEEPNSB_IJilEEESJ_iNS1_9__extrema9arg_max_fIilNSA_4lessIiEEEEEEJSI_SK_iSP_EEEvDpT0_:
	.zero		925


//--------------------- .nv.constant0._Z12sudokuKernelP6SudokuPii --------------------------
	.section	.nv.constant0._Z12sudokuKernelP6SudokuPii,"a",@progbits
	.sectionflags	@""
	.align	4
.nv.constant0._Z12sudokuKernelP6SudokuPii:
	.zero		916


//--------------------- .nv.constant0._Z16copyActiveKernelPiS_i --------------------------
	.section	.nv.constant0._Z16copyActiveKernelPiS_i,"a",@progbits
	.sectionflags	@""
	.align	4
.nv.constant0._Z16copyActiveKernelPiS_i:
	.zero		916


//--------------------- .nv.constant0._Z10copyKernelP6SudokuS0_PiS1_S1_ii --------------------------
	.section	.nv.constant0._Z10copyKernelP6SudokuS0_PiS1_S1_ii,"a",@progbits
	.sectionflags	@""
	.align	4
.nv.constant0._Z10copyKernelP6SudokuS0_PiS1_S1_ii:
	.zero		944


//--------------------- .nv.constant0._Z17activeResetKernelPii --------------------------
	.section	.nv.constant0._Z17activeResetKernelPii,"a",@progbits
	.sectionflags	@""
	.align	4
.nv.constant0._Z17activeResetKernelPii:
	.zero		908


//--------------------- SYMBOLS --------------------------

	.type		.nv.reservedSmem.offset0,@object
	.size		.nv.reservedSmem.offset0,0x4
	.type		.nv.reservedSmem.cap,@object
	.size		.nv.reservedSmem.cap,0x4
